def matmul_kernel(
    a_ptr,
    b_ptr,
    c_ptr,
    M,
    N,
    K,
    stride_am,
    stride_ak,
    stride_bk,
    stride_bn,
    stride_cm,
    stride_cn,
    BLOCK_M: tl.constexpr,
    BLOCK_N: tl.constexpr,
    BLOCK_K: tl.constexpr,
    GROUP_M: tl.constexpr,
):
    pid = tl.program_id(axis=0)
    num_pid_m = tl.cdiv(M, BLOCK_M)
    num_pid_n = tl.cdiv(N, BLOCK_N)
    num_pid_in_group = GROUP_M * num_pid_n
    group_id = pid // num_pid_in_group
    first_pid_m = group_id * GROUP_M
    group_size_m = min(num_pid_m - first_pid_m, GROUP_M)
    pid_m = first_pid_m + ((pid % num_pid_in_group) % group_size_m)
    pid_n = (pid % num_pid_in_group) // group_size_m

    offs_am = (pid_m * BLOCK_M + tl.arange(0, BLOCK_M)) % M
    offs_bn = (pid_n * BLOCK_N + tl.arange(0, BLOCK_N)) % N
    offs_k = tl.arange(0, BLOCK_K)
    a_ptrs = a_ptr + offs_am[:, None] * stride_am + offs_k[None, :] * stride_ak
    b_ptrs = b_ptr + offs_k[:, None] * stride_bk + offs_bn[None, :] * stride_bn

    acc = tl.zeros((BLOCK_M, BLOCK_N), dtype=tl.float32)
    for kk in range(0, tl.cdiv(K, BLOCK_K)):
        a = tl.load(a_ptrs, mask=offs_k[None, :] < K - kk * BLOCK_K, other=0.0)
        b = tl.load(b_ptrs, mask=offs_k[:, None] < K - kk * BLOCK_K, other=0.0)
        acc = tl.dot(a, b, acc)
        a_ptrs += BLOCK_K * stride_ak
        b_ptrs += BLOCK_K * stride_bk

    c = acc.to(c_ptr.dtype.element_ty)
    offs_cm = pid_m * BLOCK_M + tl.arange(0, BLOCK_M)
    offs_cn = pid_n * BLOCK_N + tl.arange(0, BLOCK_N)
    c_ptrs = c_ptr + offs_cm[:, None] * stride_cm + offs_cn[None, :] * stride_cn
    mask = (offs_cm[:, None] < M) & (offs_cn[None, :] < N)
    tl.store(c_ptrs, c, mask=mask)

# config = {"BLOCK_K": 128, "BLOCK_M": 64, "BLOCK_N": 512, "GROUP_M": 8, "arch": "sm_90", "dtype": "bf16", "num_ctas": 1, "num_stages": 4, "num_warps": 4}
# arch = sm_90


// ===== COMPILED SASS (sm_90a) =====

	.target	sm_90a

	.elftype	@"ET_EXEC"


//--------------------- .note.nv.tkinfo           --------------------------
	.section	.note.nv.tkinfo,"",@"SHT_NOTE"
	.sectionflags	@"SHF_NOTE_NV_TKINFO"
	.tkinfo
        /*0018*/ 	.word	0x00000002
        /*0030*/ 	.string	""
        /*0030*/ 	.string	"ptxas"
        /*0030*/ 	.string	"Cuda compilation tools, release 13.0, V13.0.88"
        /*0030*/ 	.string	"Build cuda_13.0.r13.0/compiler.36424714_0"
        /*0030*/ 	.string	"-v  -suppress-debug-info  -lineinfo  -arch sm_90a "



//--------------------- .note.nv.cuinfo           --------------------------
	.section	.note.nv.cuinfo,"",@"SHT_NOTE"
	.sectionflags	@"SHF_NOTE_NV_CUINFO"
        /*0018*/ 	.short	0x0002
        /*001a*/ 	.short	0x005a
        /*001c*/ 	.short	0x0082
	.zero		2


//--------------------- .nv.info                  --------------------------
	.section	.nv.info,"",@"SHT_CUDA_INFO"
	.align	4


	//----- nvinfo : EIATTR_REGCOUNT
	.align		4
        /*0000*/ 	.byte	0x04, 0x2f
        /*0002*/ 	.short	(.L_1 - .L_0)
	.align		4
.L_0:
        /*0004*/ 	.word	index@(matmul_kernel)
        /*0008*/ 	.word	0x000000ff


	//----- nvinfo : EIATTR_FRAME_SIZE
	.align		4
.L_1:
        /*000c*/ 	.byte	0x04, 0x11
        /*000e*/ 	.short	(.L_3 - .L_2)
	.align		4
.L_2:
        /*0010*/ 	.word	index@(matmul_kernel)
        /*0014*/ 	.word	0x00002150


	//----- nvinfo : EIATTR_MIN_STACK_SIZE
	.align		4
.L_3:
        /*0018*/ 	.byte	0x04, 0x12
        /*001a*/ 	.short	(.L_5 - .L_4)
	.align		4
.L_4:
        /*001c*/ 	.word	index@(matmul_kernel)
        /*0020*/ 	.word	0x00002150
.L_5:


//--------------------- .nv.compat                --------------------------
	.section	.nv.compat,"",@"SHT_CUDA_COMPAT_INFO"
	.align	4
        /*0000*/ 	.byte	0x02, 0x09, 0x01, 0x00, 0x02, 0x02, 0x04, 0x00, 0x02, 0x05, 0x05, 0x00, 0x03, 0x07, 0x01, 0x01
        /*0010*/ 	.byte	0x02, 0x03, 0x00, 0x00, 0x02, 0x06, 0x01, 0x00, 0x04, 0x0b, 0x08, 0x00, 0x00, 0x00, 0x00, 0x00
        /*0020*/ 	.byte	0x00, 0x00, 0x00, 0x00


//--------------------- .nv.info.matmul_kernel    --------------------------
	.section	.nv.info.matmul_kernel,"",@"SHT_CUDA_INFO"
	.sectionflags	@""
	.align	4


	//----- nvinfo : EIATTR_CUDA_API_VERSION
	.align		4
        /*0000*/ 	.byte	0x04, 0x37
        /*0002*/ 	.short	(.L_7 - .L_6)
.L_6:
        /*0004*/ 	.word	0x00000082


	//----- nvinfo : EIATTR_KPARAM_INFO
	.align		4
.L_7:
        /*0008*/ 	.byte	0x04, 0x17
        /*000a*/ 	.short	(.L_9 - .L_8)
.L_8:
        /*000c*/ 	.word	0x00000000
        /*0010*/ 	.short	0x000d
        /*0012*/ 	.short	0x0048
        /*0014*/ 	.byte	0x00, 0xf4, 0x21, 0x00


	//----- nvinfo : EIATTR_KPARAM_INFO
	.align		4
.L_9:
        /*0018*/ 	.byte	0x04, 0x17
        /*001a*/ 	.short	(.L_11 - .L_10)
.L_10:
        /*001c*/ 	.word	0x00000000
        /*0020*/ 	.short	0x000c
        /*0022*/ 	.short	0x0040
        /*0024*/ 	.byte	0x00, 0xf4, 0x21, 0x00


	//----- nvinfo : EIATTR_KPARAM_INFO
	.align		4
.L_11:
        /*0028*/ 	.byte	0x04, 0x17
        /*002a*/ 	.short	(.L_13 - .L_12)
.L_12:
        /*002c*/ 	.word	0x00000000
        /*0030*/ 	.short	0x000b
        /*0032*/ 	.short	0x0038
        /*0034*/ 	.byte	0x00, 0xf0, 0x11, 0x00


	//----- nvinfo : EIATTR_KPARAM_INFO
	.align		4
.L_13:
        /*0038*/ 	.byte	0x04, 0x17
        /*003a*/ 	.short	(.L_15 - .L_14)
.L_14:
        /*003c*/ 	.word	0x00000000
        /*0040*/ 	.short	0x000a
        /*0042*/ 	.short	0x0034
        /*0044*/ 	.byte	0x00, 0xf0, 0x11, 0x00


	//----- nvinfo : EIATTR_KPARAM_INFO
	.align		4
.L_15:
        /*0048*/ 	.byte	0x04, 0x17
        /*004a*/ 	.short	(.L_17 - .L_16)
.L_16:
        /*004c*/ 	.word	0x00000000
        /*0050*/ 	.short	0x0009
        /*0052*/ 	.short	0x0030
        /*0054*/ 	.byte	0x00, 0xf0, 0x11, 0x00


	//----- nvinfo : EIATTR_KPARAM_INFO
	.align		4
.L_17:
        /*0058*/ 	.byte	0x04, 0x17
        /*005a*/ 	.short	(.L_19 - .L_18)
.L_18:
        /*005c*/ 	.word	0x00000000
        /*0060*/ 	.short	0x0008
        /*0062*/ 	.short	0x002c
        /*0064*/ 	.byte	0x00, 0xf0, 0x11, 0x00


	//----- nvinfo : EIATTR_KPARAM_INFO
	.align		4
.L_19:
        /*0068*/ 	.byte	0x04, 0x17
        /*006a*/ 	.short	(.L_21 - .L_20)
.L_20:
        /*006c*/ 	.word	0x00000000
        /*0070*/ 	.short	0x0007
        /*0072*/ 	.short	0x0028
        /*0074*/ 	.byte	0x00, 0xf0, 0x11, 0x00


	//----- nvinfo : EIATTR_KPARAM_INFO
	.align		4
.L_21:
        /*0078*/ 	.byte	0x04, 0x17
        /*007a*/ 	.short	(.L_23 - .L_22)
.L_22:
        /*007c*/ 	.word	0x00000000
        /*0080*/ 	.short	0x0006
        /*0082*/ 	.short	0x0024
        /*0084*/ 	.byte	0x00, 0xf0, 0x11, 0x00


	//----- nvinfo : EIATTR_KPARAM_INFO
	.align		4
.L_23:
        /*0088*/ 	.byte	0x04, 0x17
        /*008a*/ 	.short	(.L_25 - .L_24)
.L_24:
        /*008c*/ 	.word	0x00000000
        /*0090*/ 	.short	0x0005
        /*0092*/ 	.short	0x0020
        /*0094*/ 	.byte	0x00, 0xf0, 0x11, 0x00


	//----- nvinfo : EIATTR_KPARAM_INFO
	.align		4
.L_25:
        /*0098*/ 	.byte	0x04, 0x17
        /*009a*/ 	.short	(.L_27 - .L_26)
.L_26:
        /*009c*/ 	.word	0x00000000
        /*00a0*/ 	.short	0x0004
        /*00a2*/ 	.short	0x001c
        /*00a4*/ 	.byte	0x00, 0xf0, 0x11, 0x00


	//----- nvinfo : EIATTR_KPARAM_INFO
	.align		4
.L_27:
        /*00a8*/ 	.byte	0x04, 0x17
        /*00aa*/ 	.short	(.L_29 - .L_28)
.L_28:
        /*00ac*/ 	.word	0x00000000
        /*00b0*/ 	.short	0x0003
        /*00b2*/ 	.short	0x0018
        /*00b4*/ 	.byte	0x00, 0xf0, 0x11, 0x00


	//----- nvinfo : EIATTR_KPARAM_INFO
	.align		4
.L_29:
        /*00b8*/ 	.byte	0x04, 0x17
        /*00ba*/ 	.short	(.L_31 - .L_30)
.L_30:
        /*00bc*/ 	.word	0x00000000
        /*00c0*/ 	.short	0x0002
        /*00c2*/ 	.short	0x0010
        /*00c4*/ 	.byte	0x00, 0xf4, 0x21, 0x00


	//----- nvinfo : EIATTR_KPARAM_INFO
	.align		4
.L_31:
        /*00c8*/ 	.byte	0x04, 0x17
        /*00ca*/ 	.short	(.L_33 - .L_32)
.L_32:
        /*00cc*/ 	.word	0x00000000
        /*00d0*/ 	.short	0x0001
        /*00d2*/ 	.short	0x0008
        /*00d4*/ 	.byte	0x00, 0xf4, 0x21, 0x00


	//----- nvinfo : EIATTR_KPARAM_INFO
	.align		4
.L_33:
        /*00d8*/ 	.byte	0x04, 0x17
        /*00da*/ 	.short	(.L_35 - .L_34)
.L_34:
        /*00dc*/ 	.word	0x00000000
        /*00e0*/ 	.short	0x0000
        /*00e2*/ 	.short	0x0000
        /*00e4*/ 	.byte	0x00, 0xf4, 0x21, 0x00


	//----- nvinfo : EIATTR_SPARSE_MMA_MASK
	.align		4
.L_35:
        /*00e8*/ 	.byte	0x03, 0x50
        /*00ea*/ 	.short	0x0000


	//----- nvinfo : EIATTR_MAXREG_COUNT
	.align		4
        /*00ec*/ 	.byte	0x03, 0x1b
        /*00ee*/ 	.short	0x00ff


	//----- nvinfo : EIATTR_NUM_BARRIERS
	.align		4
        /*00f0*/ 	.byte	0x02, 0x4c
        /*00f2*/ 	.byte	0x01
	.zero		1


	//----- nvinfo : EIATTR_ANNOTATIONS
	.align		4
        /*00f4*/ 	.byte	0x04, 0x55
        /*00f6*/ 	.short	(.L_37 - .L_36)


	//   ....[0]....
.L_36:
        /*00f8*/ 	.word	0x00000001
        /*00fc*/ 	.byte	0x20, 0x09, 0x00, 0x00, 0x01, 0x00, 0x00, 0x00, 0xa0, 0x09, 0x00, 0x00, 0x01, 0x00, 0x00, 0x00
        /* <DEDUP_REMOVED lines=4015> */
        /*fbfc*/ 	.byte	0x90, 0x47, 0x05, 0x00


	//----- nvinfo : EIATTR_MERCURY_ISA_VERSION
	.align		4
.L_37:
        /*fc00*/ 	.byte	0x03, 0x5f
        /*fc02*/ 	.short	0x0101


	//----- nvinfo : EIATTR_EXIT_INSTR_OFFSETS
	.align		4
        /*fc04*/ 	.byte	0x04, 0x1c
        /*fc06*/ 	.short	(.L_39 - .L_38)


	//   ....[0]....
.L_38:
        /*fc08*/ 	.word	0x0005d870


	//   ....[1]....
        /*fc0c*/ 	.word	0x0005d8a0


	//----- nvinfo : EIATTR_REQNTID
	.align		4
.L_39:
        /*fc10*/ 	.byte	0x04, 0x10
        /*fc12*/ 	.short	(.L_41 - .L_40)
.L_40:
        /*fc14*/ 	.word	0x00000080
        /*fc18*/ 	.word	0x00000001
        /*fc1c*/ 	.word	0x00000001


	//----- nvinfo : EIATTR_CBANK_PARAM_SIZE
	.align		4
.L_41:
        /*fc20*/ 	.byte	0x03, 0x19
        /*fc22*/ 	.short	0x0050


	//----- nvinfo : EIATTR_PARAM_CBANK
	.align		4
        /*fc24*/ 	.byte	0x04, 0x0a
        /*fc26*/ 	.short	(.L_43 - .L_42)
	.align		4
.L_42:
        /*fc28*/ 	.word	index@(.nv.constant0.matmul_kernel)
        /*fc2c*/ 	.short	0x0210
        /*fc2e*/ 	.short	0x0050


	//----- nvinfo : EIATTR_SW_WAR
	.align		4
.L_43:
        /*fc30*/ 	.byte	0x04, 0x36
        /*fc32*/ 	.short	(.L_45 - .L_44)
.L_44:
        /*fc34*/ 	.word	0x00000008
.L_45:


//--------------------- .nv.callgraph             --------------------------
	.section	.nv.callgraph,"",@"SHT_CUDA_CALLGRAPH"
	.align	4
	.sectionentsize	8
	.align		4
        /*0000*/ 	.word	0x00000000
	.align		4
        /*0004*/ 	.word	0xffffffff
	.align		4
        /*0008*/ 	.word	0x00000000
	.align		4
        /*000c*/ 	.word	0xfffffffe
	.align		4
        /*0010*/ 	.word	0x00000000
	.align		4
        /*0014*/ 	.word	0xfffffffd
	.align		4
        /*0018*/ 	.word	0x00000000
	.align		4
        /*001c*/ 	.word	0xfffffffc


//--------------------- .text.matmul_kernel       --------------------------
	.section	.text.matmul_kernel,"ax",@progbits
	.align	128
        .global         matmul_kernel
        .type           matmul_kernel,@function
        .size           matmul_kernel,(.L_x_3 - matmul_kernel)
        .other          matmul_kernel,@"STO_CUDA_ENTRY STV_DEFAULT"
matmul_kernel:
.text.matmul_kernel:
[----:B------:R-:W0:Y:S08]  /*0000*/  LDC R1, c[0x0][0x28] ;  /* 0x00000a00ff017b82 */ /* 0x000e300000000800 */
[----:B------:R-:W1:Y:S01]  /*0010*/  LDC.64 R4, c[0x0][0x228] ;  /* 0x00008a00ff047b82 */ /* 0x000e620000000a00 */
[----:B------:R-:W2:Y:S01]  /*0020*/  S2R R7, SR_CTAID.X ;  /* 0x0000000000077919 */ /* 0x000ea20000002500 */
[----:B0-----:R-:W-:Y:S01]  /*0030*/  VIADD R1, R1, 0xffffdeb0 ;  /* 0xffffdeb001017836 */ /* 0x001fe20000000000 */
[----:B------:R-:W-:Y:S01]  /*0040*/  UMOV UR4, 0x400 ;  /* 0x0000040000047882 */ /* 0x000fe20000000000 */
[----:B------:R-:W-:Y:S01]  /*0050*/  ULDC.64 UR56, c[0x0][0x208] ;  /* 0x0000820000387ab9 */ /* 0x000fe20000000a00 */
[----:B------:R-:W0:Y:S01]  /*0060*/  S2R R116, SR_TID.X ;  /* 0x0000000000747919 */ /* 0x000e220000002100 */
[----:B------:R-:W-:-:S02]  /*0070*/  CS2R R108, SRZ ;  /* 0x00000000006c7805 */ /* 0x000fc4000001ff00 */
[----:B------:R-:W-:Y:S01]  /*0080*/  CS2R R110, SRZ ;  /* 0x00000000006e7805 */ /* 0x000fe2000001ff00 */
[----:B------:R-:W3:Y:S01]  /*0090*/  S2UR UR5, SR_CgaCtaId ;  /* 0x00000000000579c3 */ /* 0x000ee20000008800 */
[----:B------:R-:W-:Y:S02]  /*00a0*/  CS2R R152, SRZ ;  /* 0x0000000000987805 */ /* 0x000fe4000001ff00 */
[----:B------:R-:W-:Y:S02]  /*00b0*/  CS2R R154, SRZ ;  /* 0x00000000009a7805 */ /* 0x000fe4000001ff00 */
[----:B------:R-:W-:Y:S02]  /*00c0*/  CS2R R100, SRZ ;  /* 0x0000000000647805 */ /* 0x000fe4000001ff00 */
[----:B------:R-:W-:Y:S02]  /*00d0*/  CS2R R102, SRZ ;  /* 0x0000000000667805 */ /* 0x000fe4000001ff00 */
[----:B------:R-:W-:-:S02]  /*00e0*/  CS2R R92, SRZ ;  /* 0x00000000005c7805 */ /* 0x000fc4000001ff00 */
[----:B------:R-:W-:Y:S02]  /*00f0*/  CS2R R94, SRZ ;  /* 0x00000000005e7805 */ /* 0x000fe4000001ff00 */
        /* <DEDUP_REMOVED lines=8> */
[----:B------:R-:W-:Y:S01]  /*0180*/  CS2R R52, SRZ ;  /* 0x0000000000347805 */ /* 0x000fe2000001ff00 */
[----:B-1----:R-:W-:Y:S01]  /*0190*/  VIADD R0, R5, 0x1ff ;  /* 0x000001ff05007836 */ /* 0x002fe20000000000 */
[----:B------:R-:W-:Y:S02]  /*01a0*/  CS2R R54, SRZ ;  /* 0x0000000000367805 */ /* 0x000fe4000001ff00 */
[----:B------:R-:W-:-:S02]  /*01b0*/  CS2R R44, SRZ ;  /* 0x00000000002c7805 */ /* 0x000fc4000001ff00 */
[----:B------:R-:W-:Y:S02]  /*01c0*/  CS2R R46, SRZ ;  /* 0x00000000002e7805 */ /* 0x000fe4000001ff00 */
[----:B------:R-:W-:Y:S02]  /*01d0*/  CS2R R36, SRZ ;  /* 0x0000000000247805 */ /* 0x000fe4000001ff00 */
[----:B------:R-:W-:Y:S02]  /*01e0*/  SHF.R.S32.HI R3, RZ, 0x1f, R0 ;  /* 0x0000001fff037819 */ /* 0x000fe40000011400 */
[----:B------:R-:W-:Y:S02]  /*01f0*/  CS2R R38, SRZ ;  /* 0x0000000000267805 */ /* 0x000fe4000001ff00 */
[----:B------:R-:W-:Y:S01]  /*0200*/  CS2R R28, SRZ ;  /* 0x00000000001c7805 */ /* 0x000fe2000001ff00 */
[----:B---3--:R-:W-:Y:S01]  /*0210*/  ULEA UR4, UR5, UR4, 0x18 ;  /* 0x0000000405047291 */ /* 0x008fe2000f8ec03f */
[----:B------:R-:W-:-:S02]  /*0220*/  LEA.HI R3, R3, R0, RZ, 0x9 ;  /* 0x0000000003037211 */ /* 0x000fc400078f48ff */
[----:B------:R-:W-:Y:S02]  /*0230*/  CS2R R30, SRZ ;  /* 0x00000000001e7805 */ /* 0x000fe4000001ff00 */
[----:B--2---:R-:W-:Y:S02]  /*0240*/  IABS R10, R7 ;  /* 0x00000007000a7213 */ /* 0x004fe40000000000 */
[----:B------:R-:W-:Y:S02]  /*0250*/  CS2R R16, SRZ ;  /* 0x0000000000107805 */ /* 0x000fe4000001ff00 */
[----:B------:R-:W-:Y:S02]  /*0260*/  SHF.R.S32.HI R3, RZ, 0x9, R3 ;  /* 0x00000009ff037819 */ /* 0x000fe40000011403 */
[----:B------:R-:W-:Y:S02]  /*0270*/  CS2R R18, SRZ ;  /* 0x0000000000127805 */ /* 0x000fe4000001ff00 */
[----:B------:R-:W-:-:S02]  /*0280*/  CS2R R14, SRZ ;  /* 0x00000000000e7805 */ /* 0x000fc4000001ff00 */
[----:B------:R-:W-:Y:S02]  /*0290*/  CS2R R20, SRZ ;  /* 0x0000000000147805 */ /* 0x000fe4000001ff00 */
[----:B------:R-:W-:Y:S01]  /*02a0*/  CS2R R22, SRZ ;  /* 0x0000000000167805 */ /* 0x000fe2000001ff00 */
[----:B------:R-:W-:Y:S01]  /*02b0*/  IMAD.SHL.U32 R6, R3, 0x8, RZ ;  /* 0x0000000803067824 */ /* 0x000fe200078e00ff */
[----:B------:R-:W-:Y:S02]  /*02c0*/  CS2R R24, SRZ ;  /* 0x0000000000187805 */ /* 0x000fe4000001ff00 */
[----:B------:R-:W-:Y:S02]  /*02d0*/  CS2R R26, SRZ ;  /* 0x00000000001a7805 */ /* 0x000fe4000001ff00 */
[----:B------:R-:W-:Y:S02]  /*02e0*/  CS2R R32, SRZ ;  /* 0x0000000000207805 */ /* 0x000fe4000001ff00 */
[----:B------:R-:W-:-:S02]  /*02f0*/  CS2R R34, SRZ ;  /* 0x0000000000227805 */ /* 0x000fc4000001ff00 */
[-C--:B------:R-:W-:Y:S02]  /*0300*/  IABS R9, R6.reuse ;  /* 0x0000000600097213 */ /* 0x080fe40000000000 */
[----:B------:R-:W-:Y:S02]  /*0310*/  CS2R R40, SRZ ;  /* 0x0000000000287805 */ /* 0x000fe4000001ff00 */
[----:B------:R-:W-:Y:S02]  /*0320*/  IABS R12, R6 ;  /* 0x00000006000c7213 */ /* 0x000fe40000000000 */
[----:B------:R-:W-:Y:S01]  /*0330*/  CS2R R42, SRZ ;  /* 0x00000000002a7805 */ /* 0x000fe2000001ff00 */
[----:B------:R-:W1:Y:S01]  /*0340*/  I2F.RP R0, R9 ;  /* 0x0000000900007306 */ /* 0x000e620000209400 */
        /* <DEDUP_REMOVED lines=13> */
[----:B------:R-:W-:Y:S01]  /*0420*/  CS2R R98, SRZ ;  /* 0x0000000000627805 */ /* 0x000fe2000001ff00 */
[----:B-1----:R-:W1:Y:S01]  /*0430*/  MUFU.RCP R0, R0 ;  /* 0x0000000000007308 */ /* 0x002e620000001000 */
        /* <DEDUP_REMOVED lines=11> */
[----:B------:R-:W-:Y:S01]  /*04f0*/  CS2R R146, SRZ ;  /* 0x0000000000927805 */ /* 0x000fe2000001ff00 */
[----:B-1----:R-:W-:Y:S02]  /*0500*/  VIADD R2, R0, 0xffffffe ;  /* 0x0ffffffe00027836 */ /* 0x002fe40000000000 */
[----:B------:R-:W-:-:S02]  /*0510*/  IMAD.MOV R0, RZ, RZ, -R12 ;  /* 0x000000ffff007224 */ /* 0x000fc400078e0a0c */
[----:B------:R1:W2:Y:S02]  /*0520*/  F2I.FTZ.U32.TRUNC.NTZ R3, R2 ;  /* 0x0000000200037305 */ /* 0x0002a4000021f000 */
[----:B-1----:R-:W-:Y:S02]  /*0530*/  IMAD.MOV.U32 R2, RZ, RZ, RZ ;  /* 0x000000ffff027224 */ /* 0x002fe400078e00ff */
[----:B--2---:R-:W-:-:S04]  /*0540*/  IMAD.MOV R8, RZ, RZ, -R3 ;  /* 0x000000ffff087224 */ /* 0x004fc800078e0a03 */
[----:B------:R-:W-:Y:S02]  /*0550*/  IMAD R11, R8, R9, RZ ;  /* 0x00000009080b7224 */ /* 0x000fe400078e02ff */
[----:B------:R-:W-:Y:S02]  /*0560*/  IMAD.MOV.U32 R8, RZ, RZ, R10 ;  /* 0x000000ffff087224 */ /* 0x000fe400078e000a */
[----:B------:R-:W-:-:S06]  /*0570*/  IMAD.HI.U32 R3, R3, R11, R2 ;  /* 0x0000000b03037227 */ /* 0x000fcc00078e0002 */
[----:B------:R-:W-:-:S04]  /*0580*/  IMAD.HI.U32 R3, R3, R8, RZ ;  /* 0x0000000803037227 */ /* 0x000fc800078e00ff */
[----:B------:R-:W-:-:S05]  /*0590*/  IMAD R0, R3, R0, R8 ;  /* 0x0000000003007224 */ /* 0x000fca00078e0208 */
[----:B------:R-:W-:-:S13]  /*05a0*/  ISETP.GT.U32.AND P1, PT, R9, R0, PT ;  /* 0x000000000900720c */ /* 0x000fda0003f24070 */
[----:B------:R-:W-:Y:S02]  /*05b0*/  @!P1 IMAD.IADD R0, R0, 0x1, -R9 ;  /* 0x0000000100009824 */ /* 0x000fe400078e0a09 */
[----:B------:R-:W-:Y:S01]  /*05c0*/  @!P1 VIADD R3, R3, 0x1 ;  /* 0x0000000103039836 */ /* 0x000fe20000000000 */
[----:B------:R-:W-:Y:S02]  /*05d0*/  ISETP.NE.AND P1, PT, R6, RZ, PT ;  /* 0x000000ff0600720c */ /* 0x000fe40003f25270 */
[----:B------:R-:W-:Y:S02]  /*05e0*/  ISETP.GE.U32.AND P0, PT, R0, R9, PT ;  /* 0x000000090000720c */ /* 0x000fe40003f06070 */
[----:B------:R-:W-:-:S04]  /*05f0*/  LOP3.LUT R0, R7, R6, RZ, 0x3c, !PT ;  /* 0x0000000607007212 */ /* 0x000fc800078e3cff */
[----:B------:R-:W-:Y:S01]  /*0600*/  ISETP.GE.AND P2, PT, R0, RZ, PT ;  /* 0x000000ff0000720c */ /* 0x000fe20003f46270 */
[----:B------:R-:W-:-:S06]  /*0610*/  VIADD R0, R4, 0x3f ;  /* 0x0000003f04007836 */ /* 0x000fcc0000000000 */
[----:B------:R-:W-:-:S04]  /*0620*/  @P0 VIADD R3, R3, 0x1 ;  /* 0x0000000103030836 */ /* 0x000fc80000000000 */
[----:B------:R-:W-:Y:S01]  /*0630*/  IMAD.MOV.U32 R2, RZ, RZ, R3 ;  /* 0x000000ffff027224 */ /* 0x000fe200078e0003 */
[----:B------:R-:W-:-:S03]  /*0640*/  SHF.R.S32.HI R3, RZ, 0x1f, R0 ;  /* 0x0000001fff037819 */ /* 0x000fc60000011400 */
[----:B------:R-:W-:Y:S01]  /*0650*/  @!P2 IMAD.MOV R2, RZ, RZ, -R2 ;  /* 0x000000ffff02a224 */ /* 0x000fe200078e0a02 */
[----:B------:R-:W-:Y:S02]  /*0660*/  @!P1 LOP3.LUT R2, RZ, R6, RZ, 0x33, !PT ;  /* 0x00000006ff029212 */ /* 0x000fe400078e33ff */
[----:B------:R-:W-:-:S03]  /*0670*/  LEA.HI R3, R3, R0, RZ, 0x6 ;  /* 0x0000000003037211 */ /* 0x000fc600078f30ff */
[----:B------:R-:W-:Y:S02]  /*0680*/  IMAD.SHL.U32 R8, R2, 0x8, RZ ;  /* 0x0000000802087824 */ /* 0x000fe400078e00ff */
[----:B------:R-:W-:-:S03]  /*0690*/  IMAD.MOV R2, RZ, RZ, -R2 ;  /* 0x000000ffff027224 */ /* 0x000fc600078e0a02 */
[----:B------:R-:W-:Y:S01]  /*06a0*/  LEA.HI.SX32 R3, R3, -R8, 0x1a ;  /* 0x8000000803037211 */ /* 0x000fe200078fd2ff */
[----:B------:R-:W-:-:S03]  /*06b0*/  IMAD R6, R6, R2, R7 ;  /* 0x0000000206067224 */ /* 0x000fc600078e0207 */
[----:B------:R-:W-:Y:S02]  /*06c0*/  VIMNMX R13, R3, 0x8, PT ;  /* 0x00000008030d7848 */ /* 0x000fe40003fe0100 */
[----:B------:R-:W-:Y:S02]  /*06d0*/  IABS R11, R6 ;  /* 0x00000006000b7213 */ /* 0x000fe40000000000 */
[----:B------:R-:W-:-:S04]  /*06e0*/  IABS R9, R13 ;  /* 0x0000000d00097213 */ /* 0x000fc80000000000 */
[----:B------:R-:W1:Y:S08]  /*06f0*/  I2F.RP R0, R9 ;  /* 0x0000000900007306 */ /* 0x000e700000209400 */
[----:B-1----:R-:W1:Y:S02]  /*0700*/  MUFU.RCP R0, R0 ;  /* 0x0000000000007308 */ /* 0x002e640000001000 */
[----:B-1----:R-:W-:-:S06]  /*0710*/  VIADD R3, R0, 0xffffffe ;  /* 0x0ffffffe00037836 */ /* 0x002fcc0000000000 */
[----:B------:R-:W1:Y:S02]  /*0720*/  F2I.FTZ.U32.TRUNC.NTZ R3, R3 ;  /* 0x0000000300037305 */ /* 0x000e64000021f000 */
[----:B-1----:R-:W-:-:S04]  /*0730*/  IMAD.MOV R10, RZ, RZ, -R3 ;  /* 0x000000ffff0a7224 */ /* 0x002fc800078e0a03 */
[----:B------:R-:W-:Y:S01]  /*0740*/  IMAD.MOV.U32 R2, RZ, RZ, R10 ;  /* 0x000000ffff027224 */ /* 0x000fe200078e000a */
[----:B------:R-:W-:-:S03]  /*0750*/  IABS R10, R13 ;  /* 0x0000000d000a7213 */ /* 0x000fc60000000000 */
[----:B------:R-:W-:Y:S02]  /*0760*/  IMAD R7, R2, R9, RZ ;  /* 0x0000000902077224 */ /* 0x000fe400078e02ff */
[----:B------:R-:W-:Y:S02]  /*0770*/  IMAD.MOV.U32 R2, RZ, RZ, RZ ;  /* 0x000000ffff027224 */ /* 0x000fe400078e00ff */
[----:B------:R-:W-:Y:S02]  /*0780*/  IMAD.MOV R0, RZ, RZ, -R10 ;  /* 0x000000ffff007224 */ /* 0x000fe400078e0a0a */
[----:B------:R-:W-:Y:S02]  /*0790*/  IMAD.HI.U32 R2, R3, R7, R2 ;  /* 0x0000000703027227 */ /* 0x000fe400078e0002 */
[----:B------:R-:W1:Y:S04]  /*07a0*/  LDC R3, c[0x0][0x230] ;  /* 0x00008c00ff037b82 */ /* 0x000e680000000800 */
[----:B------:R-:W-:-:S04]  /*07b0*/  IMAD.HI.U32 R2, R2, R11, RZ ;  /* 0x0000000b02027227 */ /* 0x000fc800078e00ff */
[----:B------:R-:W-:Y:S01]  /*07c0*/  IMAD R0, R2, R0, R11 ;  /* 0x0000000002007224 */ /* 0x000fe200078e020b */
[----:B------:R-:W-:-:S04]  /*07d0*/  CS2R R10, SRZ ;  /* 0x00000000000a7805 */ /* 0x000fc8000001ff00 */
[----:B------:R-:W-:Y:S01]  /*07e0*/  ISETP.GT.U32.AND P1, PT, R9, R0, PT ;  /* 0x000000000900720c */ /* 0x000fe20003f24070 */
[----:B-1----:R-:W-:-:S12]  /*07f0*/  VIADD R117, R3, 0x7f ;  /* 0x0000007f03757836 */ /* 0x002fd80000000000 */
[----:B------:R-:W-:Y:S02]  /*0800*/  @!P1 IMAD.IADD R0, R0, 0x1, -R9 ;  /* 0x0000000100009824 */ /* 0x000fe400078e0a09 */
[----:B------:R-:W-:Y:S01]  /*0810*/  @!P1 VIADD R2, R2, 0x1 ;  /* 0x0000000102029836 */ /* 0x000fe20000000000 */
[----:B------:R-:W-:Y:S02]  /*0820*/  ISETP.NE.AND P1, PT, R13, RZ, PT ;  /* 0x000000ff0d00720c */ /* 0x000fe40003f25270 */
[----:B------:R-:W-:Y:S02]  /*0830*/  ISETP.GE.U32.AND P0, PT, R0, R9, PT ;  /* 0x000000090000720c */ /* 0x000fe40003f06070 */
[----:B------:R-:W-:-:S04]  /*0840*/  LOP3.LUT R0, R6, R13, RZ, 0x3c, !PT ;  /* 0x0000000d06007212 */ /* 0x000fc800078e3cff */
[----:B------:R-:W-:-:S07]  /*0850*/  ISETP.GE.AND P2, PT, R0, RZ, PT ;  /* 0x000000ff0000720c */ /* 0x000fce0003f46270 */
[----:B------:R-:W-:Y:S01]  /*0860*/  @P0 VIADD R2, R2, 0x1 ;  /* 0x0000000102020836 */ /* 0x000fe20000000000 */
[----:B------:R-:W-:-:S05]  /*0870*/  ISETP.GE.AND P0, PT, R117, 0x80, PT ;  /* 0x000000807500780c */ /* 0x000fca0003f06270 */
[----:B------:R-:W-:Y:S01]  /*0880*/  @!P2 IMAD.MOV R2, RZ, RZ, -R2 ;  /* 0x000000ffff02a224 */ /* 0x000fe200078e0a02 */
[----:B------:R-:W-:-:S05]  /*0890*/  @!P1 LOP3.LUT R2, RZ, R13, RZ, 0x33, !PT ;  /* 0x0000000dff029212 */ /* 0x000fca00078e33ff */
[----:B------:R-:W-:Y:S02]  /*08a0*/  IMAD.MOV R0, RZ, RZ, -R2 ;  /* 0x000000ffff007224 */ /* 0x000fe400078e0a02 */
[----:B------:R-:W-:Y:S02]  /*08b0*/  IMAD.SHL.U32 R2, R2, 0x200, RZ ;  /* 0x0000020002027824 */ /* 0x000fe400078e00ff */
[----:B------:R-:W-:Y:S01]  /*08c0*/  IMAD R0, R13, R0, R6 ;  /* 0x000000000d007224 */ /* 0x000fe200078e0206 */
[----:B0-----:R-:W-:Y:S02]  /*08d0*/  LOP3.LUT R6, R116, 0x3f, RZ, 0xc0, !PT ;  /* 0x0000003f74067812 */ /* 0x001fe400078ec0ff */
[----:B------:R-:W-:Y:S01]  /*08e0*/  CS2R R12, SRZ ;  /* 0x00000000000c7805 */ /* 0x000fe2000001ff00 */
[----:B------:R-:W-:Y:S01]  /*08f0*/  IMAD.IADD R0, R8, 0x1, R0 ;  /* 0x0000000108007824 */ /* 0x000fe200078e0200 */
[----:B------:R-:W-:-:S03]  /*0900*/  CS2R R8, SRZ ;  /* 0x0000000000087805 */ /* 0x000fc6000001ff00 */
[----:B------:R-:W-:-:S05]  /*0910*/  IMAD R116, R0, 0x40, R6 ;  /* 0x0000004000747824 */ /* 0x000fca00078e0206 */
[----:B------:R0:W-:Y:S01]  /*0920*/  STL [R1+0x194c], R116 ;  /* 0x00194c7401007387 */ /* 0x0001e20000100800 */
[----:B------:R-:W-:Y:S05]  /*0930*/  @!P0 BRA `(.L_x_0) ;  /* 0x0000053c00848947 */ /* 0x000fea0003800000 */
[----:B------:R-:W-:Y:S01]  /*0940*/  IABS R10, R4 ;  /* 0x00000004000a7213 */ /* 0x000fe20000000000 */
[C---:B------:R-:W-:Y:S01]  /*0950*/  VIADD R13, R2.reuse, 0x1fd ;  /* 0x000001fd020d7836 */ /* 0x040fe20000000000 */
[----:B------:R-:W-:Y:S01]  /*0960*/  IABS R168, R5 ;  /* 0x0000000500a87213 */ /* 0x000fe20000000000 */
[----:B------:R-:W-:Y:S01]  /*0970*/  VIADD R14, R2, 0x1fc ;  /* 0x000001fc020e7836 */ /* 0x000fe20000000000 */
[----:B------:R-:W1:Y:S01]  /*0980*/  I2F.RP R0, R10 ;  /* 0x0000000a00007306 */ /* 0x000e620000209400 */
[----:B------:R-:W-:Y:S01]  /*0990*/  IABS R12, R116 ;  /* 0x00000074000c7213 */ /* 0x000fe20000000000 */
[----:B------:R2:W-:Y:S01]  /*09a0*/  STL [R1+0x1a38], R5 ;  /* 0x001a380501007387 */ /* 0x0005e20000100800 */
[----:B------:R-:W-:Y:S01]  /*09b0*/  ISETP.GE.AND P3, PT, R116, RZ, PT ;  /* 0x000000ff7400720c */ /* 0x000fe20003f66270 */
[C---:B------:R-:W-:Y:S01]  /*09c0*/  VIADD R15, R2.reuse, 0x1fa ;  /* 0x000001fa020f7836 */ /* 0x040fe20000000000 */
[----:B------:R-:W-:Y:S01]  /*09d0*/  ULDC UR9, c[0x0][0x238] ;  /* 0x00008e0000097ab9 */ /* 0x000fe20000000800 */
[C---:B------:R-:W-:Y:S01]  /*09e0*/  VIADD R16, R2.reuse, 0x1f9 ;  /* 0x000001f902107836 */ /* 0x040fe20000000000 */
[----:B------:R-:W-:Y:S01]  /*09f0*/  ULDC UR58, c[0x0][0x23c] ;  /* 0x00008f00003a7ab9 */ /* 0x000fe20000000800 */
[----:B------:R-:W3:Y:S01]  /*0a00*/  I2F.RP R3, R168 ;  /* 0x000000a800037306 */ /* 0x000ee20000209400 */
[C---:B------:R-:W-:Y:S01]  /*0a10*/  VIADD R18, R2.reuse, 0x1f4 ;  /* 0x000001f402127836 */ /* 0x040fe20000000000 */
[----:B------:R-:W-:Y:S01]  /*0a20*/  ULDC.64 UR6, c[0x0][0x218] ;  /* 0x0000860000067ab9 */ /* 0x000fe20000000a00 */
[C---:B------:R-:W-:Y:S01]  /*0a30*/  VIADD R20, R2.reuse, 0x1f3 ;  /* 0x000001f302147836 */ /* 0x040fe20000000000 */
[----:B------:R-:W-:Y:S01]  /*0a40*/  ULDC UR5, c[0x0][0x234] ;  /* 0x00008d0000057ab9 */ /* 0x000fe20000000800 */
[C---:B------:R-:W-:Y:S01]  /*0a50*/  VIADD R22, R2.reuse, 0x1f2 ;  /* 0x000001f202167836 */ /* 0x040fe20000000000 */
[----:B------:R-:W-:Y:S01]  /*0a60*/  IABS R17, R18 ;  /* 0x0000001200117213 */ /* 0x000fe20000000000 */
[C---:B------:R-:W-:Y:S01]  /*0a70*/  VIADD R23, R2.reuse, 0x1f1 ;  /* 0x000001f102177836 */ /* 0x040fe20000000000 */
[----:B-1----:R-:W1:Y:S01]  /*0a80*/  MUFU.RCP R0, R0 ;  /* 0x0000000000007308 */ /* 0x002e620000001000 */
[----:B------:R-:W-:Y:S01]  /*0a90*/  IABS R19, R20 ;  /* 0x0000001400137213 */ /* 0x000fe20000000000 */
[C---:B------:R-:W-:Y:S01]  /*0aa0*/  VIADD R24, R2.reuse, 0x1f0 ;  /* 0x000001f002187836 */ /* 0x040fe20000000000 */
[----:B------:R-:W-:Y:S01]  /*0ab0*/  IABS R21, R22 ;  /* 0x0000001600157213 */ /* 0x000fe20000000000 */
[C---:B------:R-:W-:Y:S01]  /*0ac0*/  VIADD R26, R2.reuse, 0x1ef ;  /* 0x000001ef021a7836 */ /* 0x040fe20000000000 */
[----:B------:R-:W-:Y:S01]  /*0ad0*/  ULDC UR8, c[0x0][0x240] ;  /* 0x0000900000087ab9 */ /* 0x000fe20000000800 */
[----:B------:R-:W-:-:S02]  /*0ae0*/  VIADD R29, R2, 0x1ed ;  /* 0x000001ed021d7836 */ /* 0x000fc40000000000 */
[----:B---3--:R-:W3:Y:S01]  /*0af0*/  MUFU.RCP R3, R3 ;  /* 0x0000000300037308 */ /* 0x008ee20000001000 */
[C---:B------:R-:W-:Y:S02]  /*0b00*/  VIADD R28, R2.reuse, 0x1ee ;  /* 0x000001ee021c7836 */ /* 0x040fe40000000000 */
[C---:B------:R-:W-:Y:S01]  /*0b10*/  VIADD R30, R2.reuse, 0x1ec ;  /* 0x000001ec021e7836 */ /* 0x040fe20000000000 */
[----:B------:R-:W-:Y:S01]  /*0b20*/  IABS R25, R29 ;  /* 0x0000001d00197213 */ /* 0x000fe20000000000 */
[C---:B------:R-:W-:Y:S02]  /*0b30*/  VIADD R32, R2.reuse, 0x1e7 ;  /* 0x000001e702207836 */ /* 0x040fe40000000000 */
[----:B------:R-:W-:Y:S01]  /*0b40*/  VIADD R34, R2, 0x1e4 ;  /* 0x000001e402227836 */ /* 0x000fe20000000000 */
[----:B------:R-:W-:Y:S01]  /*0b50*/  IABS R27, R30 ;  /* 0x0000001e001b7213 */ /* 0x000fe20000000000 */
[----:B-1----:R-:W-:Y:S01]  /*0b60*/  VIADD R6, R0, 0xffffffe ;  /* 0x0ffffffe00067836 */ /* 0x002fe20000000000 */
[----:B------:R-:W-:Y:S01]  /*0b70*/  IABS R31, R32 ;  /* 0x00000020001f7213 */ /* 0x000fe20000000000 */
[C---:B------:R-:W-:Y:S01]  /*0b80*/  VIADD R38, R2.reuse, 0x1e2 ;  /* 0x000001e202267836 */ /* 0x040fe20000000000 */
[----:B------:R-:W-:Y:S01]  /*0b90*/  IABS R35, R34 ;  /* 0x0000002200237213 */ /* 0x000fe20000000000 */
[----:B------:R1:W4:Y:S01]  /*0ba0*/  F2I.FTZ.U32.TRUNC.NTZ R7, R6 ;  /* 0x0000000600077305 */ /* 0x000322000021f000 */
[----:B------:R-:W-:-:S02]  /*0bb0*/  VIADD R40, R2, 0x1e1 ;  /* 0x000001e102287836 */ /* 0x000fc40000000000 */
[C---:B------:R-:W-:Y:S01]  /*0bc0*/  VIADD R42, R2.reuse, 0x1e0 ;  /* 0x000001e0022a7836 */ /* 0x040fe20000000000 */
[----:B------:R-:W-:Y:S01]  /*0bd0*/  IABS R37, R38 ;  /* 0x0000002600257213 */ /* 0x000fe20000000000 */
[----:B---3--:R-:W-:Y:S01]  /*0be0*/  VIADD R8, R3, 0xffffffe ;  /* 0x0ffffffe03087836 */ /* 0x008fe20000000000 */
[----:B------:R-:W-:Y:S01]  /*0bf0*/  IABS R39, R40 ;  /* 0x0000002800277213 */ /* 0x000fe20000000000 */
[C---:B------:R-:W-:Y:S01]  /*0c00*/  VIADD R44, R2.reuse, 0x1df ;  /* 0x000001df022c7836 */ /* 0x040fe20000000000 */
[----:B------:R-:W-:Y:S01]  /*0c10*/  IABS R41, R42 ;  /* 0x0000002a00297213 */ /* 0x000fe20000000000 */
[----:B------:R3:W0:Y:S01]  /*0c20*/  F2I.FTZ.U32.TRUNC.NTZ R9, R8 ;  /* 0x0000000800097305 */ /* 0x000622000021f000 */
[----:B-1----:R-:W-:Y:S02]  /*0c30*/  IMAD.MOV.U32 R6, RZ, RZ, RZ ;  /* 0x000000ffff067224 */ /* 0x002fe400078e00ff */
[C---:B------:R-:W-:Y:S02]  /*0c40*/  VIADD R45, R2.reuse, 0x1de ;  /* 0x000001de022d7836 */ /* 0x040fe40000000000 */
[----:B------:R-:W-:-:S02]  /*0c50*/  VIADD R47, R2, 0x1dc ;  /* 0x000001dc022f7836 */ /* 0x000fc40000000000 */
[--C-:B----4-:R-:W-:Y:S02]  /*0c60*/  IMAD.MOV R11, RZ, RZ, -R7.reuse ;  /* 0x000000ffff0b7224 */ /* 0x110fe400078e0a07 */
[----:B---3--:R-:W-:Y:S01]  /*0c70*/  IMAD.MOV.U32 R8, RZ, RZ, RZ ;  /* 0x000000ffff087224 */ /* 0x008fe200078e00ff */
[----:B------:R-:W-:Y:S01]  /*0c80*/  IABS R43, R47 ;  /* 0x0000002f002b7213 */ /* 0x000fe20000000000 */
[----:B------:R-:W-:Y:S02]  /*0c90*/  IMAD R11, R11, R10, RZ ;  /* 0x0000000a0b0b7224 */ /* 0x000fe400078e02ff */
[----:B------:R-:W-:Y:S02]  /*0ca0*/  VIADD R46, R2, 0x1dd ;  /* 0x000001dd022e7836 */ /* 0x000fe40000000000 */
[----:B------:R-:W-:-:S04]  /*0cb0*/  IMAD.HI.U32 R7, R7, R11, R6 ;  /* 0x0000000b07077227 */ /* 0x000fc800078e0006 */
[----:B0-----:R-:W-:Y:S02]  /*0cc0*/  IMAD.MOV R3, RZ, RZ, -R9 ;  /* 0x000000ffff037224 */ /* 0x001fe400078e0a09 */
[----:B------:R-:W-:-:S04]  /*0cd0*/  IMAD.HI.U32 R7, R7, R12, RZ ;  /* 0x0000000c07077227 */ /* 0x000fc800078e00ff */
[----:B------:R-:W-:Y:S02]  /*0ce0*/  IMAD R3, R3, R168, RZ ;  /* 0x000000a803037224 */ /* 0x000fe400078e02ff */
[----:B------:R-:W-:Y:S02]  /*0cf0*/  IMAD.MOV R7, RZ, RZ, -R7 ;  /* 0x000000ffff077224 */ /* 0x000fe400078e0a07 */
[----:B------:R-:W-:Y:S01]  /*0d00*/  IMAD.HI.U32 R0, R9, R3, R8 ;  /* 0x0000000309007227 */ /* 0x000fe200078e0008 */
[----:B------:R-:W-:-:S03]  /*0d10*/  IABS R9, R13 ;  /* 0x0000000d00097213 */ /* 0x000fc60000000000 */
[----:B------:R-:W-:Y:S02]  /*0d20*/  IMAD R3, R10, R7, R12 ;  /* 0x000000070a037224 */ /* 0x000fe400078e020c */
[C---:B------:R-:W-:Y:S02]  /*0d30*/  VIADD R11, R2.reuse, 0x1ff ;  /* 0x000001ff020b7836 */ /* 0x040fe40000000000 */
[----:B------:R-:W-:Y:S01]  /*0d40*/  VIADD R12, R2, 0x1fe ;  /* 0x000001fe020c7836 */ /* 0x000fe20000000000 */
[----:B------:R-:W-:Y:S01]  /*0d50*/  ISETP.GT.U32.AND P1, PT, R10, R3, PT ;  /* 0x000000030a00720c */ /* 0x000fe20003f24070 */
[C---:B------:R-:W-:Y:S01]  /*0d60*/  VIADD R50, R2.reuse, 0x1d4 ;  /* 0x000001d402327836 */ /* 0x040fe20000000000 */
[----:B------:R-:W-:Y:S01]  /*0d70*/  IABS R233, R11 ;  /* 0x0000000b00e97213 */ /* 0x000fe20000000000 */
[C---:B------:R-:W-:Y:S01]  /*0d80*/  VIADD R52, R2.reuse, 0x1d3 ;  /* 0x000001d302347836 */ /* 0x040fe20000000000 */
[----:B------:R-:W-:Y:S01]  /*0d90*/  IABS R95, R12 ;  /* 0x0000000c005f7213 */ /* 0x000fe20000000000 */
[----:B------:R-:W-:Y:S01]  /*0da0*/  VIADD R54, R2, 0x1d2 ;  /* 0x000001d202367836 */ /* 0x000fe20000000000 */
[----:B------:R-:W-:Y:S01]  /*0db0*/  ISETP.GE.AND P2, PT, R12, RZ, PT ;  /* 0x000000ff0c00720c */ /* 0x000fe20003f46270 */
[----:B------:R-:W-:Y:S01]  /*0dc0*/  IMAD.HI.U32 R6, R0, R233, RZ ;  /* 0x000000e900067227 */ /* 0x000fe200078e00ff */
[----:B------:R-:W-:-:S02]  /*0dd0*/  ISETP.GE.AND P0, PT, R11, RZ, PT ;  /* 0x000000ff0b00720c */ /* 0x000fc40003f06270 */
[----:B------:R-:W-:Y:S01]  /*0de0*/  IABS R11, R14 ;  /* 0x0000000e000b7213 */ /* 0x000fe20000000000 */
[----:B------:R-:W-:Y:S01]  /*0df0*/  IMAD.MOV R7, RZ, RZ, -R6 ;  /* 0x000000ffff077224 */ /* 0x000fe200078e0a06 */
[----:B------:R-:W-:Y:S01]  /*0e00*/  IABS R51, R50 ;  /* 0x0000003200337213 */ /* 0x000fe20000000000 */
[----:B------:R-:W-:Y:S01]  /*0e10*/  IMAD.HI.U32 R6, R0, R95, RZ ;  /* 0x0000005f00067227 */ /* 0x000fe200078e00ff */
[----:B------:R-:W-:-:S03]  /*0e20*/  IABS R53, R52 ;  /* 0x0000003400357213 */ /* 0x000fc60000000000 */
[----:B------:R-:W-:Y:S01]  /*0e30*/  @!P1 IMAD.IADD R3, R3, 0x1, -R10 ;  /* 0x0000000103039824 */ /* 0x000fe200078e0a0a */
[----:B------:R-:W-:Y:S01]  /*0e40*/  ISETP.GE.AND P1, PT, R13, RZ, PT ;  /* 0x000000ff0d00720c */ /* 0x000fe20003f26270 */
[----:B------:R-:W-:Y:S01]  /*0e50*/  IMAD.MOV R8, RZ, RZ, -R6 ;  /* 0x000000ffff087224 */ /* 0x000fe200078e0a06 */
[----:B------:R-:W-:Y:S01]  /*0e60*/  IABS R13, R16 ;  /* 0x00000010000d7213 */ /* 0x000fe20000000000 */
[----:B------:R-:W-:Y:S01]  /*0e70*/  IMAD R233, R168, R7, R233 ;  /* 0x00000007a8e97224 */ /* 0x000fe200078e02e9 */
[----:B------:R-:W-:Y:S01]  /*0e80*/  ISETP.GT.U32.AND P6, PT, R10, R3, PT ;  /* 0x000000030a00720c */ /* 0x000fe20003fc4070 */
[----:B------:R-:W-:Y:S02]  /*0e90*/  IMAD R95, R168, R8, R95 ;  /* 0x00000008a85f7224 */ /* 0x000fe400078e025f */
[----:B------:R-:W-:Y:S01]  /*0ea0*/  IMAD.HI.U32 R7, R0, R9, RZ ;  /* 0x0000000900077227 */ /* 0x000fe200078e00ff */
[C---:B------:R-:W-:Y:S02]  /*0eb0*/  ISETP.GT.U32.AND P5, PT, R168.reuse, R233, PT ;  /* 0x000000e9a800720c */ /* 0x040fe40003fa4070 */
[----:B------:R-:W-:Y:S01]  /*0ec0*/  ISETP.GT.U32.AND P4, PT, R168, R95, PT ;  /* 0x0000005fa800720c */ /* 0x000fe20003f84070 */
[----:B------:R-:W-:-:S02]  /*0ed0*/  IMAD.MOV R7, RZ, RZ, -R7 ;  /* 0x000000ffff077224 */ /* 0x000fc400078e0a07 */
[----:B------:R-:W-:Y:S02]  /*0ee0*/  VIADD R12, R2, 0x1fb ;  /* 0x000001fb020c7836 */ /* 0x000fe40000000000 */
[----:B------:R-:W-:Y:S02]  /*0ef0*/  IMAD R7, R168, R7, R9 ;  /* 0x00000007a8077224 */ /* 0x000fe400078e0209 */
[----:B------:R-:W-:Y:S01]  /*0f00*/  @!P6 IMAD.IADD R3, R3, 0x1, -R10 ;  /* 0x000000010303e824 */ /* 0x000fe200078e0a0a */
[----:B------:R-:W-:Y:S01]  /*0f10*/  IABS R9, R12 ;  /* 0x0000000c00097213 */ /* 0x000fe20000000000 */
[----:B------:R-:W-:Y:S01]  /*0f20*/  IMAD.HI.U32 R6, R0, R11, RZ ;  /* 0x0000000b00067227 */ /* 0x000fe200078e00ff */
[----:B------:R-:W-:-:S03]  /*0f30*/  ISETP.NE.AND P6, PT, R4, RZ, PT ;  /* 0x000000ff0400720c */ /* 0x000fc60003fc5270 */
[----:B--2---:R-:W-:Y:S02]  /*0f40*/  IMAD.MOV.U32 R5, RZ, RZ, R3 ;  /* 0x000000ffff057224 */ /* 0x004fe400078e0003 */
[----:B------:R-:W-:Y:S02]  /*0f50*/  @!P4 IMAD.IADD R95, R95, 0x1, -R168 ;  /* 0x000000015f5fc824 */ /* 0x000fe400078e0aa8 */
[----:B------:R-:W-:Y:S01]  /*0f60*/  @!P3 IMAD.MOV R5, RZ, RZ, -R5 ;  /* 0x000000ffff05b224 */ /* 0x000fe200078e0a05 */
[----:B------:R-:W-:Y:S01]  /*0f70*/  ISETP.GT.U32.AND P3, PT, R168, R7, PT ;  /* 0x00000007a800720c */ /* 0x000fe20003f64070 */
[----:B------:R-:W-:Y:S01]  /*0f80*/  IMAD.HI.U32 R3, R0, R9, RZ ;  /* 0x0000000900037227 */ /* 0x000fe200078e00ff */
[----:B------:R-:W-:-:S03]  /*0f90*/  ISETP.GT.U32.AND P4, PT, R168, R95, PT ;  /* 0x0000005fa800720c */ /* 0x000fc60003f84070 */
[----:B------:R-:W-:Y:S01]  /*0fa0*/  @!P5 IMAD.IADD R233, R233, 0x1, -R168 ;  /* 0x00000001e9e9d824 */ /* 0x000fe200078e0aa8 */
[----:B------:R-:W-:Y:S01]  /*0fb0*/  @!P6 LOP3.LUT R5, RZ, R4, RZ, 0x33, !PT ;  /* 0x00000004ff05e212 */ /* 0x000fe200078e33ff */
[----:B------:R-:W-:Y:S02]  /*0fc0*/  IMAD.MOV R6, RZ, RZ, -R6 ;  /* 0x000000ffff067224 */ /* 0x000fe400078e0a06 */
[----:B------:R-:W-:Y:S01]  /*0fd0*/  IMAD.MOV R3, RZ, RZ, -R3 ;  /* 0x000000ffff037224 */ /* 0x000fe200078e0a03 */
[C---:B------:R-:W-:Y:S01]  /*0fe0*/  ISETP.GT.U32.AND P5, PT, R168.reuse, R233, PT ;  /* 0x000000e9a800720c */ /* 0x040fe20003fa4070 */
[C---:B------:R-:W-:Y:S01]  /*0ff0*/  IMAD R6, R168.reuse, R6, R11 ;  /* 0x00000006a8067224 */ /* 0x040fe200078e020b */
[----:B------:R-:W-:Y:S01]  /*1000*/  IABS R11, R15 ;  /* 0x0000000f000b7213 */ /* 0x000fe20000000000 */
[C---:B------:R-:W-:Y:S01]  /*1010*/  IMAD R3, R168.reuse, R3, R9 ;  /* 0x00000003a8037224 */ /* 0x040fe200078e0209 */
[----:B------:R0:W-:Y:S01]  /*1020*/  STL [R1+0x290], R5 ;  /* 0x0002900501007387 */ /* 0x0001e20000100800 */
[--C-:B------:R-:W-:Y:S01]  /*1030*/  @!P3 IMAD.IADD R7, R7, 0x1, -R168.reuse ;  /* 0x000000010707b824 */ /* 0x100fe200078e0aa8 */
[C---:B------:R-:W-:Y:S01]  /*1040*/  ISETP.GT.U32.AND P6, PT, R168.reuse, R6, PT ;  /* 0x00000006a800720c */ /* 0x040fe20003fc4070 */
[----:B------:R-:W-:Y:S01]  /*1050*/  @!P4 IMAD.IADD R95, R95, 0x1, -R168 ;  /* 0x000000015f5fc824 */ /* 0x000fe200078e0aa8 */
[----:B------:R-:W-:Y:S01]  /*1060*/  ISETP.GT.U32.AND P3, PT, R168, R3, PT ;  /* 0x00000003a800720c */ /* 0x000fe20003f64070 */
[----:B------:R-:W-:Y:S01]  /*1070*/  IMAD.HI.U32 R4, R0, R11, RZ ;  /* 0x0000000b00047227 */ /* 0x000fe200078e00ff */
[----:B------:R-:W-:-:S03]  /*1080*/  ISETP.GT.U32.AND P4, PT, R168, R7, PT ;  /* 0x00000007a800720c */ /* 0x000fc60003f84070 */
[----:B------:R-:W-:Y:S01]  /*1090*/  @!P5 IMAD.IADD R233, R233, 0x1, -R168 ;  /* 0x00000001e9e9d824 */ /* 0x000fe200078e0aa8 */
[----:B------:R-:W-:Y:S01]  /*10a0*/  ISETP.GE.AND P5, PT, R14, RZ, PT ;  /* 0x000000ff0e00720c */ /* 0x000fe20003fa6270 */
[----:B------:R-:W-:Y:S02]  /*10b0*/  VIADD R14, R2, 0x1f8 ;  /* 0x000001f8020e7836 */ /* 0x000fe40000000000 */
[----:B------:R-:W-:-:S03]  /*10c0*/  IMAD.HI.U32 R8, R0, R13, RZ ;  /* 0x0000000d00087227 */ /* 0x000fc600078e00ff */
[----:B------:R-:W-:Y:S01]  /*10d0*/  IABS R10, R14 ;  /* 0x0000000e000a7213 */ /* 0x000fe20000000000 */
[--C-:B------:R-:W-:Y:S01]  /*10e0*/  @!P6 IMAD.IADD R6, R6, 0x1, -R168.reuse ;  /* 0x000000010606e824 */ /* 0x100fe200078e0aa8 */
[----:B------:R-:W-:Y:S01]  /*10f0*/  ISETP.GE.AND P6, PT, R12, RZ, PT ;  /* 0x000000ff0c00720c */ /* 0x000fe20003fc6270 */
[----:B------:R-:W-:Y:S02]  /*1100*/  @!P3 IMAD.IADD R3, R3, 0x1, -R168 ;  /* 0x000000010303b824 */ /* 0x000fe400078e0aa8 */
[----:B------:R-:W-:Y:S01]  /*1110*/  IMAD.MOV R4, RZ, RZ, -R4 ;  /* 0x000000ffff047224 */ /* 0x000fe200078e0a04 */
[----:B------:R-:W-:Y:S01]  /*1120*/  ISETP.GT.U32.AND P3, PT, R168, R6, PT ;  /* 0x00000006a800720c */ /* 0x000fe20003f64070 */
[----:B------:R-:W-:Y:S02]  /*1130*/  IMAD.MOV R9, RZ, RZ, -R8 ;  /* 0x000000ffff097224 */ /* 0x000fe400078e0a08 */
[----:B------:R-:W-:Y:S02]  /*1140*/  VIADD R12, R2, 0x1f7 ;  /* 0x000001f7020c7836 */ /* 0x000fe40000000000 */
[----:B------:R-:W-:Y:S01]  /*1150*/  @!P4 IMAD.IADD R7, R7, 0x1, -R168 ;  /* 0x000000010707c824 */ /* 0x000fe200078e0aa8 */
[C---:B------:R-:W-:Y:S01]  /*1160*/  ISETP.GT.U32.AND P4, PT, R168.reuse, R3, PT ;  /* 0x00000003a800720c */ /* 0x040fe20003f84070 */
[----:B------:R-:W-:-:S02]  /*1170*/  IMAD R8, R168, R4, R11 ;  /* 0x00000004a8087224 */ /* 0x000fc400078e020b */
[----:B------:R-:W-:Y:S02]  /*1180*/  IMAD.MOV.U32 R11, RZ, RZ, R10 ;  /* 0x000000ffff0b7224 */ /* 0x000fe400078e000a */
[----:B------:R-:W-:Y:S01]  /*1190*/  IMAD R9, R168, R9, R13 ;  /* 0x00000009a8097224 */ /* 0x000fe200078e020d */
[----:B------:R-:W-:Y:S01]  /*11a0*/  IABS R13, R12 ;  /* 0x0000000c000d7213 */ /* 0x000fe20000000000 */
[----:B------:R-:W-:-:S04]  /*11b0*/  IMAD.HI.U32 R10, R0, R11, RZ ;  /* 0x0000000b000a7227 */ /* 0x000fc800078e00ff */
[----:B------:R-:W-:Y:S01]  /*11c0*/  @!P0 IMAD.MOV R233, RZ, RZ, -R233 ;  /* 0x000000ffffe98224 */ /* 0x000fe200078e0ae9 */
[----:B------:R-:W-:Y:S01]  /*11d0*/  ISETP.GT.U32.AND P0, PT, R168, R8, PT ;  /* 0x00000008a800720c */ /* 0x000fe20003f04070 */
[----:B------:R-:W-:Y:S02]  /*11e0*/  IMAD.MOV.U32 R4, RZ, RZ, R7 ;  /* 0x000000ffff047224 */ /* 0x000fe400078e0007 */
[----:B------:R-:W-:Y:S01]  /*11f0*/  IMAD.HI.U32 R7, R0, R13, RZ ;  /* 0x0000000d00077227 */ /* 0x000fe200078e00ff */
[----:B------:R-:W-:Y:S03]  /*1200*/  STL [R1+0x1a34], R233 ;  /* 0x001a34e901007387 */ /* 0x000fe60000100800 */
[----:B------:R-:W-:Y:S02]  /*1210*/  IMAD.MOV R10, RZ, RZ, -R10 ;  /* 0x000000ffff0a7224 */ /* 0x000fe400078e0a0a */
[----:B------:R-:W-:Y:S01]  /*1220*/  @!P2 IMAD.MOV R95, RZ, RZ, -R95 ;  /* 0x000000ffff5fa224 */ /* 0x000fe200078e0a5f */
[----:B------:R-:W-:Y:S01]  /*1230*/  ISETP.GT.U32.AND P2, PT, R168, R9, PT ;  /* 0x00000009a800720c */ /* 0x000fe20003f44070 */
[----:B------:R-:W-:-:S02]  /*1240*/  IMAD.MOV R7, RZ, RZ, -R7 ;  /* 0x000000ffff077224 */ /* 0x000fc400078e0a07 */
[--C-:B------:R-:W-:Y:S01]  /*1250*/  @!P3 IMAD.IADD R6, R6, 0x1, -R168.reuse ;  /* 0x000000010606b824 */ /* 0x100fe200078e0aa8 */
[----:B------:R-:W-:Y:S01]  /*1260*/  ISETP.GE.AND P3, PT, R16, RZ, PT ;  /* 0x000000ff1000720c */ /* 0x000fe20003f66270 */
[----:B------:R-:W-:Y:S01]  /*1270*/  @!P4 IMAD.IADD R3, R3, 0x1, -R168 ;  /* 0x000000010303c824 */ /* 0x000fe200078e0aa8 */
[----:B------:R-:W-:Y:S01]  /*1280*/  ISETP.GE.AND P4, PT, R14, RZ, PT ;  /* 0x000000ff0e00720c */ /* 0x000fe20003f86270 */
[C---:B------:R-:W-:Y:S01]  /*1290*/  IMAD R10, R168.reuse, R10, R11 ;  /* 0x0000000aa80a7224 */ /* 0x040fe200078e020b */
[----:B------:R-:W-:Y:S01]  /*12a0*/  STL [R1+0x1a3c], R95 ;  /* 0x001a3c5f01007387 */ /* 0x000fe20000100800 */
[C---:B------:R-:W-:Y:S02]  /*12b0*/  IMAD R11, R168.reuse, R7, R13 ;  /* 0x00000007a80b7224 */ /* 0x040fe400078e020d */
[----:B------:R-:W-:Y:S02]  /*12c0*/  IMAD.MOV.U32 R7, RZ, RZ, R3 ;  /* 0x000000ffff077224 */ /* 0x000fe400078e0003 */
[----:B------:R-:W-:Y:S01]  /*12d0*/  @!P5 IMAD.MOV R6, RZ, RZ, -R6 ;  /* 0x000000ffff06d224 */ /* 0x000fe200078e0a06 */
[----:B------:R-:W-:Y:S01]  /*12e0*/  ISETP.GT.U32.AND P5, PT, R168, R10, PT ;  /* 0x0000000aa800720c */ /* 0x000fe20003fa4070 */
[----:B------:R-:W-:-:S02]  /*12f0*/  @!P0 IMAD.IADD R8, R8, 0x1, -R168 ;  /* 0x0000000108088824 */ /* 0x000fc400078e0aa8 */
[----:B------:R-:W-:Y:S01]  /*1300*/  @!P6 IMAD.MOV R7, RZ, RZ, -R7 ;  /* 0x000000ffff07e224 */ /* 0x000fe200078e0a07 */
[C---:B------:R-:W-:Y:S01]  /*1310*/  ISETP.GT.U32.AND P6, PT, R168.reuse, R11, PT ;  /* 0x0000000ba800720c */ /* 0x040fe20003fc4070 */
[----:B------:R-:W-:Y:S01]  /*1320*/  @!P2 IMAD.IADD R9, R9, 0x1, -R168 ;  /* 0x000000010909a824 */ /* 0x000fe200078e0aa8 */
[----:B------:R-:W-:Y:S01]  /*1330*/  ISETP.GT.U32.AND P0, PT, R168, R8, PT ;  /* 0x00000008a800720c */ /* 0x000fe20003f04070 */
[C---:B------:R-:W-:Y:S02]  /*1340*/  VIADD R14, R2.reuse, 0x1f6 ;  /* 0x000001f6020e7836 */ /* 0x040fe40000000000 */
[----:B------:R-:W-:Y:S01]  /*1350*/  VIADD R16, R2, 0x1f5 ;  /* 0x000001f502107836 */ /* 0x000fe20000000000 */
[----:B------:R-:W-:Y:S01]  /*1360*/  ISETP.GT.U32.AND P2, PT, R168, R9, PT ;  /* 0x00000009a800720c */ /* 0x000fe20003f44070 */
[----:B------:R-:W-:Y:S01]  /*1370*/  @!P1 IMAD.MOV R4, RZ, RZ, -R4 ;  /* 0x000000ffff049224 */ /* 0x000fe200078e0a04 */
[----:B------:R-:W-:Y:S01]  /*1380*/  IABS R13, R14 ;  /* 0x0000000e000d7213 */ /* 0x000fe20000000000 */
[--C-:B------:R-:W-:Y:S01]  /*1390*/  @!P5 IMAD.IADD R10, R10, 0x1, -R168.reuse ;  /* 0x000000010a0ad824 */ /* 0x100fe200078e0aa8 */
[----:B------:R-:W-:Y:S01]  /*13a0*/  ISETP.GE.AND P1, PT, R15, RZ, PT ;  /* 0x000000ff0f00720c */ /* 0x000fe20003f26270 */
[----:B------:R-:W-:Y:S01]  /*13b0*/  VIADD R56, R2, 0x1d1 ;  /* 0x000001d102387836 */ /* 0x000fe20000000000 */
[----:B------:R-:W-:Y:S01]  /*13c0*/  IABS R15, R16 ;  /* 0x00000010000f7213 */ /* 0x000fe20000000000 */
[--C-:B------:R-:W-:Y:S01]  /*13d0*/  @!P6 IMAD.IADD R11, R11, 0x1, -R168.reuse ;  /* 0x000000010b0be824 */ /* 0x100fe200078e0aa8 */
[----:B------:R-:W-:Y:S01]  /*13e0*/  ISETP.GT.U32.AND P5, PT, R168, R10, PT ;  /* 0x0000000aa800720c */ /* 0x000fe20003fa4070 */
[----:B------:R-:W-:Y:S01]  /*13f0*/  IMAD.HI.U32 R3, R0, R13, RZ ;  /* 0x0000000d00037227 */ /* 0x000fe200078e00ff */
[----:B------:R-:W-:Y:S02]  /*1400*/  STL [R1+0x1a40], R4 ;  /* 0x001a400401007387 */ /* 0x000fe40000100800 */
[----:B------:R-:W-:Y:S01]  /*1410*/  ISETP.GT.U32.AND P6, PT, R168, R11, PT ;  /* 0x0000000ba800720c */ /* 0x000fe20003fc4070 */
[--C-:B------:R-:W-:Y:S01]  /*1420*/  @!P0 IMAD.IADD R8, R8, 0x1, -R168.reuse ;  /* 0x0000000108088824 */ /* 0x100fe200078e0aa8 */
[----:B------:R-:W-:Y:S01]  /*1430*/  ISETP.GE.AND P0, PT, R12, RZ, PT ;  /* 0x000000ff0c00720c */ /* 0x000fe20003f06270 */
[----:B------:R-:W-:Y:S01]  /*1440*/  IMAD.HI.U32 R12, R0, R15, RZ ;  /* 0x0000000f000c7227 */ /* 0x000fe200078e00ff */
[----:B------:R-:W-:Y:S03]  /*1450*/  STL [R1+0x1a44], R6 ;  /* 0x001a440601007387 */ /* 0x000fe60000100800 */
[----:B------:R-:W-:Y:S01]  /*1460*/  IMAD.MOV R3, RZ, RZ, -R3 ;  /* 0x000000ffff037224 */ /* 0x000fe200078e0a03 */
[----:B------:R-:W-:Y:S01]  /*1470*/  STL [R1+0x1a48], R7 ;  /* 0x001a480701007387 */ /* 0x000fe20000100800 */
[----:B------:R-:W-:Y:S01]  /*1480*/  @!P2 IMAD.IADD R9, R9, 0x1, -R168 ;  /* 0x000000010909a824 */ /* 0x000fe200078e0aa8 */
[----:B------:R-:W-:Y:S01]  /*1490*/  ISETP.GE.AND P2, PT, R14, RZ, PT ;  /* 0x000000ff0e00720c */ /* 0x000fe20003f46270 */
[----:B------:R-:W-:-:S02]  /*14a0*/  IMAD.MOV R14, RZ, RZ, -R12 ;  /* 0x000000ffff0e7224 */ /* 0x000fc400078e0a0c */
[C---:B------:R-:W-:Y:S02]  /*14b0*/  IMAD R12, R168.reuse, R3, R13 ;  /* 0x00000003a80c7224 */ /* 0x040fe400078e020d */
[----:B------:R-:W-:Y:S02]  /*14c0*/  IMAD R13, R168, R14, R15 ;  /* 0x0000000ea80d7224 */ /* 0x000fe400078e020f */
[--C-:B------:R-:W-:Y:S01]  /*14d0*/  @!P5 IMAD.IADD R10, R10, 0x1, -R168.reuse ;  /* 0x000000010a0ad824 */ /* 0x100fe200078e0aa8 */
[C---:B------:R-:W-:Y:S01]  /*14e0*/  ISETP.GT.U32.AND P5, PT, R168.reuse, R12, PT ;  /* 0x0000000ca800720c */ /* 0x040fe20003fa4070 */
[----:B------:R-:W-:Y:S01]  /*14f0*/  @!P6 IMAD.IADD R11, R11, 0x1, -R168 ;  /* 0x000000010b0be824 */ /* 0x000fe200078e0aa8 */
[----:B------:R-:W-:Y:S01]  /*1500*/  ISETP.GT.U32.AND P6, PT, R168, R13, PT ;  /* 0x0000000da800720c */ /* 0x000fe20003fc4070 */
[----:B------:R-:W-:-:S04]  /*1510*/  IMAD.HI.U32 R3, R0, R17, RZ ;  /* 0x0000001100037227 */ /* 0x000fc800078e00ff */
[----:B------:R-:W-:Y:S02]  /*1520*/  IMAD.MOV R3, RZ, RZ, -R3 ;  /* 0x000000ffff037224 */ /* 0x000fe400078e0a03 */
[----:B------:R-:W-:-:S04]  /*1530*/  IMAD.HI.U32 R15, R0, R21, RZ ;  /* 0x00000015000f7227 */ /* 0x000fc800078e00ff */
[--C-:B------:R-:W-:Y:S02]  /*1540*/  @!P5 IMAD.IADD R12, R12, 0x1, -R168.reuse ;  /* 0x000000010c0cd824 */ /* 0x100fe400078e0aa8 */
[C---:B------:R-:W-:Y:S01]  /*1550*/  IMAD R14, R168.reuse, R3, R17 ;  /* 0x00000003a80e7224 */ /* 0x040fe200078e0211 */
[----:B------:R-:W-:Y:S01]  /*1560*/  IABS R17, R23 ;  /* 0x0000001700117213 */ /* 0x000fe20000000000 */
[----:B------:R-:W-:Y:S01]  /*1570*/  @!P6 IMAD.IADD R13, R13, 0x1, -R168 ;  /* 0x000000010d0de824 */ /* 0x000fe200078e0aa8 */
[----:B------:R-:W-:Y:S01]  /*1580*/  ISETP.GT.U32.AND P6, PT, R168, R12, PT ;  /* 0x0000000ca800720c */ /* 0x000fe20003fc4070 */
[----:B------:R-:W-:Y:S01]  /*1590*/  IMAD.HI.U32 R3, R0, R19, RZ ;  /* 0x0000001300037227 */ /* 0x000fe200078e00ff */
[----:B------:R-:W-:-:S03]  /*15a0*/  ISETP.GT.U32.AND P5, PT, R168, R14, PT ;  /* 0x0000000ea800720c */ /* 0x000fc60003fa4070 */
[----:B------:R-:W-:Y:S02]  /*15b0*/  IMAD.MOV R3, RZ, RZ, -R3 ;  /* 0x000000ffff037224 */ /* 0x000fe400078e0a03 */
[----:B------:R-:W-:Y:S01]  /*15c0*/  @!P1 IMAD.MOV R8, RZ, RZ, -R8 ;  /* 0x000000ffff089224 */ /* 0x000fe200078e0a08 */
[----:B------:R-:W-:Y:S01]  /*15d0*/  ISETP.GE.AND P1, PT, R16, RZ, PT ;  /* 0x000000ff1000720c */ /* 0x000fe20003f26270 */
[----:B------:R-:W-:Y:S02]  /*15e0*/  IMAD.MOV R16, RZ, RZ, -R15 ;  /* 0x000000ffff107224 */ /* 0x000fe400078e0a0f */
[C---:B------:R-:W-:Y:S01]  /*15f0*/  IMAD R15, R168.reuse, R3, R19 ;  /* 0x00000003a80f7224 */ /* 0x040fe200078e0213 */
[----:B------:R-:W-:Y:S01]  /*1600*/  IABS R3, R24 ;  /* 0x0000001800037213 */ /* 0x000fe20000000000 */
[----:B------:R-:W-:Y:S01]  /*1610*/  IMAD.MOV.U32 R19, RZ, RZ, R17 ;  /* 0x000000ffff137224 */ /* 0x000fe200078e0011 */
[----:B------:R-:W-:Y:S01]  /*1620*/  STL [R1+0x1a4c], R8 ;  /* 0x001a4c0801007387 */ /* 0x000fe20000100800 */
[----:B------:R-:W-:-:S02]  /*1630*/  IMAD R16, R168, R16, R21 ;  /* 0x00000010a8107224 */ /* 0x000fc400078e0215 */
[----:B------:R-:W-:Y:S01]  /*1640*/  @!P6 IMAD.IADD R12, R12, 0x1, -R168 ;  /* 0x000000010c0ce824 */ /* 0x000fe200078e0aa8 */
[----:B------:R-:W-:Y:S01]  /*1650*/  ISETP.GT.U32.AND P6, PT, R168, R15, PT ;  /* 0x0000000fa800720c */ /* 0x000fe20003fc4070 */
[----:B------:R-:W-:Y:S02]  /*1660*/  IMAD.MOV.U32 R21, RZ, RZ, R3 ;  /* 0x000000ffff157224 */ /* 0x000fe400078e0003 */
[----:B------:R-:W-:-:S04]  /*1670*/  IMAD.HI.U32 R3, R0, R19, RZ ;  /* 0x0000001300037227 */ /* 0x000fc800078e00ff */
[----:B------:R-:W-:-:S04]  /*1680*/  IMAD.HI.U32 R17, R0, R21, RZ ;  /* 0x0000001500117227 */ /* 0x000fc800078e00ff */
[----:B------:R-:W-:Y:S02]  /*1690*/  IMAD.MOV R3, RZ, RZ, -R3 ;  /* 0x000000ffff037224 */ /* 0x000fe400078e0a03 */
[----:B------:R-:W-:Y:S01]  /*16a0*/  @!P3 IMAD.MOV R9, RZ, RZ, -R9 ;  /* 0x000000ffff09b224 */ /* 0x000fe200078e0a09 */
[----:B------:R-:W-:Y:S01]  /*16b0*/  ISETP.GE.AND P3, PT, R18, RZ, PT ;  /* 0x000000ff1200720c */ /* 0x000fe20003f66270 */
[----:B------:R-:W-:Y:S02]  /*16c0*/  IMAD.MOV R18, RZ, RZ, -R17 ;  /* 0x000000ffff127224 */ /* 0x000fe400078e0a11 */
[----:B------:R-:W-:Y:S01]  /*16d0*/  @!P4 IMAD.MOV R10, RZ, RZ, -R10 ;  /* 0x000000ffff0ac224 */ /* 0x000fe200078e0a0a */
[C---:B------:R-:W-:Y:S01]  /*16e0*/  ISETP.GT.U32.AND P4, PT, R168.reuse, R13, PT ;  /* 0x0000000da800720c */ /* 0x040fe20003f84070 */
[C---:B------:R-:W-:Y:S01]  /*16f0*/  IMAD R17, R168.reuse, R3, R19 ;  /* 0x00000003a8117224 */ /* 0x040fe200078e0213 */
[----:B------:R-:W-:Y:S01]  /*1700*/  IABS R19, R26 ;  /* 0x0000001a00137213 */ /* 0x000fe20000000000 */
[----:B------:R-:W-:Y:S01]  /*1710*/  @!P6 IMAD.IADD R15, R15, 0x1, -R168 ;  /* 0x000000010f0fe824 */ /* 0x000fe200078e0aa8 */
[----:B------:R-:W-:Y:S01]  /*1720*/  STL [R1+0x1a50], R9 ;  /* 0x001a500901007387 */ /* 0x000fe20000100800 */
[----:B------:R-:W-:Y:S01]  /*1730*/  @!P2 IMAD.MOV R12, RZ, RZ, -R12 ;  /* 0x000000ffff0ca224 */ /* 0x000fe200078e0a0c */
[----:B------:R-:W-:Y:S01]  /*1740*/  ISETP.GT.U32.AND P6, PT, R168, R17, PT ;  /* 0x00000011a800720c */ /* 0x000fe20003fc4070 */
[----:B------:R-:W-:Y:S01]  /*1750*/  @!P5 IMAD.IADD R14, R14, 0x1, -R168 ;  /* 0x000000010e0ed824 */ /* 0x000fe200078e0aa8 */
[----:B------:R-:W-:Y:S01]  /*1760*/  ISETP.GT.U32.AND P2, PT, R168, R16, PT ;  /* 0x00000010a800720c */ /* 0x000fe20003f44070 */
[----:B------:R-:W-:-:S03]  /*1770*/  IMAD.HI.U32 R3, R0, R19, RZ ;  /* 0x0000001300037227 */ /* 0x000fc600078e00ff */
[----:B------:R-:W-:Y:S01]  /*1780*/  ISETP.GT.U32.AND P5, PT, R168, R14, PT ;  /* 0x0000000ea800720c */ /* 0x000fe20003fa4070 */
[--C-:B------:R-:W-:Y:S01]  /*1790*/  @!P4 IMAD.IADD R13, R13, 0x1, -R168.reuse ;  /* 0x000000010d0dc824 */ /* 0x100fe200078e0aa8 */
[----:B------:R-:W-:Y:S01]  /*17a0*/  ISETP.GE.AND P4, PT, R22, RZ, PT ;  /* 0x000000ff1600720c */ /* 0x000fe20003f86270 */
[C---:B------:R-:W-:Y:S02]  /*17b0*/  IMAD R18, R168.reuse, R18, R21 ;  /* 0x00000012a8127224 */ /* 0x040fe400078e0215 */
[----:B------:R-:W-:Y:S01]  /*17c0*/  @!P1 IMAD.MOV R13, RZ, RZ, -R13 ;  /* 0x000000ffff0d9224 */ /* 0x000fe200078e0a0d */
[----:B------:R-:W-:Y:S01]  /*17d0*/  ISETP.GT.U32.AND P1, PT, R168, R15, PT ;  /* 0x0000000fa800720c */ /* 0x000fe20003f24070 */
[--C-:B------:R-:W-:Y:S02]  /*17e0*/  @!P6 IMAD.IADD R17, R17, 0x1, -R168.reuse ;  /* 0x000000011111e824 */ /* 0x100fe400078e0aa8 */
[----:B------:R-:W-:Y:S02]  /*17f0*/  IMAD.MOV R3, RZ, RZ, -R3 ;  /* 0x000000ffff037224 */ /* 0x000fe400078e0a03 */
[----:B------:R-:W-:Y:S01]  /*1800*/  @!P2 IMAD.IADD R16, R16, 0x1, -R168 ;  /* 0x000000011010a824 */ /* 0x000fe200078e0aa8 */
[C---:B------:R-:W-:Y:S01]  /*1810*/  ISETP.GT.U32.AND P6, PT, R168.reuse, R17, PT ;  /* 0x00000011a800720c */ /* 0x040fe20003fc4070 */
[----:B------:R-:W-:-:S02]  /*1820*/  IMAD R19, R168, R3, R19 ;  /* 0x00000003a8137224 */ /* 0x000fc400078e0213 */
[--C-:B------:R-:W-:Y:S01]  /*1830*/  @!P5 IMAD.IADD R14, R14, 0x1, -R168.reuse ;  /* 0x000000010e0ed824 */ /* 0x100fe200078e0aa8 */
[C---:B------:R-:W-:Y:S01]  /*1840*/  ISETP.GT.U32.AND P2, PT, R168.reuse, R16, PT ;  /* 0x00000010a800720c */ /* 0x040fe20003f44070 */
[----:B------:R-:W-:Y:S01]  /*1850*/  @!P0 IMAD.MOV R11, RZ, RZ, -R11 ;  /* 0x000000ffff0b8224 */ /* 0x000fe200078e0a0b */
[----:B------:R-:W-:Y:S01]  /*1860*/  ISETP.GE.AND P5, PT, R23, RZ, PT ;  /* 0x000000ff1700720c */ /* 0x000fe20003fa6270 */
[--C-:B------:R-:W-:Y:S01]  /*1870*/  @!P1 IMAD.IADD R15, R15, 0x1, -R168.reuse ;  /* 0x000000010f0f9824 */ /* 0x100fe200078e0aa8 */
[----:B------:R-:W-:Y:S01]  /*1880*/  ISETP.GT.U32.AND P1, PT, R168, R18, PT ;  /* 0x00000012a800720c */ /* 0x000fe20003f24070 */
[----:B------:R-:W-:Y:S01]  /*1890*/  IMAD.HI.U32 R21, R0, R27, RZ ;  /* 0x0000001b00157227 */ /* 0x000fe200078e00ff */
[----:B------:R-:W-:Y:S02]  /*18a0*/  IABS R23, R28 ;  /* 0x0000001c00177213 */ /* 0x000fe40000000000 */
[----:B------:R-:W-:Y:S01]  /*18b0*/  ISETP.GE.AND P0, PT, R20, RZ, PT ;  /* 0x000000ff1400720c */ /* 0x000fe20003f06270 */
[----:B------:R-:W-:Y:S01]  /*18c0*/  @!P6 IMAD.IADD R17, R17, 0x1, -R168 ;  /* 0x000000011111e824 */ /* 0x000fe200078e0aa8 */
[----:B------:R-:W-:Y:S01]  /*18d0*/  ISETP.GT.U32.AND P6, PT, R168, R19, PT ;  /* 0x00000013a800720c */ /* 0x000fe20003fc4070 */
[----:B------:R-:W-:-:S04]  /*18e0*/  IMAD.HI.U32 R20, R0, R25, RZ ;  /* 0x0000001900147227 */ /* 0x000fc800078e00ff */
[----:B------:R-:W-:-:S04]  /*18f0*/  IMAD.HI.U32 R3, R0, R23, RZ ;  /* 0x0000001700037227 */ /* 0x000fc800078e00ff */
[----:B------:R-:W-:Y:S01]  /*1900*/  @!P1 IMAD.IADD R18, R18, 0x1, -R168 ;  /* 0x0000000112129824 */ /* 0x000fe200078e0aa8 */
[----:B------:R-:W-:Y:S01]  /*1910*/  ISETP.GE.AND P1, PT, R26, RZ, PT ;  /* 0x000000ff1a00720c */ /* 0x000fe20003f26270 */
[----:B------:R-:W-:Y:S02]  /*1920*/  IMAD.MOV R22, RZ, RZ, -R20 ;  /* 0x000000ffff167224 */ /* 0x000fe400078e0a14 */
[--C-:B------:R-:W-:Y:S01]  /*1930*/  @!P2 IMAD.IADD R16, R16, 0x1, -R168.reuse ;  /* 0x000000011010a824 */ /* 0x100fe200078e0aa8 */
[----:B------:R-:W-:Y:S01]  /*1940*/  ISETP.GE.AND P2, PT, R24, RZ, PT ;  /* 0x000000ff1800720c */ /* 0x000fe20003f46270 */
[----:B------:R-:W-:Y:S02]  /*1950*/  IMAD.MOV R3, RZ, RZ, -R3 ;  /* 0x000000ffff037224 */ /* 0x000fe400078e0a03 */
[----:B------:R-:W-:Y:S01]  /*1960*/  @!P6 IMAD.IADD R19, R19, 0x1, -R168 ;  /* 0x000000011313e824 */ /* 0x000fe200078e0aa8 */
[----:B------:R-:W-:Y:S01]  /*1970*/  ISETP.GT.U32.AND P6, PT, R168, R18, PT ;  /* 0x00000012a800720c */ /* 0x000fe20003fc4070 */
[----:B------:R-:W-:-:S02]  /*1980*/  IMAD.MOV R24, RZ, RZ, -R21 ;  /* 0x000000ffff187224 */ /* 0x000fc400078e0a15 */
[C---:B------:R-:W-:Y:S02]  /*1990*/  IMAD R21, R168.reuse, R22, R25 ;  /* 0x00000016a8157224 */ /* 0x040fe400078e0219 */
[----:B------:R-:W-:Y:S02]  /*19a0*/  IMAD R20, R168, R3, R23 ;  /* 0x00000003a8147224 */ /* 0x000fe400078e0217 */
[----:B------:R-:W-:Y:S02]  /*19b0*/  VIADD R22, R2, 0x1eb ;  /* 0x000001eb02167836 */ /* 0x000fe40000000000 */
[----:B------:R-:W-:Y:S01]  /*19c0*/  @!P3 IMAD.MOV R14, RZ, RZ, -R14 ;  /* 0x000000ffff0eb224 */ /* 0x000fe200078e0a0e */
[C---:B------:R-:W-:Y:S01]  /*19d0*/  ISETP.GT.U32.AND P3, PT, R168.reuse, R20, PT ;  /* 0x00000014a800720c */ /* 0x040fe20003f64070 */
[----:B------:R-:W-:Y:S01]  /*19e0*/  @!P0 IMAD.MOV R15, RZ, RZ, -R15 ;  /* 0x000000ffff0f8224 */ /* 0x000fe200078e0a0f */
[----:B------:R-:W-:Y:S01]  /*19f0*/  IABS R25, R22 ;  /* 0x0000001600197213 */ /* 0x000fe20000000000 */
[C---:B------:R-:W-:Y:S01]  /*1a00*/  IMAD R23, R168.reuse, R24, R27 ;  /* 0x00000018a8177224 */ /* 0x040fe200078e021b */
[C---:B------:R-:W-:Y:S01]  /*1a10*/  ISETP.GT.U32.AND P0, PT, R168.reuse, R19, PT ;  /* 0x00000013a800720c */ /* 0x040fe20003f04070 */
[----:B------:R-:W-:Y:S01]  /*1a20*/  @!P4 IMAD.MOV R16, RZ, RZ, -R16 ;  /* 0x000000ffff10c224 */ /* 0x000fe200078e0a10 */
[----:B------:R-:W-:Y:S01]  /*1a30*/  ISETP.GT.U32.AND P4, PT, R168, R21, PT ;  /* 0x00000015a800720c */ /* 0x000fe20003f84070 */
[----:B------:R-:W-:-:S04]  /*1a40*/  IMAD.HI.U32 R3, R0, R25, RZ ;  /* 0x0000001900037227 */ /* 0x000fc800078e00ff */
[--C-:B------:R-:W-:Y:S01]  /*1a50*/  @!P6 IMAD.IADD R18, R18, 0x1, -R168.reuse ;  /* 0x000000011212e824 */ /* 0x100fe200078e0aa8 */
[----:B------:R-:W-:Y:S01]  /*1a60*/  ISETP.GT.U32.AND P6, PT, R168, R23, PT ;  /* 0x00000017a800720c */ /* 0x000fe20003fc4070 */
[----:B------:R-:W-:Y:S02]  /*1a70*/  VIADD R26, R2, 0x1ea ;  /* 0x000001ea021a7836 */ /* 0x000fe40000000000 */
[----:B------:R-:W-:Y:S02]  /*1a80*/  IMAD.MOV R24, RZ, RZ, -R3 ;  /* 0x000000ffff187224 */ /* 0x000fe400078e0a03 */
[--C-:B------:R-:W-:Y:S01]  /*1a90*/  @!P0 IMAD.IADD R19, R19, 0x1, -R168.reuse ;  /* 0x0000000113138824 */ /* 0x100fe200078e0aa8 */
[----:B------:R-:W-:Y:S01]  /*1aa0*/  IABS R27, R26 ;  /* 0x0000001a001b7213 */ /* 0x000fe20000000000 */
[--C-:B------:R-:W-:Y:S01]  /*1ab0*/  @!P3 IMAD.IADD R20, R20, 0x1, -R168.reuse ;  /* 0x000000011414b824 */ /* 0x100fe200078e0aa8 */
[----:B------:R-:W-:Y:S01]  /*1ac0*/  ISETP.GE.AND P0, PT, R29, RZ, PT ;  /* 0x000000ff1d00720c */ /* 0x000fe20003f06270 */
[----:B------:R-:W-:Y:S01]  /*1ad0*/  IMAD R24, R168, R24, R25 ;  /* 0x00000018a8187224 */ /* 0x000fe200078e0219 */
[----:B------:R-:W-:Y:S01]  /*1ae0*/  ISETP.GE.AND P3, PT, R30, RZ, PT ;  /* 0x000000ff1e00720c */ /* 0x000fe20003f66270 */
[----:B------:R-:W-:Y:S01]  /*1af0*/  @!P4 IMAD.IADD R21, R21, 0x1, -R168 ;  /* 0x000000011515c824 */ /* 0x000fe200078e0aa8 */
[C---:B------:R-:W-:Y:S01]  /*1b00*/  ISETP.GT.U32.AND P4, PT, R168.reuse, R20, PT ;  /* 0x00000014a800720c */ /* 0x040fe20003f84070 */
[----:B------:R-:W-:Y:S01]  /*1b10*/  @!P1 IMAD.MOV R19, RZ, RZ, -R19 ;  /* 0x000000ffff139224 */ /* 0x000fe200078e0a13 */
[----:B------:R-:W-:Y:S01]  /*1b20*/  ISETP.GT.U32.AND P1, PT, R168, R24, PT ;  /* 0x00000018a800720c */ /* 0x000fe20003f24070 */
[----:B------:R-:W-:-:S04]  /*1b30*/  IMAD.HI.U32 R3, R0, R27, RZ ;  /* 0x0000001b00037227 */ /* 0x000fc800078e00ff */
[----:B------:R-:W-:Y:S01]  /*1b40*/  @!P5 IMAD.MOV R17, RZ, RZ, -R17 ;  /* 0x000000ffff11d224 */ /* 0x000fe200078e0a11 */
[----:B------:R-:W-:Y:S01]  /*1b50*/  ISETP.GE.AND P5, PT, R28, RZ, PT ;  /* 0x000000ff1c00720c */ /* 0x000fe20003fa6270 */
[----:B------:R-:W-:Y:S01]  /*1b60*/  @!P6 IMAD.IADD R23, R23, 0x1, -R168 ;  /* 0x000000011717e824 */ /* 0x000fe200078e0aa8 */
[----:B------:R-:W-:Y:S01]  /*1b70*/  ISETP.GT.U32.AND P6, PT, R168, R21, PT ;  /* 0x00000015a800720c */ /* 0x000fe20003fc4070 */
[----:B------:R-:W-:Y:S02]  /*1b80*/  IMAD.MOV R3, RZ, RZ, -R3 ;  /* 0x000000ffff037224 */ /* 0x000fe400078e0a03 */
[----:B------:R-:W-:Y:S02]  /*1b90*/  VIADD R28, R2, 0x1e9 ;  /* 0x000001e9021c7836 */ /* 0x000fe40000000000 */
[----:B------:R-:W-:Y:S01]  /*1ba0*/  @!P2 IMAD.MOV R18, RZ, RZ, -R18 ;  /* 0x000000ffff12a224 */ /* 0x000fe200078e0a12 */
[C---:B------:R-:W-:Y:S01]  /*1bb0*/  ISETP.GT.U32.AND P2, PT, R168.reuse, R23, PT ;  /* 0x00000017a800720c */ /* 0x040fe20003f44070 */
[----:B------:R-:W-:Y:S01]  /*1bc0*/  IMAD R25, R168, R3, R27 ;  /* 0x00000003a8197224 */ /* 0x000fe200078e021b */
[----:B------:R-:W-:Y:S01]  /*1bd0*/  IABS R27, R28 ;  /* 0x0000001c001b7213 */ /* 0x000fe20000000000 */
[--C-:B------:R-:W-:Y:S01]  /*1be0*/  @!P4 IMAD.IADD R20, R20, 0x1, -R168.reuse ;  /* 0x000000011414c824 */ /* 0x100fe200078e0aa8 */
[----:B------:R-:W-:Y:S01]  /*1bf0*/  ISETP.GE.AND P4, PT, R22, RZ, PT ;  /* 0x000000ff1600720c */ /* 0x000fe20003f86270 */
[----:B------:R-:W-:Y:S01]  /*1c00*/  @!P1 IMAD.IADD R24, R24, 0x1, -R168 ;  /* 0x0000000118189824 */ /* 0x000fe200078e0aa8 */
[----:B------:R-:W-:Y:S01]  /*1c10*/  ISETP.GE.AND P1, PT, R28, RZ, PT ;  /* 0x000000ff1c00720c */ /* 0x000fe20003f26270 */
[----:B------:R-:W-:-:S04]  /*1c20*/  IMAD.HI.U32 R3, R0, R27, RZ ;  /* 0x0000001b00037227 */ /* 0x000fc800078e00ff */
[----:B------:R-:W-:Y:S01]  /*1c30*/  @!P6 IMAD.IADD R21, R21, 0x1, -R168 ;  /* 0x000000011515e824 */ /* 0x000fe200078e0aa8 */
[C---:B------:R-:W-:Y:S01]  /*1c40*/  ISETP.GT.U32.AND P6, PT, R168.reuse, R25, PT ;  /* 0x00000019a800720c */ /* 0x040fe20003fc4070 */
[----:B------:R-:W-:Y:S01]  /*1c50*/  @!P5 IMAD.MOV R20, RZ, RZ, -R20 ;  /* 0x000000ffff14d224 */ /* 0x000fe200078e0a14 */
[----:B------:R-:W-:Y:S01]  /*1c60*/  ISETP.GT.U32.AND P5, PT, R168, R24, PT ;  /* 0x00000018a800720c */ /* 0x000fe20003fa4070 */
[----:B------:R-:W-:Y:S02]  /*1c70*/  IMAD.MOV R3, RZ, RZ, -R3 ;  /* 0x000000ffff037224 */ /* 0x000fe400078e0a03 */
[----:B------:R-:W-:Y:S01]  /*1c80*/  @!P2 IMAD.IADD R23, R23, 0x1, -R168 ;  /* 0x000000011717a824 */ /* 0x000fe200078e0aa8 */
[----:B------:R-:W-:Y:S01]  /*1c90*/  ISETP.GE.AND P2, PT, R26, RZ, PT ;  /* 0x000000ff1a00720c */ /* 0x000fe20003f46270 */
[----:B------:R-:W-:Y:S02]  /*1ca0*/  IMAD R26, R168, R3, R27 ;  /* 0x00000003a81a7224 */ /* 0x000fe400078e021b */
[----:B------:R-:W-:-:S04]  /*1cb0*/  IMAD.HI.U32 R3, R0, R31, RZ ;  /* 0x0000001f00037227 */ /* 0x000fc800078e00ff */
[----:B------:R-:W-:Y:S02]  /*1cc0*/  VIADD R30, R2, 0x1e8 ;  /* 0x000001e8021e7836 */ /* 0x000fe40000000000 */
[----:B------:R-:W-:Y:S02]  /*1cd0*/  IMAD.MOV R3, RZ, RZ, -R3 ;  /* 0x000000ffff037224 */ /* 0x000fe400078e0a03 */
[----:B------:R-:W-:Y:S01]  /*1ce0*/  @!P0 IMAD.MOV R21, RZ, RZ, -R21 ;  /* 0x000000ffff158224 */ /* 0x000fe200078e0a15 */
[----:B------:R-:W-:Y:S01]  /*1cf0*/  ISETP.GT.U32.AND P0, PT, R168, R26, PT ;  /* 0x0000001aa800720c */ /* 0x000fe20003f04070 */
[--C-:B------:R-:W-:Y:S01]  /*1d00*/  @!P6 IMAD.IADD R25, R25, 0x1, -R168.reuse ;  /* 0x000000011919e824 */ /* 0x100fe200078e0aa8 */
[----:B------:R-:W-:Y:S01]  /*1d10*/  IABS R29, R30 ;  /* 0x0000001e001d7213 */ /* 0x000fe20000000000 */
[----:B------:R-:W-:Y:S02]  /*1d20*/  @!P5 IMAD.IADD R24, R24, 0x1, -R168 ;  /* 0x000000011818d824 */ /* 0x000fe400078e0aa8 */
[C---:B------:R-:W-:Y:S01]  /*1d30*/  IMAD R28, R168.reuse, R3, R31 ;  /* 0x00000003a81c7224 */ /* 0x040fe200078e021f */
[----:B------:R-:W-:Y:S01]  /*1d40*/  ISETP.GT.U32.AND P6, PT, R168, R25, PT ;  /* 0x00000019a800720c */ /* 0x000fe20003fc4070 */
[----:B------:R-:W-:-:S02]  /*1d50*/  @!P4 IMAD.MOV R24, RZ, RZ, -R24 ;  /* 0x000000ffff18c224 */ /* 0x000fc400078e0a18 */
[----:B------:R-:W-:Y:S01]  /*1d60*/  IMAD.HI.U32 R22, R0, R29, RZ ;  /* 0x0000001d00167227 */ /* 0x000fe200078e00ff */
[----:B------:R-:W-:-:S03]  /*1d70*/  ISETP.GT.U32.AND P4, PT, R168, R28, PT ;  /* 0x0000001ca800720c */ /* 0x000fc60003f84070 */
[----:B------:R-:W-:Y:S02]  /*1d80*/  IMAD.MOV R22, RZ, RZ, -R22 ;  /* 0x000000ffff167224 */ /* 0x000fe400078e0a16 */
[----:B------:R-:W-:Y:S01]  /*1d90*/  @!P3 IMAD.MOV R23, RZ, RZ, -R23 ;  /* 0x000000ffff17b224 */ /* 0x000fe200078e0a17 */
[----:B------:R-:W-:Y:S01]  /*1da0*/  ISETP.GE.AND P3, PT, R30, RZ, PT ;  /* 0x000000ff1e00720c */ /* 0x000fe20003f66270 */
[--C-:B------:R-:W-:Y:S02]  /*1db0*/  @!P0 IMAD.IADD R26, R26, 0x1, -R168.reuse ;  /* 0x000000011a1a8824 */ /* 0x100fe400078e0aa8 */
[----:B------:R-:W-:Y:S02]  /*1dc0*/  IMAD R27, R168, R22, R29 ;  /* 0x00000016a81b7224 */ /* 0x000fe400078e021d */
[----:B------:R-:W-:Y:S01]  /*1dd0*/  VIADD R30, R2, 0x1e5 ;  /* 0x000001e5021e7836 */ /* 0x000fe20000000000 */
[C---:B------:R-:W-:Y:S01]  /*1de0*/  ISETP.GT.U32.AND P0, PT, R168.reuse, R26, PT ;  /* 0x0000001aa800720c */ /* 0x040fe20003f04070 */
[--C-:B------:R-:W-:Y:S01]  /*1df0*/  @!P6 IMAD.IADD R25, R25, 0x1, -R168.reuse ;  /* 0x000000011919e824 */ /* 0x100fe200078e0aa8 */
[----:B------:R-:W-:Y:S01]  /*1e00*/  ISETP.GT.U32.AND P5, PT, R168, R27, PT ;  /* 0x0000001ba800720c */ /* 0x000fe20003fa4070 */
[----:B------:R-:W-:Y:S01]  /*1e10*/  VIADD R22, R2, 0x1e6 ;  /* 0x000001e602167836 */ /* 0x000fe20000000000 */
[----:B------:R-:W-:Y:S01]  /*1e20*/  IABS R33, R30 ;  /* 0x0000001e00217213 */ /* 0x000fe20000000000 */
[----:B------:R-:W-:Y:S01]  /*1e30*/  @!P4 IMAD.IADD R28, R28, 0x1, -R168 ;  /* 0x000000011c1cc824 */ /* 0x000fe200078e0aa8 */
[----:B------:R-:W-:Y:S01]  /*1e40*/  ISETP.GE.AND P6, PT, R32, RZ, PT ;  /* 0x000000ff2000720c */ /* 0x000fe20003fc6270 */
[----:B------:R-:W-:Y:S01]  /*1e50*/  @!P2 IMAD.MOV R25, RZ, RZ, -R25 ;  /* 0x000000ffff19a224 */ /* 0x000fe200078e0a19 */
[----:B------:R-:W-:Y:S01]  /*1e60*/  IABS R31, R22 ;  /* 0x00000016001f7213 */ /* 0x000fe20000000000 */
[----:B------:R-:W-:Y:S01]  /*1e70*/  IMAD.HI.U32 R29, R0, R35, RZ ;  /* 0x00000023001d7227 */ /* 0x000fe200078e00ff */
[----:B------:R-:W-:-:S02]  /*1e80*/  ISETP.GE.AND P2, PT, R22, RZ, PT ;  /* 0x000000ff1600720c */ /* 0x000fc40003f46270 */
[----:B------:R-:W-:Y:S01]  /*1e90*/  ISETP.GT.U32.AND P4, PT, R168, R28, PT ;  /* 0x0000001ca800720c */ /* 0x000fe20003f84070 */
[----:B------:R-:W-:-:S04]  /*1ea0*/  IMAD.HI.U32 R22, R0, R33, RZ ;  /* 0x0000002100167227 */ /* 0x000fc800078e00ff */
[----:B------:R-:W-:Y:S02]  /*1eb0*/  IMAD.MOV R22, RZ, RZ, -R22 ;  /* 0x000000ffff167224 */ /* 0x000fe400078e0a16 */
[--C-:B------:R-:W-:Y:S01]  /*1ec0*/  @!P0 IMAD.IADD R26, R26, 0x1, -R168.reuse ;  /* 0x000000011a1a8824 */ /* 0x100fe200078e0aa8 */
[----:B------:R-:W-:Y:S01]  /*1ed0*/  ISETP.GE.AND P0, PT, R30, RZ, PT ;  /* 0x000000ff1e00720c */ /* 0x000fe20003f06270 */
[--C-:B------:R-:W-:Y:S02]  /*1ee0*/  @!P5 IMAD.IADD R27, R27, 0x1, -R168.reuse ;  /* 0x000000011b1bd824 */ /* 0x100fe400078e0aa8 */
[----:B------:R-:W-:Y:S02]  /*1ef0*/  IMAD R30, R168, R22, R33 ;  /* 0x00000016a81e7224 */ /* 0x000fe400078e0221 */
[----:B------:R-:W-:Y:S01]  /*1f00*/  @!P4 IMAD.IADD R28, R28, 0x1, -R168 ;  /* 0x000000011c1cc824 */ /* 0x000fe200078e0aa8 */
[----:B------:R-:W-:Y:S01]  /*1f10*/  ISETP.GT.U32.AND P5, PT, R168, R27, PT ;  /* 0x0000001ba800720c */ /* 0x000fe20003fa4070 */
[----:B------:R-:W-:Y:S01]  /*1f20*/  IMAD.HI.U32 R3, R0, R31, RZ ;  /* 0x0000001f00037227 */ /* 0x000fe200078e00ff */
[----:B------:R-:W-:-:S03]  /*1f30*/  ISETP.GT.U32.AND P4, PT, R168, R30, PT ;  /* 0x0000001ea800720c */ /* 0x000fc60003f84070 */
[----:B------:R-:W-:Y:S02]  /*1f40*/  IMAD.MOV R3, RZ, RZ, -R3 ;  /* 0x000000ffff037224 */ /* 0x000fe400078e0a03 */
[----:B------:R-:W-:Y:S02]  /*1f50*/  IMAD.MOV R32, RZ, RZ, -R29 ;  /* 0x000000ffff207224 */ /* 0x000fe400078e0a1d */
[----:B------:R-:W-:Y:S02]  /*1f60*/  IMAD R29, R168, R3, R31 ;  /* 0x00000003a81d7224 */ /* 0x000fe400078e021f */
[----:B------:R-:W-:Y:S02]  /*1f70*/  VIADD R3, R2, 0x1e3 ;  /* 0x000001e302037836 */ /* 0x000fe40000000000 */
[--C-:B------:R-:W-:Y:S01]  /*1f80*/  @!P5 IMAD.IADD R27, R27, 0x1, -R168.reuse ;  /* 0x000000011b1bd824 */ /* 0x100fe200078e0aa8 */
[----:B------:R-:W-:Y:S01]  /*1f90*/  ISETP.GE.AND P5, PT, R34, RZ, PT ;  /* 0x000000ff2200720c */ /* 0x000fe20003fa6270 */
[----:B------:R-:W-:Y:S01]  /*1fa0*/  IMAD R31, R168, R32, R35 ;  /* 0x00000020a81f7224 */ /* 0x000fe200078e0223 */
[----:B------:R-:W-:Y:S01]  /*1fb0*/  IABS R35, R3 ;  /* 0x0000000300237213 */ /* 0x000fe20000000000 */
[----:B------:R-:W-:-:S02]  /*1fc0*/  @!P4 IMAD.IADD R30, R30, 0x1, -R168 ;  /* 0x000000011e1ec824 */ /* 0x000fc400078e0aa8 */
[----:B------:R-:W-:Y:S01]  /*1fd0*/  @!P3 IMAD.MOV R27, RZ, RZ, -R27 ;  /* 0x000000ffff1bb224 */ /* 0x000fe200078e0a1b */
[----:B------:R-:W-:Y:S01]  /*1fe0*/  ISETP.GE.AND P3, PT, R3, RZ, PT ;  /* 0x000000ff0300720c */ /* 0x000fe20003f66270 */
[----:B------:R-:W-:Y:S01]  /*1ff0*/  @!P6 IMAD.MOV R28, RZ, RZ, -R28 ;  /* 0x000000ffff1ce224 */ /* 0x000fe200078e0a1c */
[C---:B------:R-:W-:Y:S01]  /*2000*/  ISETP.GT.U32.AND P4, PT, R168.reuse, R30, PT ;  /* 0x0000001ea800720c */ /* 0x040fe20003f84070 */
[----:B------:R-:W-:Y:S01]  /*2010*/  @!P1 IMAD.MOV R26, RZ, RZ, -R26 ;  /* 0x000000ffff1a9224 */ /* 0x000fe200078e0a1a */
[----:B------:R-:W-:Y:S01]  /*2020*/  ISETP.GT.U32.AND P6, PT, R168, R31, PT ;  /* 0x0000001fa800720c */ /* 0x000fe20003fc4070 */
[----:B------:R-:W-:Y:S01]  /*2030*/  IMAD.HI.U32 R3, R0, R35, RZ ;  /* 0x0000002300037227 */ /* 0x000fe200078e00ff */
[----:B------:R-:W-:-:S03]  /*2040*/  ISETP.GT.U32.AND P1, PT, R168, R29, PT ;  /* 0x0000001da800720c */ /* 0x000fc60003f24070 */
[----:B------:R-:W-:-:S04]  /*2050*/  IMAD.HI.U32 R22, R0, R37, RZ ;  /* 0x0000002500167227 */ /* 0x000fc800078e00ff */
[----:B------:R-:W-:-:S04]  /*2060*/  IMAD.HI.U32 R32, R0, R39, RZ ;  /* 0x0000002700207227 */ /* 0x000fc800078e00ff */
[----:B------:R-:W-:-:S04]  /*2070*/  IMAD.HI.U32 R33, R0, R41, RZ ;  /* 0x0000002900217227 */ /* 0x000fc800078e00ff */
[----:B------:R-:W-:Y:S02]  /*2080*/  IMAD.MOV R3, RZ, RZ, -R3 ;  /* 0x000000ffff037224 */ /* 0x000fe400078e0a03 */
[----:B------:R-:W-:Y:S02]  /*2090*/  IMAD.MOV R22, RZ, RZ, -R22 ;  /* 0x000000ffff167224 */ /* 0x000fe400078e0a16 */
[----:B------:R-:W-:Y:S02]  /*20a0*/  IMAD.MOV R34, RZ, RZ, -R32 ;  /* 0x000000ffff227224 */ /* 0x000fe400078e0a20 */
[----:B------:R-:W-:Y:S02]  /*20b0*/  IMAD.MOV R36, RZ, RZ, -R33 ;  /* 0x000000ffff247224 */ /* 0x000fe400078e0a21 */
[C---:B------:R-:W-:Y:S02]  /*20c0*/  IMAD R32, R168.reuse, R3, R35 ;  /* 0x00000003a8207224 */ /* 0x040fe400078e0223 */
[----:B------:R-:W-:Y:S01]  /*20d0*/  IMAD R33, R168, R22, R37 ;  /* 0x00000016a8217224 */ /* 0x000fe200078e0225 */
[----:B------:R-:W-:Y:S01]  /*20e0*/  IABS R37, R44 ;  /* 0x0000002c00257213 */ /* 0x000fe20000000000 */
[--C-:B------:R-:W-:Y:S01]  /*20f0*/  @!P4 IMAD.IADD R30, R30, 0x1, -R168.reuse ;  /* 0x000000011e1ec824 */ /* 0x100fe200078e0aa8 */
[C---:B------:R-:W-:Y:S01]  /*2100*/  ISETP.GT.U32.AND P4, PT, R168.reuse, R32, PT ;  /* 0x00000020a800720c */ /* 0x040fe20003f84070 */
[--C-:B------:R-:W-:Y:S01]  /*2110*/  @!P6 IMAD.IADD R31, R31, 0x1, -R168.reuse ;  /* 0x000000011f1fe824 */ /* 0x100fe200078e0aa8 */
[----:B------:R-:W-:Y:S01]  /*2120*/  ISETP.GT.U32.AND P6, PT, R168, R33, PT ;  /* 0x00000021a800720c */ /* 0x000fe20003fc4070 */
[----:B------:R-:W-:-:S02]  /*2130*/  @!P1 IMAD.IADD R29, R29, 0x1, -R168 ;  /* 0x000000011d1d9824 */ /* 0x000fc400078e0aa8 */
[----:B------:R-:W-:Y:S01]  /*2140*/  IMAD R34, R168, R34, R39 ;  /* 0x00000022a8227224 */ /* 0x000fe200078e0227 */
[----:B------:R-:W-:Y:S01]  /*2150*/  IABS R39, R45 ;  /* 0x0000002d00277213 */ /* 0x000fe20000000000 */
[----:B------:R-:W-:Y:S01]  /*2160*/  IMAD.HI.U32 R3, R0, R37, RZ ;  /* 0x0000002500037227 */ /* 0x000fe200078e00ff */
[----:B------:R-:W-:-:S03]  /*2170*/  ISETP.GT.U32.AND P1, PT, R168, R29, PT ;  /* 0x0000001da800720c */ /* 0x000fc60003f24070 */
[----:B------:R-:W-:-:S04]  /*2180*/  IMAD.HI.U32 R22, R0, R39, RZ ;  /* 0x0000002700167227 */ /* 0x000fc800078e00ff */
[--C-:B------:R-:W-:Y:S01]  /*2190*/  @!P4 IMAD.IADD R32, R32, 0x1, -R168.reuse ;  /* 0x000000012020c824 */ /* 0x100fe200078e0aa8 */
[C---:B------:R-:W-:Y:S01]  /*21a0*/  ISETP.GT.U32.AND P4, PT, R168.reuse, R31, PT ;  /* 0x0000001fa800720c */ /* 0x040fe20003f84070 */
[--C-:B------:R-:W-:Y:S02]  /*21b0*/  @!P6 IMAD.IADD R33, R33, 0x1, -R168.reuse ;  /* 0x000000012121e824 */ /* 0x100fe400078e0aa8 */
[----:B------:R-:W-:Y:S02]  /*21c0*/  IMAD.MOV R3, RZ, RZ, -R3 ;  /* 0x000000ffff037224 */ /* 0x000fe400078e0a03 */
[----:B------:R-:W-:Y:S01]  /*21d0*/  @!P1 IMAD.IADD R29, R29, 0x1, -R168 ;  /* 0x000000011d1d9824 */ /* 0x000fe200078e0aa8 */
[C---:B------:R-:W-:Y:S01]  /*21e0*/  ISETP.GT.U32.AND P6, PT, R168.reuse, R33, PT ;  /* 0x00000021a800720c */ /* 0x040fe20003fc4070 */
[----:B------:R-:W-:Y:S01]  /*21f0*/  IMAD R35, R168, R36, R41 ;  /* 0x00000024a8237224 */ /* 0x000fe200078e0229 */
[----:B------:R-:W-:Y:S01]  /*2200*/  ISETP.GE.AND P1, PT, R38, RZ, PT ;  /* 0x000000ff2600720c */ /* 0x000fe20003f26270 */
[----:B------:R-:W-:Y:S01]  /*2210*/  @!P2 IMAD.MOV R29, RZ, RZ, -R29 ;  /* 0x000000ffff1da224 */ /* 0x000fe200078e0a1d */
[C---:B------:R-:W-:Y:S01]  /*2220*/  ISETP.GT.U32.AND P2, PT, R168.reuse, R32, PT ;  /* 0x00000020a800720c */ /* 0x040fe20003f44070 */
[----:B------:R-:W-:Y:S01]  /*2230*/  IMAD.MOV R38, RZ, RZ, -R22 ;  /* 0x000000ffff267224 */ /* 0x000fe200078e0a16 */
[----:B------:R-:W-:Y:S01]  /*2240*/  IABS R41, R46 ;  /* 0x0000002e00297213 */ /* 0x000fe20000000000 */
[----:B------:R-:W-:-:S02]  /*2250*/  IMAD R36, R168, R3, R37 ;  /* 0x00000003a8247224 */ /* 0x000fc400078e0225 */
[--C-:B------:R-:W-:Y:S01]  /*2260*/  @!P4 IMAD.IADD R31, R31, 0x1, -R168.reuse ;  /* 0x000000011f1fc824 */ /* 0x100fe200078e0aa8 */
[C---:B------:R-:W-:Y:S01]  /*2270*/  ISETP.GT.U32.AND P4, PT, R168.reuse, R35, PT ;  /* 0x00000023a800720c */ /* 0x040fe20003f84070 */
[C---:B------:R-:W-:Y:S02]  /*2280*/  IMAD R37, R168.reuse, R38, R39 ;  /* 0x00000026a8257224 */ /* 0x040fe400078e0227 */
[----:B------:R-:W-:Y:S02]  /*2290*/  @!P6 IMAD.IADD R33, R33, 0x1, -R168 ;  /* 0x000000012121e824 */ /* 0x000fe400078e0aa8 */
[----:B------:R-:W-:Y:S01]  /*22a0*/  @!P0 IMAD.MOV R30, RZ, RZ, -R30 ;  /* 0x000000ffff1e8224 */ /* 0x000fe200078e0a1e */
[----:B------:R-:W-:Y:S01]  /*22b0*/  ISETP.GT.U32.AND P6, PT, R168, R37, PT ;  /* 0x00000025a800720c */ /* 0x000fe20003fc4070 */
[----:B------:R-:W-:Y:S01]  /*22c0*/  @!P2 IMAD.IADD R32, R32, 0x1, -R168 ;  /* 0x000000012020a824 */ /* 0x000fe200078e0aa8 */
[----:B------:R-:W-:Y:S01]  /*22d0*/  ISETP.GT.U32.AND P0, PT, R168, R34, PT ;  /* 0x00000022a800720c */ /* 0x000fe20003f04070 */
[----:B------:R-:W-:Y:S01]  /*22e0*/  IMAD.HI.U32 R22, R0, R43, RZ ;  /* 0x0000002b00167227 */ /* 0x000fe200078e00ff */
[----:B------:R-:W-:-:S03]  /*22f0*/  ISETP.GT.U32.AND P2, PT, R168, R36, PT ;  /* 0x00000024a800720c */ /* 0x000fc60003f44070 */
[----:B------:R-:W-:Y:S01]  /*2300*/  @!P4 IMAD.IADD R35, R35, 0x1, -R168 ;  /* 0x000000012323c824 */ /* 0x000fe200078e0aa8 */
[----:B------:R-:W-:Y:S01]  /*2310*/  ISETP.GE.AND P4, PT, R42, RZ, PT ;  /* 0x000000ff2a00720c */ /* 0x000fe20003f86270 */
[----:B------:R-:W-:Y:S02]  /*2320*/  IMAD.MOV R22, RZ, RZ, -R22 ;  /* 0x000000ffff167224 */ /* 0x000fe400078e0a16 */
[----:B------:R-:W-:-:S04]  /*2330*/  IMAD.HI.U32 R3, R0, R41, RZ ;  /* 0x0000002900037227 */ /* 0x000fc800078e00ff */
[--C-:B------:R-:W-:Y:S01]  /*2340*/  @!P6 IMAD.IADD R37, R37, 0x1, -R168.reuse ;  /* 0x000000012525e824 */ /* 0x100fe200078e0aa8 */
[----:B------:R-:W-:Y:S01]  /*2350*/  ISETP.GT.U32.AND P6, PT, R168, R35, PT ;  /* 0x00000023a800720c */ /* 0x000fe20003fc4070 */
[--C-:B------:R-:W-:Y:S01]  /*2360*/  @!P0 IMAD.IADD R34, R34, 0x1, -R168.reuse ;  /* 0x0000000122228824 */ /* 0x100fe200078e0aa8 */
[----:B------:R-:W-:Y:S01]  /*2370*/  ISETP.GE.AND P0, PT, R40, RZ, PT ;  /* 0x000000ff2800720c */ /* 0x000fe20003f06270 */
[----:B------:R-:W-:Y:S02]  /*2380*/  @!P2 IMAD.IADD R36, R36, 0x1, -R168 ;  /* 0x000000012424a824 */ /* 0x000fe400078e0aa8 */
[C---:B------:R-:W-:Y:S01]  /*2390*/  IMAD R39, R168.reuse, R22, R43 ;  /* 0x00000016a8277224 */ /* 0x040fe200078e022b */
[C---:B------:R-:W-:Y:S01]  /*23a0*/  ISETP.GT.U32.AND P2, PT, R168.reuse, R34, PT ;  /* 0x00000022a800720c */ /* 0x040fe20003f44070 */
[----:B------:R-:W-:Y:S01]  /*23b0*/  @!P5 IMAD.MOV R31, RZ, RZ, -R31 ;  /* 0x000000ffff1fd224 */ /* 0x000fe200078e0a1f */
[----:B------:R-:W-:Y:S01]  /*23c0*/  ISETP.GT.U32.AND P5, PT, R168, R36, PT ;  /* 0x00000024a800720c */ /* 0x000fe20003fa4070 */
[----:B------:R-:W-:-:S02]  /*23d0*/  IMAD.MOV R3, RZ, RZ, -R3 ;  /* 0x000000ffff037224 */ /* 0x000fc400078e0a03 */
[----:B------:R-:W-:Y:S02]  /*23e0*/  VIADD R40, R2, 0x1db ;  /* 0x000001db02287836 */ /* 0x000fe40000000000 */
[----:B------:R-:W-:Y:S01]  /*23f0*/  @!P6 IMAD.IADD R35, R35, 0x1, -R168 ;  /* 0x000000012323e824 */ /* 0x000fe200078e0aa8 */
[C---:B------:R-:W-:Y:S01]  /*2400*/  ISETP.GT.U32.AND P6, PT, R168.reuse, R39, PT ;  /* 0x00000027a800720c */ /* 0x040fe20003fc4070 */
[----:B------:R-:W-:Y:S01]  /*2410*/  IMAD R38, R168, R3, R41 ;  /* 0x00000003a8267224 */ /* 0x000fe200078e0229 */
[----:B------:R-:W-:Y:S01]  /*2420*/  IABS R41, R40 ;  /* 0x0000002800297213 */ /* 0x000fe20000000000 */
[----:B------:R-:W-:Y:S02]  /*2430*/  VIADD R42, R2, 0x1da ;  /* 0x000001da022a7836 */ /* 0x000fe40000000000 */
[----:B------:R-:W-:Y:S01]  /*2440*/  @!P3 IMAD.MOV R32, RZ, RZ, -R32 ;  /* 0x000000ffff20b224 */ /* 0x000fe200078e0a20 */
[----:B------:R-:W-:Y:S01]  /*2450*/  ISETP.GT.U32.AND P3, PT, R168, R37, PT ;  /* 0x00000025a800720c */ /* 0x000fe20003f64070 */
[----:B------:R-:W-:Y:S01]  /*2460*/  @!P2 IMAD.IADD R34, R34, 0x1, -R168 ;  /* 0x000000012222a824 */ /* 0x000fe200078e0aa8 */
[----:B------:R-:W-:Y:S01]  /*2470*/  IABS R43, R42 ;  /* 0x0000002a002b7213 */ /* 0x000fe20000000000 */
[----:B------:R-:W-:Y:S01]  /*2480*/  @!P1 IMAD.MOV R33, RZ, RZ, -R33 ;  /* 0x000000ffff219224 */ /* 0x000fe200078e0a21 */
[----:B------:R-:W-:Y:S01]  /*2490*/  ISETP.GE.AND P2, PT, R44, RZ, PT ;  /* 0x000000ff2c00720c */ /* 0x000fe20003f46270 */
[----:B------:R-:W-:Y:S01]  /*24a0*/  IMAD.HI.U32 R3, R0, R41, RZ ;  /* 0x0000002900037227 */ /* 0x000fe200078e00ff */
[----:B------:R-:W-:-:S03]  /*24b0*/  ISETP.GT.U32.AND P1, PT, R168, R38, PT ;  /* 0x00000026a800720c */ /* 0x000fc60003f24070 */
[----:B------:R-:W-:Y:S01]  /*24c0*/  @!P5 IMAD.IADD R36, R36, 0x1, -R168 ;  /* 0x000000012424d824 */ /* 0x000fe200078e0aa8 */
[----:B------:R-:W-:Y:S01]  /*24d0*/  ISETP.GE.AND P5, PT, R45, RZ, PT ;  /* 0x000000ff2d00720c */ /* 0x000fe20003fa6270 */
[----:B------:R-:W-:-:S04]  /*24e0*/  IMAD.HI.U32 R22, R0, R43, RZ ;  /* 0x0000002b00167227 */ /* 0x000fc800078e00ff */
[----:B------:R-:W-:Y:S02]  /*24f0*/  IMAD.MOV R3, RZ, RZ, -R3 ;  /* 0x000000ffff037224 */ /* 0x000fe400078e0a03 */
[----:B------:R-:W-:Y:S01]  /*2500*/  @!P6 IMAD.IADD R39, R39, 0x1, -R168 ;  /* 0x000000012727e824 */ /* 0x000fe200078e0aa8 */
[----:B------:R-:W-:Y:S01]  /*2510*/  ISETP.GE.AND P6, PT, R40, RZ, PT ;  /* 0x000000ff2800720c */ /* 0x000fe20003fc6270 */
[----:B------:R-:W-:Y:S02]  /*2520*/  IMAD.MOV R22, RZ, RZ, -R22 ;  /* 0x000000ffff167224 */ /* 0x000fe400078e0a16 */
[----:B------:R-:W-:Y:S02]  /*2530*/  IMAD R40, R168, R3, R41 ;  /* 0x00000003a8287224 */ /* 0x000fe400078e0229 */
[----:B------:R-:W-:Y:S01]  /*2540*/  @!P3 IMAD.IADD R37, R37, 0x1, -R168 ;  /* 0x000000012525b824 */ /* 0x000fe200078e0aa8 */
[----:B------:R-:W-:Y:S01]  /*2550*/  ISETP.GE.AND P3, PT, R46, RZ, PT ;  /* 0x000000ff2e00720c */ /* 0x000fe20003f66270 */
[----:B------:R-:W-:-:S02]  /*2560*/  IMAD R41, R168, R22, R43 ;  /* 0x00000016a8297224 */ /* 0x000fc400078e022b */
[----:B------:R-:W-:Y:S01]  /*2570*/  @!P2 IMAD.MOV R36, RZ, RZ, -R36 ;  /* 0x000000ffff24a224 */ /* 0x000fe200078e0a24 */
[----:B------:R-:W-:Y:S01]  /*2580*/  ISETP.GT.U32.AND P2, PT, R168, R40, PT ;  /* 0x00000028a800720c */ /* 0x000fe20003f44070 */
[----:B------:R-:W-:Y:S01]  /*2590*/  @!P1 IMAD.IADD R38, R38, 0x1, -R168 ;  /* 0x0000000126269824 */ /* 0x000fe200078e0aa8 */
[----:B------:R-:W-:Y:S01]  /*25a0*/  ISETP.GE.AND P1, PT, R47, RZ, PT ;  /* 0x000000ff2f00720c */ /* 0x000fe20003f26270 */
[----:B------:R-:W-:Y:S01]  /*25b0*/  @!P4 IMAD.MOV R35, RZ, RZ, -R35 ;  /* 0x000000ffff23c224 */ /* 0x000fe200078e0a23 */
[C---:B------:R-:W-:Y:S01]  /*25c0*/  ISETP.GT.U32.AND P4, PT, R168.reuse, R39, PT ;  /* 0x00000027a800720c */ /* 0x040fe20003f84070 */
[----:B------:R-:W-:Y:S01]  /*25d0*/  @!P5 IMAD.MOV R37, RZ, RZ, -R37 ;  /* 0x000000ffff25d224 */ /* 0x000fe200078e0a25 */
[C---:B------:R-:W-:Y:S01]  /*25e0*/  ISETP.GT.U32.AND P5, PT, R168.reuse, R41, PT ;  /* 0x00000029a800720c */ /* 0x040fe20003fa4070 */
[----:B------:R-:W-:Y:S01]  /*25f0*/  @!P0 IMAD.MOV R34, RZ, RZ, -R34 ;  /* 0x000000ffff228224 */ /* 0x000fe200078e0a22 */
[----:B------:R-:W-:Y:S01]  /*2600*/  ISETP.GT.U32.AND P0, PT, R168, R38, PT ;  /* 0x00000026a800720c */ /* 0x000fe20003f04070 */
[----:B------:R-:W-:-:S02]  /*2610*/  VIADD R3, R2, 0x1d9 ;  /* 0x000001d902037836 */ /* 0x000fc40000000000 */
[----:B------:R-:W-:Y:S02]  /*2620*/  VIADD R22, R2, 0x1d8 ;  /* 0x000001d802167836 */ /* 0x000fe40000000000 */
[--C-:B------:R-:W-:Y:S01]  /*2630*/  @!P2 IMAD.IADD R40, R40, 0x1, -R168.reuse ;  /* 0x000000012828a824 */ /* 0x100fe200078e0aa8 */
[----:B------:R-:W-:Y:S01]  /*2640*/  IABS R43, R3 ;  /* 0x00000003002b7213 */ /* 0x000fe20000000000 */
[----:B------:R-:W-:Y:S01]  /*2650*/  VIADD R57, R2, 0x1d0 ;  /* 0x000001d002397836 */ /* 0x000fe20000000000 */
[----:B------:R-:W-:Y:S01]  /*2660*/  IABS R45, R22 ;  /* 0x00000016002d7213 */ /* 0x000fe20000000000 */
[--C-:B------:R-:W-:Y:S01]  /*2670*/  @!P4 IMAD.IADD R39, R39, 0x1, -R168.reuse ;  /* 0x000000012727c824 */ /* 0x100fe200078e0aa8 */
[----:B------:R-:W-:Y:S01]  /*2680*/  ISETP.GE.AND P4, PT, R3, RZ, PT ;  /* 0x000000ff0300720c */ /* 0x000fe20003f86270 */
[--C-:B------:R-:W-:Y:S01]  /*2690*/  @!P5 IMAD.IADD R41, R41, 0x1, -R168.reuse ;  /* 0x000000012929d824 */ /* 0x100fe200078e0aa8 */
[----:B------:R-:W-:Y:S01]  /*26a0*/  ISETP.GT.U32.AND P5, PT, R168, R40, PT ;  /* 0x00000028a800720c */ /* 0x000fe20003fa4070 */
[----:B------:R-:W-:Y:S01]  /*26b0*/  @!P0 IMAD.IADD R38, R38, 0x1, -R168 ;  /* 0x0000000126268824 */ /* 0x000fe200078e0aa8 */
[----:B------:R-:W-:Y:S01]  /*26c0*/  ISETP.GE.AND P0, PT, R42, RZ, PT ;  /* 0x000000ff2a00720c */ /* 0x000fe20003f06270 */
[----:B------:R-:W-:Y:S01]  /*26d0*/  IMAD.HI.U32 R3, R0, R43, RZ ;  /* 0x0000002b00037227 */ /* 0x000fe200078e00ff */
[----:B------:R-:W-:-:S03]  /*26e0*/  ISETP.GE.AND P2, PT, R22, RZ, PT ;  /* 0x000000ff1600720c */ /* 0x000fc60003f46270 */
[----:B------:R-:W-:Y:S02]  /*26f0*/  VIADD R42, R2, 0x1d7 ;  /* 0x000001d7022a7836 */ /* 0x000fe40000000000 */
[----:B------:R-:W-:Y:S02]  /*2700*/  IMAD.MOV R3, RZ, RZ, -R3 ;  /* 0x000000ffff037224 */ /* 0x000fe400078e0a03 */
[----:B------:R-:W-:Y:S01]  /*2710*/  @!P1 IMAD.MOV R39, RZ, RZ, -R39 ;  /* 0x000000ffff279224 */ /* 0x000fe200078e0a27 */
[----:B------:R-:W-:Y:S01]  /*2720*/  ISETP.GE.AND P1, PT, R42, RZ, PT ;  /* 0x000000ff2a00720c */ /* 0x000fe20003f26270 */
[----:B------:R-:W-:Y:S01]  /*2730*/  IMAD.HI.U32 R22, R0, R45, RZ ;  /* 0x0000002d00167227 */ /* 0x000fe200078e00ff */
[----:B------:R-:W-:-:S03]  /*2740*/  IABS R44, R42 ;  /* 0x0000002a002c7213 */ /* 0x000fc60000000000 */
[C---:B------:R-:W-:Y:S02]  /*2750*/  IMAD R42, R168.reuse, R3, R43 ;  /* 0x00000003a82a7224 */ /* 0x040fe400078e022b */
[----:B------:R-:W-:Y:S01]  /*2760*/  @!P3 IMAD.MOV R38, RZ, RZ, -R38 ;  /* 0x000000ffff26b224 */ /* 0x000fe200078e0a26 */
[----:B------:R-:W-:Y:S01]  /*2770*/  ISETP.GT.U32.AND P3, PT, R168, R41, PT ;  /* 0x00000029a800720c */ /* 0x000fe20003f64070 */
[----:B------:R-:W-:Y:S01]  /*2780*/  @!P5 IMAD.IADD R40, R40, 0x1, -R168 ;  /* 0x000000012828d824 */ /* 0x000fe200078e0aa8 */
[----:B------:R-:W-:Y:S01]  /*2790*/  ISETP.GT.U32.AND P5, PT, R168, R42, PT ;  /* 0x0000002aa800720c */ /* 0x000fe20003fa4070 */
[----:B------:R-:W-:Y:S02]  /*27a0*/  IMAD.MOV R22, RZ, RZ, -R22 ;  /* 0x000000ffff167224 */ /* 0x000fe400078e0a16 */
[----:B------:R-:W-:Y:S02]  /*27b0*/  VIADD R3, R2, 0x1d6 ;  /* 0x000001d602037836 */ /* 0x000fe40000000000 */
[----:B------:R-:W-:-:S02]  /*27c0*/  IMAD R43, R168, R22, R45 ;  /* 0x00000016a82b7224 */ /* 0x000fc400078e022d */
[----:B------:R-:W-:Y:S01]  /*27d0*/  @!P6 IMAD.MOV R40, RZ, RZ, -R40 ;  /* 0x000000ffff28e224 */ /* 0x000fe200078e0a28 */
[----:B------:R-:W-:Y:S01]  /*27e0*/  IABS R47, R3 ;  /* 0x00000003002f7213 */ /* 0x000fe20000000000 */
[----:B------:R-:W-:Y:S01]  /*27f0*/  IMAD.MOV.U32 R45, RZ, RZ, R44 ;  /* 0x000000ffff2d7224 */ /* 0x000fe200078e002c */
[----:B------:R-:W-:Y:S01]  /*2800*/  ISETP.GT.U32.AND P6, PT, R168, R43, PT ;  /* 0x0000002ba800720c */ /* 0x000fe20003fc4070 */
[--C-:B------:R-:W-:Y:S01]  /*2810*/  @!P3 IMAD.IADD R41, R41, 0x1, -R168.reuse ;  /* 0x000000012929b824 */ /* 0x100fe200078e0aa8 */
[----:B------:R-:W-:Y:S01]  /*2820*/  ISETP.GE.AND P3, PT, R3, RZ, PT ;  /* 0x000000ff0300720c */ /* 0x000fe20003f66270 */
[----:B------:R-:W-:Y:S02]  /*2830*/  @!P5 IMAD.IADD R42, R42, 0x1, -R168 ;  /* 0x000000012a2ad824 */ /* 0x000fe400078e0aa8 */
[----:B------:R-:W-:-:S03]  /*2840*/  IMAD.HI.U32 R3, R0, R45, RZ ;  /* 0x0000002d00037227 */ /* 0x000fc600078e00ff */
[----:B------:R-:W-:Y:S01]  /*2850*/  ISETP.GT.U32.AND P5, PT, R168, R42, PT ;  /* 0x0000002aa800720c */ /* 0x000fe20003fa4070 */
[----:B------:R-:W-:Y:S02]  /*2860*/  VIADD R22, R2, 0x1d5 ;  /* 0x000001d502167836 */ /* 0x000fe40000000000 */
[----:B------:R-:W-:Y:S02]  /*2870*/  IMAD.MOV R44, RZ, RZ, -R3 ;  /* 0x000000ffff2c7224 */ /* 0x000fe400078e0a03 */
[----:B------:R-:W-:Y:S01]  /*2880*/  IMAD.HI.U32 R3, R0, R47, RZ ;  /* 0x0000002f00037227 */ /* 0x000fe200078e00ff */
[----:B------:R-:W-:-:S03]  /*2890*/  IABS R49, R22 ;  /* 0x0000001600317213 */ /* 0x000fc60000000000 */
[----:B------:R-:W-:Y:S02]  /*28a0*/  @!P6 IMAD.IADD R43, R43, 0x1, -R168 ;  /* 0x000000012b2be824 */ /* 0x000fe400078e0aa8 */
[----:B------:R-:W-:Y:S02]  /*28b0*/  IMAD.MOV R3, RZ, RZ, -R3 ;  /* 0x000000ffff037224 */ /* 0x000fe400078e0a03 */
[C---:B------:R-:W-:Y:S01]  /*28c0*/  IMAD R44, R168.reuse, R44, R45 ;  /* 0x0000002ca82c7224 */ /* 0x040fe200078e022d */
[C---:B------:R-:W-:Y:S01]  /*28d0*/  ISETP.GT.U32.AND P6, PT, R168.reuse, R43, PT ;  /* 0x0000002ba800720c */ /* 0x040fe20003fc4070 */
[----:B------:R-:W-:Y:S02]  /*28e0*/  IMAD R45, R168, R3, R47 ;  /* 0x00000003a82d7224 */ /* 0x000fe400078e022f */
[----:B------:R-:W-:-:S04]  /*28f0*/  IMAD.HI.U32 R3, R0, R49, RZ ;  /* 0x0000003100037227 */ /* 0x000fc800078e00ff */
[----:B------:R-:W-:Y:S01]  /*2900*/  @!P0 IMAD.MOV R41, RZ, RZ, -R41 ;  /* 0x000000ffff298224 */ /* 0x000fe200078e0a29 */
[----:B------:R-:W-:Y:S01]  /*2910*/  ISETP.GE.AND P0, PT, R22, RZ, PT ;  /* 0x000000ff1600720c */ /* 0x000fe20003f06270 */
[----:B------:R-:W-:Y:S01]  /*2920*/  @!P5 IMAD.IADD R42, R42, 0x1, -R168 ;  /* 0x000000012a2ad824 */ /* 0x000fe200078e0aa8 */
[----:B------:R-:W-:Y:S01]  /*2930*/  ISETP.GT.U32.AND P5, PT, R168, R44, PT ;  /* 0x0000002ca800720c */ /* 0x000fe20003fa4070 */
[----:B------:R-:W-:-:S04]  /*2940*/  IMAD.HI.U32 R22, R0, R51, RZ ;  /* 0x0000003300167227 */ /* 0x000fc800078e00ff */
[----:B------:R-:W-:Y:S02]  /*2950*/  IMAD.MOV R3, RZ, RZ, -R3 ;  /* 0x000000ffff037224 */ /* 0x000fe400078e0a03 */
[----:B------:R-:W-:Y:S02]  /*2960*/  IMAD.MOV R22, RZ, RZ, -R22 ;  /* 0x000000ffff167224 */ /* 0x000fe400078e0a16 */
[C---:B------:R-:W-:Y:S01]  /*2970*/  IMAD R46, R168.reuse, R3, R49 ;  /* 0x00000003a82e7224 */ /* 0x040fe200078e0231 */
[----:B------:R-:W-:Y:S01]  /*2980*/  IABS R49, R54 ;  /* 0x0000003600317213 */ /* 0x000fe20000000000 */
[C---:B------:R-:W-:Y:S01]  /*2990*/  IMAD R47, R168.reuse, R22, R51 ;  /* 0x00000016a82f7224 */ /* 0x040fe200078e0233 */
[----:B------:R-:W-:Y:S01]  /*29a0*/  IABS R51, R56 ;  /* 0x0000003800337213 */ /* 0x000fe20000000000 */
[--C-:B------:R-:W-:Y:S01]  /*29b0*/  @!P6 IMAD.IADD R43, R43, 0x1, -R168.reuse ;  /* 0x000000012b2be824 */ /* 0x100fe200078e0aa8 */
[----:B------:R-:W-:Y:S01]  /*29c0*/  ISETP.GT.U32.AND P6, PT, R168, R46, PT ;  /* 0x0000002ea800720c */ /* 0x000fe20003fc4070 */
[----:B------:R-:W-:Y:S01]  /*29d0*/  @!P5 IMAD.IADD R44, R44, 0x1, -R168 ;  /* 0x000000012c2cd824 */ /* 0x000fe200078e0aa8 */
[----:B------:R-:W-:Y:S01]  /*29e0*/  ISETP.GT.U32.AND P5, PT, R168, R47, PT ;  /* 0x0000002fa800720c */ /* 0x000fe20003fa4070 */
[----:B------:R-:W-:-:S04]  /*29f0*/  IMAD.HI.U32 R3, R0, R53, RZ ;  /* 0x0000003500037227 */ /* 0x000fc800078e00ff */
[----:B------:R-:W-:Y:S01]  /*2a00*/  @!P4 IMAD.MOV R42, RZ, RZ, -R42 ;  /* 0x000000ffff2ac224 */ /* 0x000fe200078e0a2a */
[----:B------:R-:W-:Y:S01]  /*2a10*/  ISETP.GT.U32.AND P4, PT, R168, R45, PT ;  /* 0x0000002da800720c */ /* 0x000fe20003f84070 */
[----:B------:R-:W-:Y:S02]  /*2a20*/  IMAD.MOV R3, RZ, RZ, -R3 ;  /* 0x000000ffff037224 */ /* 0x000fe400078e0a03 */
[----:B------:R-:W-:Y:S02]  /*2a30*/  @!P2 IMAD.MOV R43, RZ, RZ, -R43 ;  /* 0x000000ffff2ba224 */ /* 0x000fe400078e0a2b */
[--C-:B------:R-:W-:Y:S02]  /*2a40*/  @!P6 IMAD.IADD R46, R46, 0x1, -R168.reuse ;  /* 0x000000012e2ee824 */ /* 0x100fe400078e0aa8 */
[----:B------:R-:W-:Y:S02]  /*2a50*/  @!P5 IMAD.IADD R47, R47, 0x1, -R168 ;  /* 0x000000012f2fd824 */ /* 0x000fe400078e0aa8 */
[C---:B------:R-:W-:Y:S01]  /*2a60*/  IMAD R48, R168.reuse, R3, R53 ;  /* 0x00000003a8307224 */ /* 0x040fe200078e0235 */
[----:B------:R-:W-:Y:S01]  /*2a70*/  ISETP.GT.U32.AND P5, PT, R168, R46, PT ;  /* 0x0000002ea800720c */ /* 0x000fe20003fa4070 */
[----:B------:R-:W-:Y:S01]  /*2a80*/  IMAD.HI.U32 R3, R0, R49, RZ ;  /* 0x0000003100037227 */ /* 0x000fe200078e00ff */
[----:B------:R-:W-:-:S02]  /*2a90*/  IABS R53, R57 ;  /* 0x0000003900357213 */ /* 0x000fc40000000000 */
[C---:B------:R-:W-:Y:S01]  /*2aa0*/  ISETP.GT.U32.AND P2, PT, R168.reuse, R47, PT ;  /* 0x0000002fa800720c */ /* 0x040fe20003f44070 */
[----:B------:R-:W-:Y:S02]  /*2ab0*/  IMAD.MOV R3, RZ, RZ, -R3 ;  /* 0x000000ffff037224 */ /* 0x000fe400078e0a03 */
[--C-:B------:R-:W-:Y:S01]  /*2ac0*/  @!P4 IMAD.IADD R45, R45, 0x1, -R168.reuse ;  /* 0x000000012d2dc824 */ /* 0x100fe200078e0aa8 */
[C---:B------:R-:W-:Y:S01]  /*2ad0*/  ISETP.GT.U32.AND P4, PT, R168.reuse, R44, PT ;  /* 0x0000002ca800720c */ /* 0x040fe20003f84070 */
[----:B------:R-:W-:Y:S02]  /*2ae0*/  IMAD R49, R168, R3, R49 ;  /* 0x00000003a8317224 */ /* 0x000fe400078e0231 */
[----:B------:R-:W-:Y:S01]  /*2af0*/  VIADD R58, R2, 0x1cf ;  /* 0x000001cf023a7836 */ /* 0x000fe20000000000 */
[----:B------:R-:W-:Y:S01]  /*2b00*/  ISETP.GT.U32.AND P6, PT, R168, R45, PT ;  /* 0x0000002da800720c */ /* 0x000fe20003fc4070 */
[----:B------:R-:W-:Y:S01]  /*2b10*/  @!P5 IMAD.IADD R46, R46, 0x1, -R168 ;  /* 0x000000012e2ed824 */ /* 0x000fe200078e0aa8 */
[----:B------:R-:W-:Y:S01]  /*2b20*/  ISETP.GT.U32.AND P5, PT, R168, R49, PT ;  /* 0x00000031a800720c */ /* 0x000fe20003fa4070 */
[----:B------:R-:W-:Y:S01]  /*2b30*/  IMAD.HI.U32 R3, R0, R51, RZ ;  /* 0x0000003300037227 */ /* 0x000fe200078e00ff */
[----:B------:R-:W-:-:S03]  /*2b40*/  IABS R55, R58 ;  /* 0x0000003a00377213 */ /* 0x000fc60000000000 */
[----:B------:R-:W-:-:S04]  /*2b50*/  IMAD.HI.U32 R22, R0, R53, RZ ;  /* 0x0000003500167227 */ /* 0x000fc800078e00ff */
[--C-:B------:R-:W-:Y:S01]  /*2b60*/  @!P4 IMAD.IADD R44, R44, 0x1, -R168.reuse ;  /* 0x000000012c2cc824 */ /* 0x100fe200078e0aa8 */
[----:B------:R-:W-:Y:S01]  /*2b70*/  ISETP.GT.U32.AND P4, PT, R168, R48, PT ;  /* 0x00000030a800720c */ /* 0x000fe20003f84070 */
[--C-:B------:R-:W-:Y:S01]  /*2b80*/  @!P6 IMAD.IADD R45, R45, 0x1, -R168.reuse ;  /* 0x000000012d2de824 */ /* 0x100fe200078e0aa8 */
[----:B------:R-:W-:Y:S01]  /*2b90*/  ISETP.GE.AND P6, PT, R50, RZ, PT ;  /* 0x000000ff3200720c */ /* 0x000fe20003fc6270 */
[----:B------:R-:W-:Y:S02]  /*2ba0*/  @!P5 IMAD.IADD R49, R49, 0x1, -R168 ;  /* 0x000000013131d824 */ /* 0x000fe400078e0aa8 */
[----:B------:R-:W-:Y:S02]  /*2bb0*/  IMAD.MOV R3, RZ, RZ, -R3 ;  /* 0x000000ffff037224 */ /* 0x000fe400078e0a03 */
[----:B------:R-:W-:Y:S01]  /*2bc0*/  IMAD.MOV R22, RZ, RZ, -R22 ;  /* 0x000000ffff167224 */ /* 0x000fe200078e0a16 */
[C---:B------:R-:W-:Y:S01]  /*2bd0*/  ISETP.GT.U32.AND P5, PT, R168.reuse, R49, PT ;  /* 0x00000031a800720c */ /* 0x040fe20003fa4070 */
[----:B------:R-:W-:-:S02]  /*2be0*/  IMAD R50, R168, R3, R51 ;  /* 0x00000003a8327224 */ /* 0x000fc400078e0233 */
[----:B------:R-:W-:-:S04]  /*2bf0*/  IMAD.HI.U32 R3, R0, R55, RZ ;  /* 0x0000003700037227 */ /* 0x000fc800078e00ff */
[--C-:B------:R-:W-:Y:S01]  /*2c00*/  @!P2 IMAD.IADD R47, R47, 0x1, -R168.reuse ;  /* 0x000000012f2fa824 */ /* 0x100fe200078e0aa8 */
[----:B------:R-:W-:Y:S01]  /*2c10*/  ISETP.GE.AND P2, PT, R52, RZ, PT ;  /* 0x000000ff3400720c */ /* 0x000fe20003f46270 */
[----:B------:R-:W-:Y:S01]  /*2c20*/  @!P4 IMAD.IADD R48, R48, 0x1, -R168 ;  /* 0x000000013030c824 */ /* 0x000fe200078e0aa8 */
[----:B------:R-:W-:Y:S01]  /*2c30*/  ISETP.GE.AND P4, PT, R54, RZ, PT ;  /* 0x000000ff3600720c */ /* 0x000fe20003f86270 */
[C---:B------:R-:W-:Y:S02]  /*2c40*/  IMAD R51, R168.reuse, R22, R53 ;  /* 0x00000016a8337224 */ /* 0x040fe400078e0235 */
[----:B------:R-:W-:Y:S02]  /*2c50*/  IMAD.MOV R3, RZ, RZ, -R3 ;  /* 0x000000ffff037224 */ /* 0x000fe400078e0a03 */
[----:B------:R-:W-:Y:S01]  /*2c60*/  @!P1 IMAD.MOV R44, RZ, RZ, -R44 ;  /* 0x000000ffff2c9224 */ /* 0x000fe200078e0a2c */
[C---:B------:R-:W-:Y:S01]  /*2c70*/  ISETP.GT.U32.AND P1, PT, R168.reuse, R48, PT ;  /* 0x00000030a800720c */ /* 0x040fe20003f24070 */
[----:B------:R-:W-:Y:S01]  /*2c80*/  @!P6 IMAD.MOV R47, RZ, RZ, -R47 ;  /* 0x000000ffff2fe224 */ /* 0x000fe200078e0a2f */
[C---:B------:R-:W-:Y:S01]  /*2c90*/  ISETP.GT.U32.AND P6, PT, R168.reuse, R51, PT ;  /* 0x00000033a800720c */ /* 0x040fe20003fc4070 */
[----:B------:R-:W-:-:S02]  /*2ca0*/  IMAD R52, R168, R3, R55 ;  /* 0x00000003a8347224 */ /* 0x000fc400078e0237 */
[----:B------:R-:W-:Y:S02]  /*2cb0*/  @!P5 IMAD.IADD R49, R49, 0x1, -R168 ;  /* 0x000000013131d824 */ /* 0x000fe400078e0aa8 */
[----:B------:R-:W-:Y:S01]  /*2cc0*/  @!P3 IMAD.MOV R45, RZ, RZ, -R45 ;  /* 0x000000ffff2db224 */ /* 0x000fe200078e0a2d */
[----:B------:R-:W-:Y:S01]  /*2cd0*/  ISETP.GT.U32.AND P5, PT, R168, R52, PT ;  /* 0x00000034a800720c */ /* 0x000fe20003fa4070 */
[----:B------:R-:W-:Y:S01]  /*2ce0*/  VIADD R54, R2, 0x1ce ;  /* 0x000001ce02367836 */ /* 0x000fe20000000000 */
[----:B------:R-:W-:Y:S01]  /*2cf0*/  ISETP.GT.U32.AND P3, PT, R168, R50, PT ;  /* 0x00000032a800720c */ /* 0x000fe20003f64070 */
[----:B------:R-:W-:Y:S01]  /*2d00*/  @!P0 IMAD.MOV R46, RZ, RZ, -R46 ;  /* 0x000000ffff2e8224 */ /* 0x000fe200078e0a2e */
[----:B------:R-:W-:Y:S01]  /*2d10*/  ISETP.GE.AND P0, PT, R56, RZ, PT ;  /* 0x000000ff3800720c */ /* 0x000fe20003f06270 */
[--C-:B------:R-:W-:Y:S01]  /*2d20*/  @!P1 IMAD.IADD R48, R48, 0x1, -R168.reuse ;  /* 0x0000000130309824 */ /* 0x100fe200078e0aa8 */
[----:B------:R-:W-:Y:S01]  /*2d30*/  IABS R53, R54 ;  /* 0x0000003600357213 */ /* 0x000fe20000000000 */
[----:B------:R-:W-:Y:S01]  /*2d40*/  @!P6 IMAD.IADD R51, R51, 0x1, -R168 ;  /* 0x000000013333e824 */ /* 0x000fe200078e0aa8 */
[----:B------:R-:W-:Y:S01]  /*2d50*/  ISETP.GE.AND P1, PT, R57, RZ, PT ;  /* 0x000000ff3900720c */ /* 0x000fe20003f26270 */
[----:B------:R-:W-:-:S02]  /*2d60*/  VIADD R56, R2, 0x1cd ;  /* 0x000001cd02387836 */ /* 0x000fc40000000000 */
[----:B------:R-:W-:Y:S01]  /*2d70*/  @!P2 IMAD.MOV R48, RZ, RZ, -R48 ;  /* 0x000000ffff30a224 */ /* 0x000fe200078e0a30 */
[----:B------:R-:W-:Y:S01]  /*2d80*/  ISETP.GT.U32.AND P2, PT, R168, R51, PT ;  /* 0x00000033a800720c */ /* 0x000fe20003f44070 */
[----:B------:R-:W-:Y:S01]  /*2d90*/  @!P5 IMAD.IADD R52, R52, 0x1, -R168 ;  /* 0x000000013434d824 */ /* 0x000fe200078e0aa8 */
[----:B------:R-:W-:Y:S01]  /*2da0*/  IABS R55, R56 ;  /* 0x0000003800377213 */ /* 0x000fe20000000000 */
[----:B------:R-:W-:-:S03]  /*2db0*/  IMAD.HI.U32 R3, R0, R53, RZ ;  /* 0x0000003500037227 */ /* 0x000fc600078e00ff */
[----:B------:R-:W-:Y:S01]  /*2dc0*/  ISETP.GT.U32.AND P5, PT, R168, R52, PT ;  /* 0x00000034a800720c */ /* 0x000fe20003fa4070 */
[----:B------:R-:W-:Y:S01]  /*2dd0*/  @!P3 IMAD.IADD R50, R50, 0x1, -R168 ;  /* 0x000000013232b824 */ /* 0x000fe200078e0aa8 */
[----:B------:R-:W-:Y:S01]  /*2de0*/  ISETP.GE.AND P3, PT, R58, RZ, PT ;  /* 0x000000ff3a00720c */ /* 0x000fe20003f66270 */
[----:B------:R-:W-:Y:S02]  /*2df0*/  IMAD.MOV R22, RZ, RZ, -R3 ;  /* 0x000000ffff167224 */ /* 0x000fe400078e0a03 */
[----:B------:R-:W-:Y:S01]  /*2e00*/  IMAD.HI.U32 R3, R0, R55, RZ ;  /* 0x0000003700037227 */ /* 0x000fe200078e00ff */
[----:B------:R-:W-:-:S03]  /*2e10*/  ISETP.GT.U32.AND P6, PT, R168, R50, PT ;  /* 0x00000032a800720c */ /* 0x000fc60003fc4070 */
[----:B------:R-:W-:Y:S02]  /*2e20*/  IMAD.MOV R3, RZ, RZ, -R3 ;  /* 0x000000ffff037224 */ /* 0x000fe400078e0a03 */
[--C-:B------:R-:W-:Y:S01]  /*2e30*/  @!P2 IMAD.IADD R51, R51, 0x1, -R168.reuse ;  /* 0x000000013333a824 */ /* 0x100fe200078e0aa8 */
[----:B------:R-:W-:Y:S01]  /*2e40*/  ISETP.GE.AND P2, PT, R54, RZ, PT ;  /* 0x000000ff3600720c */ /* 0x000fe20003f46270 */
[----:B------:R-:W-:Y:S02]  /*2e50*/  IMAD R54, R168, R3, R55 ;  /* 0x00000003a8367224 */ /* 0x000fe400078e0237 */
[----:B------:R-:W-:Y:S02]  /*2e60*/  VIADD R58, R2, 0x1cc ;  /* 0x000001cc023a7836 */ /* 0x000fe40000000000 */
[----:B------:R-:W-:Y:S02]  /*2e70*/  IMAD R53, R168, R22, R53 ;  /* 0x00000016a8357224 */ /* 0x000fe400078e0235 */
[--C-:B------:R-:W-:Y:S01]  /*2e80*/  @!P5 IMAD.IADD R52, R52, 0x1, -R168.reuse ;  /* 0x000000013434d824 */ /* 0x100fe200078e0aa8 */
[----:B------:R-:W-:Y:S01]  /*2e90*/  ISETP.GT.U32.AND P5, PT, R168, R54, PT ;  /* 0x00000036a800720c */ /* 0x000fe20003fa4070 */
[----:B------:R-:W-:Y:S01]  /*2ea0*/  VIADD R60, R2, 0x1cb ;  /* 0x000001cb023c7836 */ /* 0x000fe20000000000 */
[----:B------:R-:W-:Y:S01]  /*2eb0*/  IABS R57, R58 ;  /* 0x0000003a00397213 */ /* 0x000fe20000000000 */
[----:B------:R-:W-:Y:S01]  /*2ec0*/  @!P6 IMAD.IADD R50, R50, 0x1, -R168 ;  /* 0x000000013232e824 */ /* 0x000fe200078e0aa8 */
[----:B------:R-:W-:Y:S01]  /*2ed0*/  ISETP.GT.U32.AND P6, PT, R168, R53, PT ;  /* 0x00000035a800720c */ /* 0x000fe20003fc4070 */
[----:B------:R-:W-:Y:S01]  /*2ee0*/  VIADD R62, R2, 0x1ca ;  /* 0x000001ca023e7836 */ /* 0x000fe20000000000 */
[----:B------:R-:W-:Y:S01]  /*2ef0*/  IABS R59, R60 ;  /* 0x0000003c003b7213 */ /* 0x000fe20000000000 */
[----:B------:R-:W-:-:S03]  /*2f00*/  IMAD.HI.U32 R3, R0, R57, RZ ;  /* 0x0000003900037227 */ /* 0x000fc600078e00ff */
[----:B------:R-:W-:Y:S01]  /*2f10*/  IABS R61, R62 ;  /* 0x0000003e003d7213 */ /* 0x000fe20000000000 */
[----:B------:R-:W-:-:S04]  /*2f20*/  IMAD.HI.U32 R22, R0, R59, RZ ;  /* 0x0000003b00167227 */ /* 0x000fc800078e00ff */
[----:B------:R-:W-:Y:S02]  /*2f30*/  IMAD.MOV R3, RZ, RZ, -R3 ;  /* 0x000000ffff037224 */ /* 0x000fe400078e0a03 */
[----:B------:R-:W-:Y:S02]  /*2f40*/  @!P5 IMAD.IADD R54, R54, 0x1, -R168 ;  /* 0x000000013636d824 */ /* 0x000fe400078e0aa8 */
[----:B------:R-:W-:Y:S02]  /*2f50*/  IMAD.MOV R22, RZ, RZ, -R22 ;  /* 0x000000ffff167224 */ /* 0x000fe400078e0a16 */
[C---:B------:R-:W-:Y:S01]  /*2f60*/  IMAD R55, R168.reuse, R3, R57 ;  /* 0x00000003a8377224 */ /* 0x040fe200078e0239 */
[----:B------:R-:W-:Y:S01]  /*2f70*/  ISETP.GT.U32.AND P5, PT, R168, R54, PT ;  /* 0x00000036a800720c */ /* 0x000fe20003fa4070 */
[----:B------:R-:W-:Y:S01]  /*2f80*/  @!P6 IMAD.IADD R53, R53, 0x1, -R168 ;  /* 0x000000013535e824 */ /* 0x000fe200078e0aa8 */
[----:B------:R-:W-:Y:S01]  /*2f90*/  ISETP.GE.AND P6, PT, R56, RZ, PT ;  /* 0x000000ff3800720c */ /* 0x000fe20003fc6270 */
[----:B------:R-:W-:-:S02]  /*2fa0*/  IMAD R56, R168, R22, R59 ;  /* 0x00000016a8387224 */ /* 0x000fc400078e023b */
[----:B------:R-:W-:-:S04]  /*2fb0*/  IMAD.HI.U32 R3, R0, R61, RZ ;  /* 0x0000003d00037227 */ /* 0x000fc800078e00ff */
[----:B------:R-:W-:Y:S01]  /*2fc0*/  @!P0 IMAD.MOV R50, RZ, RZ, -R50 ;  /* 0x000000ffff328224 */ /* 0x000fe200078e0a32 */
[C---:B------:R-:W-:Y:S01]  /*2fd0*/  ISETP.GT.U32.AND P0, PT, R168.reuse, R55, PT ;  /* 0x00000037a800720c */ /* 0x040fe20003f04070 */
[----:B------:R-:W-:Y:S02]  /*2fe0*/  IMAD.MOV R3, RZ, RZ, -R3 ;  /* 0x000000ffff037224 */ /* 0x000fe400078e0a03 */
[----:B------:R-:W-:Y:S01]  /*2ff0*/  @!P3 IMAD.MOV R52, RZ, RZ, -R52 ;  /* 0x000000ffff34b224 */ /* 0x000fe200078e0a34 */
[C---:B------:R-:W-:Y:S01]  /*3000*/  ISETP.GT.U32.AND P3, PT, R168.reuse, R56, PT ;  /* 0x00000038a800720c */ /* 0x040fe20003f64070 */
[----:B------:R-:W-:Y:S02]  /*3010*/  IMAD R57, R168, R3, R61 ;  /* 0x00000003a8397224 */ /* 0x000fe400078e023d */
[----:B------:R-:W-:Y:S02]  /*3020*/  VIADD R64, R2, 0x1c9 ;  /* 0x000001c902407836 */ /* 0x000fe40000000000 */
[--C-:B------:R-:W-:Y:S01]  /*3030*/  @!P5 IMAD.IADD R54, R54, 0x1, -R168.reuse ;  /* 0x000000013636d824 */ /* 0x100fe200078e0aa8 */
[C---:B------:R-:W-:Y:S01]  /*3040*/  ISETP.GT.U32.AND P5, PT, R168.reuse, R57, PT ;  /* 0x00000039a800720c */ /* 0x040fe20003fa4070 */
[----:B------:R-:W-:Y:S01]  /*3050*/  @!P4 IMAD.MOV R49, RZ, RZ, -R49 ;  /* 0x000000ffff31c224 */ /* 0x000fe200078e0a31 */
[----:B------:R-:W-:Y:S01]  /*3060*/  ISETP.GT.U32.AND P4, PT, R168, R53, PT ;  /* 0x00000035a800720c */ /* 0x000fe20003f84070 */
[--C-:B------:R-:W-:Y:S01]  /*3070*/  @!P0 IMAD.IADD R55, R55, 0x1, -R168.reuse ;  /* 0x0000000137378824 */ /* 0x100fe200078e0aa8 */
[----:B------:R-:W-:Y:S01]  /*3080*/  IABS R59, R64 ;  /* 0x00000040003b7213 */ /* 0x000fe20000000000 */
[----:B------:R-:W-:Y:S01]  /*3090*/  VIADD R22, R2, 0x1c8 ;  /* 0x000001c802167836 */ /* 0x000fe20000000000 */
[----:B------:R-:W-:Y:S01]  /*30a0*/  ISETP.GE.AND P0, PT, R62, RZ, PT ;  /* 0x000000ff3e00720c */ /* 0x000fe20003f06270 */
[----:B------:R-:W-:Y:S01]  /*30b0*/  @!P3 IMAD.IADD R56, R56, 0x1, -R168 ;  /* 0x000000013838b824 */ /* 0x000fe200078e0aa8 */
[----:B------:R-:W-:Y:S01]  /*30c0*/  ISETP.GT.U32.AND P3, PT, R168, R55, PT ;  /* 0x00000037a800720c */ /* 0x000fe20003f64070 */
[----:B------:R-:W-:Y:S01]  /*30d0*/  IMAD.HI.U32 R3, R0, R59, RZ ;  /* 0x0000003b00037227 */ /* 0x000fe200078e00ff */
[----:B------:R-:W-:-:S03]  /*30e0*/  IABS R61, R22 ;  /* 0x00000016003d7213 */ /* 0x000fc60000000000 */
[----:B------:R-:W-:Y:S02]  /*30f0*/  IMAD.MOV R3, RZ, RZ, -R3 ;  /* 0x000000ffff037224 */ /* 0x000fe400078e0a03 */
[----:B------:R-:W-:Y:S01]  /*3100*/  @!P1 IMAD.MOV R51, RZ, RZ, -R51 ;  /* 0x000000ffff339224 */ /* 0x000fe200078e0a33 */
[----:B------:R-:W-:Y:S01]  /*3110*/  ISETP.GE.AND P1, PT, R58, RZ, PT ;  /* 0x000000ff3a00720c */ /* 0x000fe20003f26270 */
[--C-:B------:R-:W-:Y:S02]  /*3120*/  @!P5 IMAD.IADD R57, R57, 0x1, -R168.reuse ;  /* 0x000000013939d824 */ /* 0x100fe400078e0aa8 */
[----:B------:R-:W-:Y:S01]  /*3130*/  @!P4 IMAD.IADD R53, R53, 0x1, -R168 ;  /* 0x000000013535c824 */ /* 0x000fe200078e0aa8 */
[----:B------:R-:W-:Y:S01]  /*3140*/  ISETP.GE.AND P4, PT, R60, RZ, PT ;  /* 0x000000ff3c00720c */ /* 0x000fe20003f86270 */
[C---:B------:R-:W-:Y:S01]  /*3150*/  IMAD R58, R168.reuse, R3, R59 ;  /* 0x00000003a83a7224 */ /* 0x040fe200078e023b */
[C---:B------:R-:W-:Y:S01]  /*3160*/  ISETP.GT.U32.AND P5, PT, R168.reuse, R57, PT ;  /* 0x00000039a800720c */ /* 0x040fe20003fa4070 */
[----:B------:R-:W-:Y:S01]  /*3170*/  @!P2 IMAD.MOV R53, RZ, RZ, -R53 ;  /* 0x000000ffff35a224 */ /* 0x000fe200078e0a35 */
[----:B------:R-:W-:Y:S01]  /*3180*/  ISETP.GT.U32.AND P2, PT, R168, R56, PT ;  /* 0x00000038a800720c */ /* 0x000fe20003f44070 */
[----:B------:R-:W-:-:S04]  /*3190*/  IMAD.HI.U32 R3, R0, R61, RZ ;  /* 0x0000003d00037227 */ /* 0x000fc800078e00ff */
[----:B------:R-:W-:Y:S01]  /*31a0*/  @!P3 IMAD.IADD R55, R55, 0x1, -R168 ;  /* 0x000000013737b824 */ /* 0x000fe200078e0aa8 */
[----:B------:R-:W-:Y:S01]  /*31b0*/  ISETP.GT.U32.AND P3, PT, R168, R58, PT ;  /* 0x0000003aa800720c */ /* 0x000fe20003f64070 */
[----:B------:R-:W-:Y:S02]  /*31c0*/  VIADD R60, R2, 0x1c7 ;  /* 0x000001c7023c7836 */ /* 0x000fe40000000000 */
[----:B------:R-:W-:Y:S02]  /*31d0*/  IMAD.MOV R3, RZ, RZ, -R3 ;  /* 0x000000ffff037224 */ /* 0x000fe400078e0a03 */
[----:B------:R-:W-:Y:S01]  /*31e0*/  @!P6 IMAD.MOV R54, RZ, RZ, -R54 ;  /* 0x000000ffff36e224 */ /* 0x000fe200078e0a36 */
[----:B------:R-:W-:Y:S01]  /*31f0*/  IABS R63, R60 ;  /* 0x0000003c003f7213 */ /* 0x000fe20000000000 */
[----:B------:R-:W-:Y:S01]  /*3200*/  IMAD R59, R168, R3, R61 ;  /* 0x00000003a83b7224 */ /* 0x000fe200078e023d */
[----:B------:R-:W-:Y:S01]  /*3210*/  ISETP.GE.AND P6, PT, R64, RZ, PT ;  /* 0x000000ff4000720c */ /* 0x000fe20003fc6270 */
[----:B------:R-:W-:-:S02]  /*3220*/  VIADD R64, R2, 0x1c5 ;  /* 0x000001c502407836 */ /* 0x000fc40000000000 */
[----:B------:R-:W-:-:S04]  /*3230*/  IMAD.HI.U32 R3, R0, R63, RZ ;  /* 0x0000003f00037227 */ /* 0x000fc800078e00ff */
[--C-:B------:R-:W-:Y:S01]  /*3240*/  @!P5 IMAD.IADD R57, R57, 0x1, -R168.reuse ;  /* 0x000000013939d824 */ /* 0x100fe200078e0aa8 */
[----:B------:R-:W-:Y:S01]  /*3250*/  ISETP.GT.U32.AND P5, PT, R168, R59, PT ;  /* 0x0000003ba800720c */ /* 0x000fe20003fa4070 */
[--C-:B------:R-:W-:Y:S01]  /*3260*/  @!P2 IMAD.IADD R56, R56, 0x1, -R168.reuse ;  /* 0x000000013838a824 */ /* 0x100fe200078e0aa8 */
[----:B------:R-:W-:Y:S01]  /*3270*/  ISETP.GE.AND P2, PT, R22, RZ, PT ;  /* 0x000000ff1600720c */ /* 0x000fe20003f46270 */
[----:B------:R-:W-:Y:S01]  /*3280*/  @!P3 IMAD.IADD R58, R58, 0x1, -R168 ;  /* 0x000000013a3ab824 */ /* 0x000fe200078e0aa8 */
[----:B------:R-:W-:Y:S01]  /*3290*/  IABS R22, R64 ;  /* 0x0000004000167213 */ /* 0x000fe20000000000 */
[----:B------:R-:W-:Y:S01]  /*32a0*/  IMAD.MOV R3, RZ, RZ, -R3 ;  /* 0x000000ffff037224 */ /* 0x000fe200078e0a03 */
[----:B------:R-:W-:Y:S01]  /*32b0*/  ISETP.GE.AND P3, PT, R60, RZ, PT ;  /* 0x000000ff3c00720c */ /* 0x000fe20003f66270 */
[----:B------:R-:W-:Y:S01]  /*32c0*/  @!P1 IMAD.MOV R55, RZ, RZ, -R55 ;  /* 0x000000ffff379224 */ /* 0x000fe200078e0a37 */
[C---:B------:R-:W-:Y:S01]  /*32d0*/  ISETP.GT.U32.AND P1, PT, R168.reuse, R58, PT ;  /* 0x0000003aa800720c */ /* 0x040fe20003f24070 */
[----:B------:R-:W-:-:S02]  /*32e0*/  IMAD R60, R168, R3, R63 ;  /* 0x00000003a83c7224 */ /* 0x000fc400078e023f */
[----:B------:R-:W-:Y:S02]  /*32f0*/  IMAD.MOV.U32 R63, RZ, RZ, R22 ;  /* 0x000000ffff3f7224 */ /* 0x000fe400078e0016 */
[----:B------:R-:W-:Y:S02]  /*3300*/  VIADD R62, R2, 0x1c6 ;  /* 0x000001c6023e7836 */ /* 0x000fe40000000000 */
[----:B------:R-:W-:-:S03]  /*3310*/  IMAD.HI.U32 R22, R0, R63, RZ ;  /* 0x0000003f00167227 */ /* 0x000fc600078e00ff */
[----:B------:R-:W-:Y:S01]  /*3320*/  IABS R61, R62 ;  /* 0x0000003e003d7213 */ /* 0x000fe20000000000 */
[----:B------:R-:W-:Y:S02]  /*3330*/  @!P5 IMAD.IADD R59, R59, 0x1, -R168 ;  /* 0x000000013b3bd824 */ /* 0x000fe400078e0aa8 */
[----:B------:R-:W-:Y:S01]  /*3340*/  @!P4 IMAD.MOV R56, RZ, RZ, -R56 ;  /* 0x000000ffff38c224 */ /* 0x000fe200078e0a38 */
[C---:B------:R-:W-:Y:S01]  /*3350*/  ISETP.GT.U32.AND P4, PT, R168.reuse, R60, PT ;  /* 0x0000003ca800720c */ /* 0x040fe20003f84070 */
[----:B------:R-:W-:Y:S01]  /*3360*/  IMAD.MOV R22, RZ, RZ, -R22 ;  /* 0x000000ffff167224 */ /* 0x000fe200078e0a16 */
[----:B------:R-:W-:Y:S01]  /*3370*/  ISETP.GT.U32.AND P5, PT, R168, R59, PT ;  /* 0x0000003ba800720c */ /* 0x000fe20003fa4070 */
[----:B------:R-:W-:Y:S01]  /*3380*/  @!P0 IMAD.MOV R57, RZ, RZ, -R57 ;  /* 0x000000ffff398224 */ /* 0x000fe200078e0a39 */
[----:B------:R-:W-:Y:S01]  /*3390*/  ISETP.GE.AND P0, PT, R62, RZ, PT ;  /* 0x000000ff3e00720c */ /* 0x000fe20003f06270 */
[----:B------:R-:W-:-:S04]  /*33a0*/  IMAD.HI.U32 R3, R0, R61, RZ ;  /* 0x0000003d00037227 */ /* 0x000fc800078e00ff */
[----:B------:R-:W-:Y:S01]  /*33b0*/  @!P1 IMAD.IADD R58, R58, 0x1, -R168 ;  /* 0x000000013a3a9824 */ /* 0x000fe200078e0aa8 */
[----:B------:R-:W-:Y:S01]  /*33c0*/  ISETP.GE.AND P1, PT, R64, RZ, PT ;  /* 0x000000ff4000720c */ /* 0x000fe20003f26270 */
[C---:B------:R-:W-:Y:S02]  /*33d0*/  IMAD R62, R168.reuse, R22, R63 ;  /* 0x00000016a83e7224 */ /* 0x040fe400078e023f */
[----:B------:R-:W-:Y:S02]  /*33e0*/  IMAD.MOV R3, RZ, RZ, -R3 ;  /* 0x000000ffff037224 */ /* 0x000fe400078e0a03 */
[----:B------:R-:W-:Y:S01]  /*33f0*/  @!P6 IMAD.MOV R58, RZ, RZ, -R58 ;  /* 0x000000ffff3ae224 */ /* 0x000fe200078e0a3a */
[C---:B------:R-:W-:Y:S01]  /*3400*/  ISETP.GT.U32.AND P6, PT, R168.reuse, R62, PT ;  /* 0x0000003ea800720c */ /* 0x040fe20003fc4070 */
[----:B------:R-:W-:Y:S02]  /*3410*/  IMAD R61, R168, R3, R61 ;  /* 0x00000003a83d7224 */ /* 0x000fe400078e023d */
[----:B------:R-:W-:-:S02]  /*3420*/  @!P4 IMAD.IADD R60, R60, 0x1, -R168 ;  /* 0x000000013c3cc824 */ /* 0x000fc400078e0aa8 */
[----:B------:R-:W-:Y:S02]  /*3430*/  VIADD R64, R2, 0x1c4 ;  /* 0x000001c402407836 */ /* 0x000fe40000000000 */
[--C-:B------:R-:W-:Y:S01]  /*3440*/  @!P5 IMAD.IADD R59, R59, 0x1, -R168.reuse ;  /* 0x000000013b3bd824 */ /* 0x100fe200078e0aa8 */
[----:B------:R-:W-:Y:S01]  /*3450*/  ISETP.GT.U32.AND P5, PT, R168, R61, PT ;  /* 0x0000003da800720c */ /* 0x000fe20003fa4070 */
[----:B------:R-:W-:Y:S01]  /*3460*/  VIADD R22, R2, 0x1c3 ;  /* 0x000001c302167836 */ /* 0x000fe20000000000 */
[----:B------:R-:W-:Y:S01]  /*3470*/  ISETP.GT.U32.AND P4, PT, R168, R60, PT ;  /* 0x0000003ca800720c */ /* 0x000fe20003f84070 */
[----:B------:R-:W-:Y:S01]  /*3480*/  VIADD R66, R2, 0x1c2 ;  /* 0x000001c202427836 */ /* 0x000fe20000000000 */
[----:B------:R-:W-:Y:S01]  /*3490*/  IABS R63, R64 ;  /* 0x00000040003f7213 */ /* 0x000fe20000000000 */
[----:B------:R-:W-:Y:S01]  /*34a0*/  @!P6 IMAD.IADD R62, R62, 0x1, -R168 ;  /* 0x000000013e3ee824 */ /* 0x000fe200078e0aa8 */
[----:B------:R-:W-:Y:S01]  /*34b0*/  IABS R65, R22 ;  /* 0x0000001600417213 */ /* 0x000fe20000000000 */
[----:B------:R-:W-:Y:S01]  /*34c0*/  @!P2 IMAD.MOV R59, RZ, RZ, -R59 ;  /* 0x000000ffff3ba224 */ /* 0x000fe200078e0a3b */
[----:B------:R-:W-:Y:S01]  /*34d0*/  IABS R67, R66 ;  /* 0x0000004200437213 */ /* 0x000fe20000000000 */
[----:B------:R-:W-:Y:S01]  /*34e0*/  IMAD.HI.U32 R3, R0, R63, RZ ;  /* 0x0000003f00037227 */ /* 0x000fe200078e00ff */
[----:B------:R-:W-:-:S02]  /*34f0*/  ISETP.GT.U32.AND P6, PT, R168, R62, PT ;  /* 0x0000003ea800720c */ /* 0x000fc40003fc4070 */
[----:B------:R-:W-:Y:S01]  /*3500*/  ISETP.GE.AND P2, PT, R64, RZ, PT ;  /* 0x000000ff4000720c */ /* 0x000fe20003f46270 */
[--C-:B------:R-:W-:Y:S02]  /*3510*/  @!P5 IMAD.IADD R61, R61, 0x1, -R168.reuse ;  /* 0x000000013d3dd824 */ /* 0x100fe400078e0aa8 */
[----:B------:R-:W-:Y:S02]  /*3520*/  IMAD.MOV R64, RZ, RZ, -R3 ;  /* 0x000000ffff407224 */ /* 0x000fe400078e0a03 */
[----:B------:R-:W-:Y:S01]  /*3530*/  @!P4 IMAD.IADD R60, R60, 0x1, -R168 ;  /* 0x000000013c3cc824 */ /* 0x000fe200078e0aa8 */
[----:B------:R-:W-:Y:S01]  /*3540*/  ISETP.GE.AND P4, PT, R22, RZ, PT ;  /* 0x000000ff1600720c */ /* 0x000fe20003f86270 */
[----:B------:R-:W-:Y:S01]  /*3550*/  IMAD.HI.U32 R3, R0, R65, RZ ;  /* 0x0000004100037227 */ /* 0x000fe200078e00ff */
[----:B------:R-:W-:-:S03]  /*3560*/  ISETP.GT.U32.AND P5, PT, R168, R61, PT ;  /* 0x0000003da800720c */ /* 0x000fc60003fa4070 */
[----:B------:R-:W-:-:S04]  /*3570*/  IMAD.HI.U32 R22, R0, R67, RZ ;  /* 0x0000004300167227 */ /* 0x000fc800078e00ff */
[----:B------:R-:W-:Y:S02]  /*3580*/  IMAD.MOV R3, RZ, RZ, -R3 ;  /* 0x000000ffff037224 */ /* 0x000fe400078e0a03 */
[----:B------:R-:W-:Y:S02]  /*3590*/  IMAD.MOV R22, RZ, RZ, -R22 ;  /* 0x000000ffff167224 */ /* 0x000fe400078e0a16 */
[C---:B------:R-:W-:Y:S02]  /*35a0*/  IMAD R63, R168.reuse, R64, R63 ;  /* 0x00000040a83f7224 */ /* 0x040fe400078e023f */
[C---:B------:R-:W-:Y:S02]  /*35b0*/  IMAD R64, R168.reuse, R3, R65 ;  /* 0x00000003a8407224 */ /* 0x040fe400078e0241 */
[----:B------:R-:W-:Y:S02]  /*35c0*/  IMAD R65, R168, R22, R67 ;  /* 0x00000016a8417224 */ /* 0x000fe400078e0243 */
[----:B------:R-:W-:-:S02]  /*35d0*/  @!P6 IMAD.IADD R62, R62, 0x1, -R168 ;  /* 0x000000013e3ee824 */ /* 0x000fc400078e0aa8 */
[----:B------:R-:W-:Y:S01]  /*35e0*/  @!P5 IMAD.IADD R61, R61, 0x1, -R168 ;  /* 0x000000013d3dd824 */ /* 0x000fe200078e0aa8 */
[C---:B------:R-:W-:Y:S01]  /*35f0*/  ISETP.GT.U32.AND P5, PT, R168.reuse, R63, PT ;  /* 0x0000003fa800720c */ /* 0x040fe20003fa4070 */
[----:B------:R-:W-:Y:S01]  /*3600*/  @!P1 IMAD.MOV R62, RZ, RZ, -R62 ;  /* 0x000000ffff3e9224 */ /* 0x000fe200078e0a3e */
[----:B------:R-:W-:Y:S01]  /*3610*/  ISETP.GT.U32.AND P1, PT, R168, R65, PT ;  /* 0x00000041a800720c */ /* 0x000fe20003f24070 */
[C---:B------:R-:W-:Y:S02]  /*3620*/  VIADD R3, R2.reuse, 0x1c1 ;  /* 0x000001c102037836 */ /* 0x040fe40000000000 */
[C---:B------:R-:W-:Y:S02]  /*3630*/  VIADD R68, R2.reuse, 0x1c0 ;  /* 0x000001c002447836 */ /* 0x040fe40000000000 */
[----:B------:R-:W-:Y:S01]  /*3640*/  VIADD R72, R2, 0x1be ;  /* 0x000001be02487836 */ /* 0x000fe20000000000 */
[----:B------:R-:W-:Y:S01]  /*3650*/  IABS R67, R3 ;  /* 0x0000000300437213 */ /* 0x000fe20000000000 */
[----:B------:R-:W-:Y:S01]  /*3660*/  @!P3 IMAD.MOV R60, RZ, RZ, -R60 ;  /* 0x000000ffff3cb224 */ /* 0x000fe200078e0a3c */
[----:B------:R-:W-:Y:S01]  /*3670*/  IABS R69, R68 ;  /* 0x0000004400457213 */ /* 0x000fe20000000000 */
[----:B------:R-:W-:Y:S01]  /*3680*/  @!P0 IMAD.MOV R61, RZ, RZ, -R61 ;  /* 0x000000ffff3d8224 */ /* 0x000fe200078e0a3d */
[----:B------:R-:W-:Y:S01]  /*3690*/  ISETP.GE.AND P6, PT, R3, RZ, PT ;  /* 0x000000ff0300720c */ /* 0x000fe20003fc6270 */
[----:B------:R-:W-:Y:S01]  /*36a0*/  IMAD.HI.U32 R3, R0, R67, RZ ;  /* 0x0000004300037227 */ /* 0x000fe200078e00ff */
[----:B------:R-:W-:-:S02]  /*36b0*/  ISETP.GE.AND P3, PT, R66, RZ, PT ;  /* 0x000000ff4200720c */ /* 0x000fc40003f66270 */
[----:B------:R-:W-:Y:S01]  /*36c0*/  ISETP.GT.U32.AND P0, PT, R168, R64, PT ;  /* 0x00000040a800720c */ /* 0x000fe20003f04070 */
[----:B------:R-:W-:Y:S01]  /*36d0*/  @!P1 IMAD.IADD R65, R65, 0x1, -R168 ;  /* 0x0000000141419824 */ /* 0x000fe200078e0aa8 */
[----:B------:R-:W-:Y:S01]  /*36e0*/  IABS R73, R72 ;  /* 0x0000004800497213 */ /* 0x000fe20000000000 */
[----:B------:R-:W-:-:S03]  /*36f0*/  IMAD.HI.U32 R22, R0, R69, RZ ;  /* 0x0000004500167227 */ /* 0x000fc600078e00ff */
[C---:B------:R-:W-:Y:S01]  /*3700*/  ISETP.GT.U32.AND P1, PT, R168.reuse, R65, PT ;  /* 0x00000041a800720c */ /* 0x040fe20003f24070 */
[----:B------:R-:W-:Y:S02]  /*3710*/  @!P5 IMAD.IADD R63, R63, 0x1, -R168 ;  /* 0x000000013f3fd824 */ /* 0x000fe400078e0aa8 */
[----:B------:R-:W-:Y:S02]  /*3720*/  IMAD.MOV R66, RZ, RZ, -R3 ;  /* 0x000000ffff427224 */ /* 0x000fe400078e0a03 */
[----:B------:R-:W-:Y:S01]  /*3730*/  IMAD.MOV R22, RZ, RZ, -R22 ;  /* 0x000000ffff167224 */ /* 0x000fe200078e0a16 */
[C---:B------:R-:W-:Y:S01]  /*3740*/  ISETP.GT.U32.AND P5, PT, R168.reuse, R63, PT ;  /* 0x0000003fa800720c */ /* 0x040fe20003fa4070 */
[----:B------:R-:W-:Y:S02]  /*3750*/  IMAD R66, R168, R66, R67 ;  /* 0x00000042a8427224 */ /* 0x000fe400078e0243 */
[----:B------:R-:W-:Y:S02]  /*3760*/  VIADD R70, R2, 0x1bf ;  /* 0x000001bf02467836 */ /* 0x000fe40000000000 */
[----:B------:R-:W-:-:S02]  /*3770*/  IMAD R67, R168, R22, R69 ;  /* 0x00000016a8437224 */ /* 0x000fc400078e0245 */
[----:B------:R-:W-:Y:S01]  /*3780*/  IMAD.HI.U32 R22, R0, R73, RZ ;  /* 0x0000004900167227 */ /* 0x000fe200078e00ff */
[----:B------:R-:W-:-:S03]  /*3790*/  IABS R71, R70 ;  /* 0x0000004600477213 */ /* 0x000fc60000000000 */
[----:B------:R-:W-:Y:S02]  /*37a0*/  IMAD.MOV R22, RZ, RZ, -R22 ;  /* 0x000000ffff167224 */ /* 0x000fe400078e0a16 */
[--C-:B------:R-:W-:Y:S02]  /*37b0*/  @!P0 IMAD.IADD R64, R64, 0x1, -R168.reuse ;  /* 0x0000000140408824 */ /* 0x100fe400078e0aa8 */
[C---:B------:R-:W-:Y:S02]  /*37c0*/  IMAD R69, R168.reuse, R22, R73 ;  /* 0x00000016a8457224 */ /* 0x040fe400078e0249 */
[----:B------:R-:W-:Y:S01]  /*37d0*/  @!P1 IMAD.IADD R65, R65, 0x1, -R168 ;  /* 0x0000000141419824 */ /* 0x000fe200078e0aa8 */
[----:B------:R-:W-:Y:S01]  /*37e0*/  ISETP.GT.U32.AND P0, PT, R168, R64, PT ;  /* 0x00000040a800720c */ /* 0x000fe20003f04070 */
[----:B------:R-:W-:-:S04]  /*37f0*/  IMAD.HI.U32 R3, R0, R71, RZ ;  /* 0x0000004700037227 */ /* 0x000fc800078e00ff */
[----:B------:R-:W-:Y:S01]  /*3800*/  @!P5 IMAD.IADD R63, R63, 0x1, -R168 ;  /* 0x000000013f3fd824 */ /* 0x000fe200078e0aa8 */
[----:B------:R-:W-:Y:S01]  /*3810*/  ISETP.GE.AND P5, PT, R68, RZ, PT ;  /* 0x000000ff4400720c */ /* 0x000fe20003fa6270 */
[----:B------:R-:W-:Y:S01]  /*3820*/  @!P3 IMAD.MOV R65, RZ, RZ, -R65 ;  /* 0x000000ffff41b224 */ /* 0x000fe200078e0a41 */
[----:B------:R-:W-:Y:S01]  /*3830*/  ISETP.GT.U32.AND P3, PT, R168, R69, PT ;  /* 0x00000045a800720c */ /* 0x000fe20003f64070 */
[----:B------:R-:W-:Y:S02]  /*3840*/  IMAD.MOV R3, RZ, RZ, -R3 ;  /* 0x000000ffff037224 */ /* 0x000fe400078e0a03 */
[----:B------:R-:W-:Y:S02]  /*3850*/  VIADD R74, R2, 0x1bd ;  /* 0x000001bd024a7836 */ /* 0x000fe40000000000 */
[----:B------:R-:W-:Y:S01]  /*3860*/  @!P2 IMAD.MOV R63, RZ, RZ, -R63 ;  /* 0x000000ffff3fa224 */ /* 0x000fe200078e0a3f */
[C---:B------:R-:W-:Y:S01]  /*3870*/  ISETP.GT.U32.AND P2, PT, R168.reuse, R67, PT ;  /* 0x00000043a800720c */ /* 0x040fe20003f44070 */
[----:B------:R-:W-:Y:S01]  /*3880*/  IMAD R68, R168, R3, R71 ;  /* 0x00000003a8447224 */ /* 0x000fe200078e0247 */
[----:B------:R-:W-:Y:S01]  /*3890*/  IABS R71, R74 ;  /* 0x0000004a00477213 */ /* 0x000fe20000000000 */
[----:B------:R-:W-:-:S02]  /*38a0*/  VIADD R76, R2, 0x1bc ;  /* 0x000001bc024c7836 */ /* 0x000fc40000000000 */
[--C-:B------:R-:W-:Y:S01]  /*38b0*/  @!P0 IMAD.IADD R64, R64, 0x1, -R168.reuse ;  /* 0x0000000140408824 */ /* 0x100fe200078e0aa8 */
[----:B------:R-:W-:Y:S01]  /*38c0*/  ISETP.GT.U32.AND P1, PT, R168, R68, PT ;  /* 0x00000044a800720c */ /* 0x000fe20003f24070 */
[----:B------:R-:W-:Y:S01]  /*38d0*/  IMAD.HI.U32 R3, R0, R71, RZ ;  /* 0x0000004700037227 */ /* 0x000fe200078e00ff */
[----:B------:R-:W-:Y:S02]  /*38e0*/  IABS R73, R76 ;  /* 0x0000004c00497213 */ /* 0x000fe40000000000 */
[----:B------:R-:W-:Y:S01]  /*38f0*/  ISETP.GT.U32.AND P0, PT, R168, R66, PT ;  /* 0x00000042a800720c */ /* 0x000fe20003f04070 */
[----:B------:R-:W-:Y:S02]  /*3900*/  @!P3 IMAD.IADD R69, R69, 0x1, -R168 ;  /* 0x000000014545b824 */ /* 0x000fe400078e0aa8 */
[----:B------:R-:W-:Y:S02]  /*3910*/  IMAD.MOV R3, RZ, RZ, -R3 ;  /* 0x000000ffff037224 */ /* 0x000fe400078e0a03 */
[----:B------:R-:W-:Y:S01]  /*3920*/  @!P4 IMAD.MOV R64, RZ, RZ, -R64 ;  /* 0x000000ffff40c224 */ /* 0x000fe200078e0a40 */
[----:B------:R-:W-:Y:S01]  /*3930*/  ISETP.GE.AND P4, PT, R70, RZ, PT ;  /* 0x000000ff4600720c */ /* 0x000fe20003f86270 */
[----:B------:R-:W-:Y:S01]  /*3940*/  @!P2 IMAD.IADD R67, R67, 0x1, -R168 ;  /* 0x000000014343a824 */ /* 0x000fe200078e0aa8 */
[C---:B------:R-:W-:Y:S01]  /*3950*/  ISETP.GT.U32.AND P3, PT, R168.reuse, R69, PT ;  /* 0x00000045a800720c */ /* 0x040fe20003f64070 */
[----:B------:R-:W-:-:S02]  /*3960*/  IMAD R70, R168, R3, R71 ;  /* 0x00000003a8467224 */ /* 0x000fc400078e0247 */
[----:B------:R-:W-:Y:S01]  /*3970*/  IMAD.HI.U32 R3, R0, R73, RZ ;  /* 0x0000004900037227 */ /* 0x000fe200078e00ff */
[----:B------:R-:W-:-:S03]  /*3980*/  ISETP.GT.U32.AND P2, PT, R168, R67, PT ;  /* 0x00000043a800720c */ /* 0x000fc60003f44070 */
[----:B------:R-:W-:Y:S02]  /*3990*/  IMAD.MOV R3, RZ, RZ, -R3 ;  /* 0x000000ffff037224 */ /* 0x000fe400078e0a03 */
[--C-:B------:R-:W-:Y:S02]  /*39a0*/  @!P1 IMAD.IADD R68, R68, 0x1, -R168.reuse ;  /* 0x0000000144449824 */ /* 0x100fe400078e0aa8 */
[----:B------:R-:W-:Y:S02]  /*39b0*/  IMAD R71, R168, R3, R73 ;  /* 0x00000003a8477224 */ /* 0x000fe400078e0249 */
[--C-:B------:R-:W-:Y:S01]  /*39c0*/  @!P0 IMAD.IADD R66, R66, 0x1, -R168.reuse ;  /* 0x0000000142428824 */ /* 0x100fe200078e0aa8 */
[C---:B------:R-:W-:Y:S01]  /*39d0*/  ISETP.GT.U32.AND P1, PT, R168.reuse, R68, PT ;  /* 0x00000044a800720c */ /* 0x040fe20003f24070 */
[--C-:B------:R-:W-:Y:S01]  /*39e0*/  @!P3 IMAD.IADD R69, R69, 0x1, -R168.reuse ;  /* 0x000000014545b824 */ /* 0x100fe200078e0aa8 */
[----:B------:R-:W-:Y:S01]  /*39f0*/  ISETP.GT.U32.AND P3, PT, R168, R71, PT ;  /* 0x00000047a800720c */ /* 0x000fe20003f64070 */
[----:B------:R-:W-:Y:S01]  /*3a00*/  VIADD R77, R2, 0x1bb ;  /* 0x000001bb024d7836 */ /* 0x000fe20000000000 */
[C---:B------:R-:W-:Y:S01]  /*3a10*/  ISETP.GT.U32.AND P0, PT, R168.reuse, R66, PT ;  /* 0x00000042a800720c */ /* 0x040fe20003f04070 */
[----:B------:R-:W-:Y:S01]  /*3a20*/  @!P2 IMAD.IADD R67, R67, 0x1, -R168 ;  /* 0x000000014343a824 */ /* 0x000fe200078e0aa8 */
[----:B------:R-:W-:Y:S01]  /*3a30*/  ISETP.GT.U32.AND P2, PT, R168, R70, PT ;  /* 0x00000046a800720c */ /* 0x000fe20003f44070 */
[----:B------:R-:W-:Y:S01]  /*3a40*/  VIADD R3, R2, 0x1ba ;  /* 0x000001ba02037836 */ /* 0x000fe20000000000 */
[----:B------:R-:W-:Y:S01]  /*3a50*/  IABS R75, R77 ;  /* 0x0000004d004b7213 */ /* 0x000fe20000000000 */
[----:B------:R-:W-:Y:S01]  /*3a60*/  @!P5 IMAD.MOV R67, RZ, RZ, -R67 ;  /* 0x000000ffff43d224 */ /* 0x000fe200078e0a43 */
[----:B------:R-:W-:Y:S01]  /*3a70*/  ISETP.GE.AND P5, PT, R76, RZ, PT ;  /* 0x000000ff4c00720c */ /* 0x000fe20003fa6270 */
[----:B------:R-:W-:Y:S01]  /*3a80*/  VIADD R76, R2, 0x1b8 ;  /* 0x000001b8024c7836 */ /* 0x000fe20000000000 */
[----:B------:R-:W-:Y:S01]  /*3a90*/  IABS R73, R3 ;  /* 0x0000000300497213 */ /* 0x000fe20000000000 */
[----:B------:R-:W-:-:S04]  /*3aa0*/  IMAD.HI.U32 R22, R0, R75, RZ ;  /* 0x0000004b00167227 */ /* 0x000fc800078e00ff */
[--C-:B------:R-:W-:Y:S01]  /*3ab0*/  @!P1 IMAD.IADD R68, R68, 0x1, -R168.reuse ;  /* 0x0000000144449824 */ /* 0x100fe200078e0aa8 */
[----:B------:R-:W-:Y:S01]  /*3ac0*/  ISETP.GE.AND P1, PT, R77, RZ, PT ;  /* 0x000000ff4d00720c */ /* 0x000fe20003f26270 */
[--C-:B------:R-:W-:Y:S01]  /*3ad0*/  @!P3 IMAD.IADD R71, R71, 0x1, -R168.reuse ;  /* 0x000000014747b824 */ /* 0x100fe200078e0aa8 */
[----:B------:R-:W-:Y:S01]  /*3ae0*/  IABS R77, R76 ;  /* 0x0000004c004d7213 */ /* 0x000fe20000000000 */
[----:B------:R-:W-:Y:S01]  /*3af0*/  @!P0 IMAD.IADD R66, R66, 0x1, -R168 ;  /* 0x0000000142428824 */ /* 0x000fe200078e0aa8 */
[----:B------:R-:W-:Y:S01]  /*3b00*/  ISETP.GE.AND P0, PT, R72, RZ, PT ;  /* 0x000000ff4800720c */ /* 0x000fe20003f06270 */
[----:B------:R-:W-:Y:S01]  /*3b10*/  IMAD.MOV R22, RZ, RZ, -R22 ;  /* 0x000000ffff167224 */ /* 0x000fe200078e0a16 */
[----:B------:R-:W-:Y:S01]  /*3b20*/  ISETP.GT.U32.AND P3, PT, R168, R71, PT ;  /* 0x00000047a800720c */ /* 0x000fe20003f64070 */
[----:B------:R-:W-:Y:S02]  /*3b30*/  @!P2 IMAD.IADD R70, R70, 0x1, -R168 ;  /* 0x000000014646a824 */ /* 0x000fe400078e0aa8 */
[----:B------:R-:W-:Y:S01]  /*3b40*/  @!P4 IMAD.MOV R68, RZ, RZ, -R68 ;  /* 0x000000ffff44c224 */ /* 0x000fe200078e0a44 */
[----:B------:R-:W-:Y:S01]  /*3b50*/  ISETP.GE.AND P4, PT, R3, RZ, PT ;  /* 0x000000ff0300720c */ /* 0x000fe20003f86270 */
[----:B------:R-:W-:Y:S01]  /*3b60*/  IMAD.HI.U32 R3, R0, R73, RZ ;  /* 0x0000004900037227 */ /* 0x000fe200078e00ff */
[----:B------:R-:W-:-:S03]  /*3b70*/  ISETP.GT.U32.AND P2, PT, R168, R70, PT ;  /* 0x00000046a800720c */ /* 0x000fc60003f44070 */
[----:B------:R-:W-:Y:S02]  /*3b80*/  IMAD R72, R168, R22, R75 ;  /* 0x00000016a8487224 */ /* 0x000fe400078e024b */
[----:B------:R-:W-:Y:S02]  /*3b90*/  VIADD R22, R2, 0x1b9 ;  /* 0x000001b902167836 */ /* 0x000fe40000000000 */
[----:B------:R-:W-:Y:S02]  /*3ba0*/  IMAD.MOV R3, RZ, RZ, -R3 ;  /* 0x000000ffff037224 */ /* 0x000fe400078e0a03 */
[----:B------:R-:W-:Y:S01]  /*3bb0*/  @!P6 IMAD.MOV R66, RZ, RZ, -R66 ;  /* 0x000000ffff42e224 */ /* 0x000fe200078e0a42 */
[----:B------:R-:W-:Y:S01]  /*3bc0*/  IABS R75, R22 ;  /* 0x00000016004b7213 */ /* 0x000fe20000000000 */
[----:B------:R-:W-:Y:S01]  /*3bd0*/  IMAD R73, R168, R3, R73 ;  /* 0x00000003a8497224 */ /* 0x000fe200078e0249 */
[----:B------:R-:W-:Y:S01]  /*3be0*/  ISETP.GE.AND P6, PT, R74, RZ, PT ;  /* 0x000000ff4a00720c */ /* 0x000fe20003fc6270 */
[----:B------:R-:W-:Y:S01]  /*3bf0*/  @!P0 IMAD.MOV R69, RZ, RZ, -R69 ;  /* 0x000000ffff458224 */ /* 0x000fe200078e0a45 */
[----:B------:R-:W-:Y:S01]  /*3c00*/  ISETP.GE.AND P0, PT, R22, RZ, PT ;  /* 0x000000ff1600720c */ /* 0x000fe20003f06270 */
[----:B------:R-:W-:-:S04]  /*3c10*/  IMAD.HI.U32 R22, R0, R75, RZ ;  /* 0x0000004b00167227 */ /* 0x000fc800078e00ff */
[--C-:B------:R-:W-:Y:S01]  /*3c20*/  @!P3 IMAD.IADD R71, R71, 0x1, -R168.reuse ;  /* 0x000000014747b824 */ /* 0x100fe200078e0aa8 */
[----:B------:R-:W-:Y:S01]  /*3c30*/  ISETP.GT.U32.AND P3, PT, R168, R73, PT ;  /* 0x00000049a800720c */ /* 0x000fe20003f64070 */
[----:B------:R-:W-:Y:S01]  /*3c40*/  @!P2 IMAD.IADD R70, R70, 0x1, -R168 ;  /* 0x000000014646a824 */ /* 0x000fe200078e0aa8 */
[C---:B------:R-:W-:Y:S01]  /*3c50*/  ISETP.GT.U32.AND P2, PT, R168.reuse, R72, PT ;  /* 0x00000048a800720c */ /* 0x040fe20003f44070 */
[----:B------:R-:W-:Y:S02]  /*3c60*/  IMAD.MOV R22, RZ, RZ, -R22 ;  /* 0x000000ffff167224 */ /* 0x000fe400078e0a16 */
[----:B------:R-:W-:Y:S02]  /*3c70*/  @!P6 IMAD.MOV R70, RZ, RZ, -R70 ;  /* 0x000000ffff46e224 */ /* 0x000fe400078e0a46 */
[----:B------:R-:W-:Y:S02]  /*3c80*/  IMAD R74, R168, R22, R75 ;  /* 0x00000016a84a7224 */ /* 0x000fe400078e024b */
[----:B------:R-:W-:-:S03]  /*3c90*/  IMAD.HI.U32 R3, R0, R77, RZ ;  /* 0x0000004d00037227 */ /* 0x000fc600078e00ff */
[----:B------:R-:W-:Y:S01]  /*3ca0*/  ISETP.GT.U32.AND P6, PT, R168, R74, PT ;  /* 0x0000004aa800720c */ /* 0x000fe20003fc4070 */
[--C-:B------:R-:W-:Y:S02]  /*3cb0*/  @!P3 IMAD.IADD R73, R73, 0x1, -R168.reuse ;  /* 0x000000014949b824 */ /* 0x100fe400078e0aa8 */
[----:B------:R-:W-:Y:S02]  /*3cc0*/  @!P2 IMAD.IADD R72, R72, 0x1, -R168 ;  /* 0x000000014848a824 */ /* 0x000fe400078e0aa8 */
[----:B------:R-:W-:Y:S01]  /*3cd0*/  VIADD R78, R2, 0x1b7 ;  /* 0x000001b7024e7836 */ /* 0x000fe20000000000 */
[C---:B------:R-:W-:Y:S01]  /*3ce0*/  ISETP.GT.U32.AND P3, PT, R168.reuse, R73, PT ;  /* 0x00000049a800720c */ /* 0x040fe20003f64070 */
[----:B------:R-:W-:Y:S01]  /*3cf0*/  IMAD.MOV R3, RZ, RZ, -R3 ;  /* 0x000000ffff037224 */ /* 0x000fe200078e0a03 */
[----:B------:R-:W-:Y:S01]  /*3d00*/  ISETP.GT.U32.AND P2, PT, R168, R72, PT ;  /* 0x00000048a800720c */ /* 0x000fe20003f44070 */
[----:B------:R-:W-:Y:S01]  /*3d10*/  VIADD R82, R2, 0x1b6 ;  /* 0x000001b602527836 */ /* 0x000fe20000000000 */
[----:B------:R-:W-:Y:S01]  /*3d20*/  IABS R79, R78 ;  /* 0x0000004e004f7213 */ /* 0x000fe20000000000 */
[----:B------:R-:W-:-:S02]  /*3d30*/  IMAD R75, R168, R3, R77 ;  /* 0x00000003a84b7224 */ /* 0x000fc400078e024d */
[----:B------:R-:W-:Y:S01]  /*3d40*/  @!P6 IMAD.IADD R74, R74, 0x1, -R168 ;  /* 0x000000014a4ae824 */ /* 0x000fe200078e0aa8 */
[----:B------:R-:W-:Y:S01]  /*3d50*/  IABS R77, R82 ;  /* 0x00000052004d7213 */ /* 0x000fe20000000000 */
[----:B------:R-:W-:-:S03]  /*3d60*/  IMAD.HI.U32 R22, R0, R79, RZ ;  /* 0x0000004f00167227 */ /* 0x000fc600078e00ff */
[C---:B------:R-:W-:Y:S01]  /*3d70*/  ISETP.GT.U32.AND P6, PT, R168.reuse, R74, PT ;  /* 0x0000004aa800720c */ /* 0x040fe20003fc4070 */
[----:B------:R-:W-:Y:S01]  /*3d80*/  @!P3 IMAD.IADD R73, R73, 0x1, -R168 ;  /* 0x000000014949b824 */ /* 0x000fe200078e0aa8 */
[----:B------:R-:W-:Y:S01]  /*3d90*/  ISETP.GT.U32.AND P3, PT, R168, R75, PT ;  /* 0x0000004ba800720c */ /* 0x000fe20003f64070 */
[----:B------:R-:W-:-:S04]  /*3da0*/  IMAD.HI.U32 R3, R0, R77, RZ ;  /* 0x0000004d00037227 */ /* 0x000fc800078e00ff */
[----:B------:R-:W-:Y:S02]  /*3db0*/  IMAD.MOV R22, RZ, RZ, -R22 ;  /* 0x000000ffff167224 */ /* 0x000fe400078e0a16 */
[----:B------:R-:W-:Y:S01]  /*3dc0*/  @!P2 IMAD.IADD R72, R72, 0x1, -R168 ;  /* 0x000000014848a824 */ /* 0x000fe200078e0aa8 */
[----:B------:R-:W-:Y:S01]  /*3dd0*/  ISETP.GE.AND P2, PT, R78, RZ, PT ;  /* 0x000000ff4e00720c */ /* 0x000fe20003f46270 */
[----:B------:R-:W-:Y:S02]  /*3de0*/  VIADD R84, R2, 0x1b5 ;  /* 0x000001b502547836 */ /* 0x000fe40000000000 */
[----:B------:R-:W-:Y:S01]  /*3df0*/  @!P5 IMAD.MOV R71, RZ, RZ, -R71 ;  /* 0x000000ffff47d224 */ /* 0x000fe200078e0a47 */
[----:B------:R-:W-:Y:S01]  /*3e00*/  ISETP.GE.AND P5, PT, R76, RZ, PT ;  /* 0x000000ff4c00720c */ /* 0x000fe20003fa6270 */
[----:B------:R-:W-:Y:S01]  /*3e10*/  VIADD R86, R2, 0x1b4 ;  /* 0x000001b402567836 */ /* 0x000fe20000000000 */
[----:B------:R-:W-:Y:S01]  /*3e20*/  IABS R81, R84 ;  /* 0x0000005400517213 */ /* 0x000fe20000000000 */
[----:B------:R-:W-:-:S02]  /*3e30*/  IMAD.MOV R78, RZ, RZ, -R3 ;  /* 0x000000ffff4e7224 */ /* 0x000fc400078e0a03 */
[----:B------:R-:W-:Y:S01]  /*3e40*/  IMAD R76, R168, R22, R79 ;  /* 0x00000016a84c7224 */ /* 0x000fe200078e024f */
[----:B------:R-:W-:Y:S01]  /*3e50*/  IABS R83, R86 ;  /* 0x0000005600537213 */ /* 0x000fe20000000000 */
[----:B------:R-:W-:Y:S02]  /*3e60*/  VIADD R88, R2, 0x1b3 ;  /* 0x000001b302587836 */ /* 0x000fe40000000000 */
[----:B------:R-:W-:Y:S02]  /*3e70*/  IMAD R77, R168, R78, R77 ;  /* 0x0000004ea84d7224 */ /* 0x000fe400078e024d */
[----:B------:R-:W-:Y:S01]  /*3e80*/  @!P6 IMAD.IADD R74, R74, 0x1, -R168 ;  /* 0x000000014a4ae824 */ /* 0x000fe200078e0aa8 */
[----:B------:R-:W-:Y:S01]  /*3e90*/  ISETP.GT.U32.AND P6, PT, R168, R76, PT ;  /* 0x0000004ca800720c */ /* 0x000fe20003fc4070 */
[----:B------:R-:W-:Y:S01]  /*3ea0*/  IMAD.HI.U32 R3, R0, R81, RZ ;  /* 0x0000005100037227 */ /* 0x000fe200078e00ff */
[----:B------:R-:W-:-:S03]  /*3eb0*/  IABS R85, R88 ;  /* 0x0000005800557213 */ /* 0x000fc60000000000 */
[----:B------:R-:W-:Y:S01]  /*3ec0*/  @!P3 IMAD.IADD R75, R75, 0x1, -R168 ;  /* 0x000000014b4bb824 */ /* 0x000fe200078e0aa8 */
[----:B------:R-:W-:Y:S01]  /*3ed0*/  ISETP.GT.U32.AND P3, PT, R168, R77, PT ;  /* 0x0000004da800720c */ /* 0x000fe20003f64070 */
[----:B------:R-:W-:-:S04]  /*3ee0*/  IMAD.HI.U32 R22, R0, R83, RZ ;  /* 0x0000005300167227 */ /* 0x000fc800078e00ff */
[----:B------:R-:W-:Y:S02]  /*3ef0*/  IMAD.MOV R78, RZ, RZ, -R3 ;  /* 0x000000ffff4e7224 */ /* 0x000fe400078e0a03 */
[----:B------:R-:W-:-:S04]  /*3f00*/  IMAD.HI.U32 R79, R0, R85, RZ ;  /* 0x00000055004f7227 */ /* 0x000fc800078e00ff */
[----:B------:R-:W-:Y:S02]  /*3f10*/  IMAD.MOV R22, RZ, RZ, -R22 ;  /* 0x000000ffff167224 */ /* 0x000fe400078e0a16 */
[C---:B------:R-:W-:Y:S02]  /*3f20*/  IMAD R78, R168.reuse, R78, R81 ;  /* 0x0000004ea84e7224 */ /* 0x040fe400078e0251 */
[----:B------:R-:W-:Y:S02]  /*3f30*/  IMAD.MOV R80, RZ, RZ, -R79 ;  /* 0x000000ffff507224 */ /* 0x000fe400078e0a4f */
[----:B------:R-:W-:Y:S02]  /*3f40*/  IMAD R79, R168, R22, R83 ;  /* 0x00000016a84f7224 */ /* 0x000fe400078e0253 */
[----:B------:R-:W-:Y:S01]  /*3f50*/  @!P6 IMAD.IADD R76, R76, 0x1, -R168 ;  /* 0x000000014c4ce824 */ /* 0x000fe200078e0aa8 */
[----:B------:R-:W-:Y:S01]  /*3f60*/  ISETP.GT.U32.AND P6, PT, R168, R78, PT ;  /* 0x0000004ea800720c */ /* 0x000fe20003fc4070 */
[----:B------:R-:W-:-:S02]  /*3f70*/  VIADD R89, R2, 0x1b2 ;  /* 0x000001b202597836 */ /* 0x000fc40000000000 */
[----:B------:R-:W-:Y:S01]  /*3f80*/  @!P3 IMAD.IADD R77, R77, 0x1, -R168 ;  /* 0x000000014d4db824 */ /* 0x000fe200078e0aa8 */
[C---:B------:R-:W-:Y:S01]  /*3f90*/  ISETP.GT.U32.AND P3, PT, R168.reuse, R75, PT ;  /* 0x0000004ba800720c */ /* 0x040fe20003f64070 */
[----:B------:R-:W-:Y:S01]  /*3fa0*/  @!P0 IMAD.MOV R74, RZ, RZ, -R74 ;  /* 0x000000ffff4a8224 */ /* 0x000fe200078e0a4a */
[----:B------:R-:W-:Y:S01]  /*3fb0*/  ISETP.GT.U32.AND P0, PT, R168, R79, PT ;  /* 0x0000004fa800720c */ /* 0x000fe20003f04070 */
[----:B------:R-:W-:Y:S01]  /*3fc0*/  @!P1 IMAD.MOV R72, RZ, RZ, -R72 ;  /* 0x000000ffff489224 */ /* 0x000fe200078e0a48 */
[----:B------:R-:W-:Y:S01]  /*3fd0*/  IABS R87, R89 ;  /* 0x0000005900577213 */ /* 0x000fe20000000000 */
[----:B------:R-:W-:Y:S01]  /*3fe0*/  VIADD R90, R2, 0x1b1 ;  /* 0x000001b1025a7836 */ /* 0x000fe20000000000 */
[----:B------:R-:W-:Y:S01]  /*3ff0*/  ISETP.GT.U32.AND P1, PT, R168, R76, PT ;  /* 0x0000004ca800720c */ /* 0x000fe20003f24070 */
[----:B------:R-:W-:Y:S02]  /*4000*/  VIADD R91, R2, 0x1b0 ;  /* 0x000001b0025b7836 */ /* 0x000fe40000000000 */
[----:B------:R-:W-:Y:S01]  /*4010*/  IMAD.HI.U32 R3, R0, R87, RZ ;  /* 0x0000005700037227 */ /* 0x000fe200078e00ff */
[----:B------:R-:W-:-:S03]  /*4020*/  IABS R83, R90 ;  /* 0x0000005a00537213 */ /* 0x000fc60000000000 */
[--C-:B------:R-:W-:Y:S01]  /*4030*/  @!P6 IMAD.IADD R78, R78, 0x1, -R168.reuse ;  /* 0x000000014e4ee824 */ /* 0x100fe200078e0aa8 */
[C---:B------:R-:W-:Y:S01]  /*4040*/  ISETP.GT.U32.AND P6, PT, R168.reuse, R77, PT ;  /* 0x0000004da800720c */ /* 0x040fe20003fc4070 */
[----:B------:R-:W-:Y:S02]  /*4050*/  IMAD.MOV R3, RZ, RZ, -R3 ;  /* 0x000000ffff037224 */ /* 0x000fe400078e0a03 */
[C---:B------:R-:W-:Y:S01]  /*4060*/  IMAD R80, R168.reuse, R80, R85 ;  /* 0x00000050a8507224 */ /* 0x040fe200078e0255 */
[----:B------:R-:W-:Y:S01]  /*4070*/  IABS R85, R91 ;  /* 0x0000005b00557213 */ /* 0x000fe20000000000 */
[--C-:B------:R-:W-:Y:S02]  /*4080*/  @!P3 IMAD.IADD R75, R75, 0x1, -R168.reuse ;  /* 0x000000014b4bb824 */ /* 0x100fe400078e0aa8 */
[----:B------:R-:W-:Y:S01]  /*4090*/  @!P0 IMAD.IADD R79, R79, 0x1, -R168 ;  /* 0x000000014f4f8824 */ /* 0x000fe200078e0aa8 */
[C---:B------:R-:W-:Y:S01]  /*40a0*/  ISETP.GT.U32.AND P3, PT, R168.reuse, R80, PT ;  /* 0x00000050a800720c */ /* 0x040fe20003f64070 */
[----:B------:R-:W-:Y:S01]  /*40b0*/  IMAD R81, R168, R3, R87 ;  /* 0x00000003a8517224 */ /* 0x000fe200078e0257 */
[----:B------:R-:W-:Y:S01]  /*40c0*/  ISETP.GE.AND P0, PT, R86, RZ, PT ;  /* 0x000000ff5600720c */ /* 0x000fe20003f06270 */
[----:B------:R-:W-:Y:S01]  /*40d0*/  @!P5 IMAD.MOV R75, RZ, RZ, -R75 ;  /* 0x000000ffff4bd224 */ /* 0x000fe200078e0a4b */
[----:B------:R-:W-:Y:S01]  /*40e0*/  ISETP.GT.U32.AND P5, PT, R168, R79, PT ;  /* 0x0000004fa800720c */ /* 0x000fe20003fa4070 */
[----:B------:R-:W-:-:S04]  /*40f0*/  IMAD.HI.U32 R3, R0, R83, RZ ;  /* 0x0000005300037227 */ /* 0x000fc800078e00ff */
[----:B------:R-:W-:Y:S01]  /*4100*/  @!P4 IMAD.MOV R73, RZ, RZ, -R73 ;  /* 0x000000ffff49c224 */ /* 0x000fe200078e0a49 */
[----:B------:R-:W-:Y:S01]  /*4110*/  ISETP.GT.U32.AND P4, PT, R168, R78, PT ;  /* 0x0000004ea800720c */ /* 0x000fe20003f84070 */
[----:B------:R-:W-:-:S04]  /*4120*/  IMAD.HI.U32 R22, R0, R85, RZ ;  /* 0x0000005500167227 */ /* 0x000fc800078e00ff */
[----:B------:R-:W-:Y:S01]  /*4130*/  @!P1 IMAD.IADD R76, R76, 0x1, -R168 ;  /* 0x000000014c4c9824 */ /* 0x000fe200078e0aa8 */
[----:B------:R-:W-:Y:S01]  /*4140*/  ISETP.GE.AND P1, PT, R82, RZ, PT ;  /* 0x000000ff5200720c */ /* 0x000fe20003f26270 */
[----:B------:R-:W-:Y:S02]  /*4150*/  IMAD.MOV R3, RZ, RZ, -R3 ;  /* 0x000000ffff037224 */ /* 0x000fe400078e0a03 */
[----:B------:R-:W-:Y:S02]  /*4160*/  IMAD.MOV R22, RZ, RZ, -R22 ;  /* 0x000000ffff167224 */ /* 0x000fe400078e0a16 */
[----:B------:R-:W-:Y:S01]  /*4170*/  @!P6 IMAD.IADD R77, R77, 0x1, -R168 ;  /* 0x000000014d4de824 */ /* 0x000fe200078e0aa8 */
[C---:B------:R-:W-:Y:S01]  /*4180*/  ISETP.GT.U32.AND P6, PT, R168.reuse, R81, PT ;  /* 0x00000051a800720c */ /* 0x040fe20003fc4070 */
[C---:B------:R-:W-:Y:S02]  /*4190*/  IMAD R82, R168.reuse, R3, R83 ;  /* 0x00000003a8527224 */ /* 0x040fe400078e0253 */
[----:B------:R-:W-:-:S02]  /*41a0*/  IMAD R83, R168, R22, R85 ;  /* 0x00000016a8537224 */ /* 0x000fc400078e0255 */
[--C-:B------:R-:W-:Y:S02]  /*41b0*/  @!P5 IMAD.IADD R79, R79, 0x1, -R168.reuse ;  /* 0x000000014f4fd824 */ /* 0x100fe400078e0aa8 */
[--C-:B------:R-:W-:Y:S01]  /*41c0*/  @!P4 IMAD.IADD R78, R78, 0x1, -R168.reuse ;  /* 0x000000014e4ec824 */ /* 0x100fe200078e0aa8 */
[----:B------:R-:W-:Y:S01]  /*41d0*/  ISETP.GT.U32.AND P5, PT, R168, R83, PT ;  /* 0x00000053a800720c */ /* 0x000fe20003fa4070 */
[----:B------:R-:W-:Y:S01]  /*41e0*/  @!P3 IMAD.IADD R80, R80, 0x1, -R168 ;  /* 0x000000015050b824 */ /* 0x000fe200078e0aa8 */
[----:B------:R-:W-:Y:S01]  /*41f0*/  ISETP.GE.AND P4, PT, R84, RZ, PT ;  /* 0x000000ff5400720c */ /* 0x000fe20003f86270 */
[----:B------:R-:W-:Y:S01]  /*4200*/  @!P1 IMAD.MOV R77, RZ, RZ, -R77 ;  /* 0x000000ffff4d9224 */ /* 0x000fe200078e0a4d */
[C---:B------:R-:W-:Y:S01]  /*4210*/  ISETP.GT.U32.AND P1, PT, R168.reuse, R82, PT ;  /* 0x00000052a800720c */ /* 0x040fe20003f24070 */
[----:B------:R-:W-:Y:S01]  /*4220*/  @!P2 IMAD.MOV R76, RZ, RZ, -R76 ;  /* 0x000000ffff4ca224 */ /* 0x000fe200078e0a4c */
[----:B------:R-:W-:Y:S01]  /*4230*/  ISETP.GT.U32.AND P2, PT, R168, R80, PT ;  /* 0x00000050a800720c */ /* 0x000fe20003f44070 */
[----:B------:R-:W-:Y:S01]  /*4240*/  VIADD R22, R2, 0x1af ;  /* 0x000001af02167836 */ /* 0x000fe20000000000 */
[----:B------:R-:W-:Y:S01]  /*4250*/  ISETP.GE.AND P3, PT, R88, RZ, PT ;  /* 0x000000ff5800720c */ /* 0x000fe20003f66270 */
[----:B------:R-:W-:-:S02]  /*4260*/  @!P6 IMAD.IADD R81, R81, 0x1, -R168 ;  /* 0x000000015151e824 */ /* 0x000fc400078e0aa8 */
[----:B------:R-:W-:Y:S01]  /*4270*/  VIADD R84, R2, 0x1ae ;  /* 0x000001ae02547836 */ /* 0x000fe20000000000 */
[----:B------:R-:W-:Y:S01]  /*4280*/  IABS R85, R22 ;  /* 0x0000001600557213 */ /* 0x000fe20000000000 */
[----:B------:R-:W-:Y:S01]  /*4290*/  @!P5 IMAD.IADD R83, R83, 0x1, -R168 ;  /* 0x000000015353d824 */ /* 0x000fe200078e0aa8 */
[----:B------:R-:W-:Y:S01]  /*42a0*/  ISETP.GT.U32.AND P6, PT, R168, R81, PT ;  /* 0x00000051a800720c */ /* 0x000fe20003fc4070 */
[----:B------:R-:W-:Y:S01]  /*42b0*/  @!P4 IMAD.MOV R78, RZ, RZ, -R78 ;  /* 0x000000ffff4ec224 */ /* 0x000fe200078e0a4e */
[----:B------:R-:W-:Y:S01]  /*42c0*/  IABS R87, R84 ;  /* 0x0000005400577213 */ /* 0x000fe20000000000 */
[----:B------:R-:W-:Y:S01]  /*42d0*/  IMAD.HI.U32 R3, R0, R85, RZ ;  /* 0x0000005500037227 */ /* 0x000fe200078e00ff */
[----:B------:R-:W-:Y:S02]  /*42e0*/  ISETP.GE.AND P4, PT, R89, RZ, PT ;  /* 0x000000ff5900720c */ /* 0x000fe40003f86270 */
[----:B------:R-:W-:Y:S01]  /*42f0*/  ISETP.GT.U32.AND P5, PT, R168, R83, PT ;  /* 0x00000053a800720c */ /* 0x000fe20003fa4070 */
[--C-:B------:R-:W-:Y:S01]  /*4300*/  @!P1 IMAD.IADD R82, R82, 0x1, -R168.reuse ;  /* 0x0000000152529824 */ /* 0x100fe200078e0aa8 */
[----:B------:R-:W-:Y:S01]  /*4310*/  ISETP.GE.AND P1, PT, R22, RZ, PT ;  /* 0x000000ff1600720c */ /* 0x000fe20003f26270 */
[----:B------:R-:W-:Y:S01]  /*4320*/  @!P2 IMAD.IADD R80, R80, 0x1, -R168 ;  /* 0x000000015050a824 */ /* 0x000fe200078e0aa8 */
[----:B------:R-:W-:Y:S01]  /*4330*/  ISETP.GE.AND P2, PT, R90, RZ, PT ;  /* 0x000000ff5a00720c */ /* 0x000fe20003f46270 */
[----:B------:R-:W-:-:S04]  /*4340*/  IMAD.HI.U32 R22, R0, R87, RZ ;  /* 0x0000005700167227 */ /* 0x000fc800078e00ff */
[----:B------:R-:W-:Y:S02]  /*4350*/  IMAD.MOV R3, RZ, RZ, -R3 ;  /* 0x000000ffff037224 */ /* 0x000fe400078e0a03 */
[----:B------:R-:W-:Y:S02]  /*4360*/  IMAD.MOV R22, RZ, RZ, -R22 ;  /* 0x000000ffff167224 */ /* 0x000fe400078e0a16 */
[----:B------:R-:W-:Y:S01]  /*4370*/  @!P3 IMAD.MOV R80, RZ, RZ, -R80 ;  /* 0x000000ffff50b224 */ /* 0x000fe200078e0a50 */
[----:B------:R-:W-:Y:S01]  /*4380*/  ISETP.GE.AND P3, PT, R84, RZ, PT ;  /* 0x000000ff5400720c */ /* 0x000fe20003f66270 */
[----:B------:R-:W-:Y:S01]  /*4390*/  @!P6 IMAD.IADD R81, R81, 0x1, -R168 ;  /* 0x000000015151e824 */ /* 0x000fe200078e0aa8 */
[----:B------:R-:W-:Y:S01]  /*43a0*/  ISETP.GE.AND P6, PT, R91, RZ, PT ;  /* 0x000000ff5b00720c */ /* 0x000fe20003fc6270 */
[C---:B------:R-:W-:Y:S02]  /*43b0*/  IMAD R84, R168.reuse, R3, R85 ;  /* 0x00000003a8547224 */ /* 0x040fe400078e0255 */
[----:B------:R-:W-:-:S02]  /*43c0*/  IMAD R85, R168, R22, R87 ;  /* 0x00000016a8557224 */ /* 0x000fc400078e0257 */
[----:B------:R-:W-:Y:S01]  /*43d0*/  @!P4 IMAD.MOV R81, RZ, RZ, -R81 ;  /* 0x000000ffff51c224 */ /* 0x000fe200078e0a51 */
[C---:B------:R-:W-:Y:S01]  /*43e0*/  ISETP.GT.U32.AND P4, PT, R168.reuse, R84, PT ;  /* 0x00000054a800720c */ /* 0x040fe20003f84070 */
[----:B------:R-:W-:Y:S01]  /*43f0*/  @!P0 IMAD.MOV R79, RZ, RZ, -R79 ;  /* 0x000000ffff4f8224 */ /* 0x000fe200078e0a4f */
[C---:B------:R-:W-:Y:S01]  /*4400*/  ISETP.GT.U32.AND P0, PT, R168.reuse, R82, PT ;  /* 0x00000052a800720c */ /* 0x040fe20003f04070 */
[--C-:B------:R-:W-:Y:S01]  /*4410*/  @!P5 IMAD.IADD R83, R83, 0x1, -R168.reuse ;  /* 0x000000015353d824 */ /* 0x100fe200078e0aa8 */
[----:B------:R-:W-:Y:S01]  /*4420*/  ISETP.GT.U32.AND P5, PT, R168, R85, PT ;  /* 0x00000055a800720c */ /* 0x000fe20003fa4070 */
[C---:B------:R-:W-:Y:S02]  /*4430*/  VIADD R22, R2.reuse, 0x1ac ;  /* 0x000001ac02167836 */ /* 0x040fe40000000000 */
[C---:B------:R-:W-:Y:S02]  /*4440*/  VIADD R3, R2.reuse, 0x1ad ;  /* 0x000001ad02037836 */ /* 0x040fe40000000000 */
[----:B------:R-:W-:Y:S01]  /*4450*/  VIADD R86, R2, 0x1ab ;  /* 0x000001ab02567836 */ /* 0x000fe20000000000 */
[----:B------:R-:W-:Y:S01]  /*4460*/  IABS R91, R22 ;  /* 0x00000016005b7213 */ /* 0x000fe20000000000 */
[----:B------:R-:W-:Y:S01]  /*4470*/  @!P6 IMAD.MOV R83, RZ, RZ, -R83 ;  /* 0x000000ffff53e224 */ /* 0x000fe200078e0a53 */
[----:B------:R-:W-:Y:S01]  /*4480*/  IABS R89, R3 ;  /* 0x0000000300597213 */ /* 0x000fe20000000000 */
[--C-:B------:R-:W-:Y:S01]  /*4490*/  @!P4 IMAD.IADD R84, R84, 0x1, -R168.reuse ;  /* 0x000000015454c824 */ /* 0x100fe200078e0aa8 */
[----:B------:R-:W-:Y:S01]  /*44a0*/  IABS R93, R86 ;  /* 0x00000056005d7213 */ /* 0x000fe20000000000 */
[--C-:B------:R-:W-:Y:S01]  /*44b0*/  @!P0 IMAD.IADD R82, R82, 0x1, -R168.reuse ;  /* 0x0000000152528824 */ /* 0x100fe200078e0aa8 */
[----:B------:R-:W-:Y:S01]  /*44c0*/  ISETP.GE.AND P0, PT, R3, RZ, PT ;  /* 0x000000ff0300720c */ /* 0x000fe20003f06270 */
[----:B------:R-:W-:Y:S01]  /*44d0*/  @!P5 IMAD.IADD R85, R85, 0x1, -R168 ;  /* 0x000000015555d824 */ /* 0x000fe200078e0aa8 */
[----:B------:R-:W-:Y:S01]  /*44e0*/  ISETP.GT.U32.AND P4, PT, R168, R84, PT ;  /* 0x00000054a800720c */ /* 0x000fe20003f84070 */
[----:B------:R-:W-:Y:S01]  /*44f0*/  @!P2 IMAD.MOV R82, RZ, RZ, -R82 ;  /* 0x000000ffff52a224 */ /* 0x000fe200078e0a52 */
[----:B------:R-:W-:Y:S01]  /*4500*/  ISETP.GE.AND P2, PT, R22, RZ, PT ;  /* 0x000000ff1600720c */ /* 0x000fe20003f46270 */
[----:B------:R-:W-:Y:S01]  /*4510*/  IMAD.HI.U32 R22, R0, R91, RZ ;  /* 0x0000005b00167227 */ /* 0x000fe200078e00ff */
[----:B------:R-:W-:-:S02]  /*4520*/  ISETP.GT.U32.AND P5, PT, R168, R85, PT ;  /* 0x00000055a800720c */ /* 0x000fc40003fa4070 */
[----:B------:R-:W-:Y:S01]  /*4530*/  ISETP.GE.AND P6, PT, R86, RZ, PT ;  /* 0x000000ff5600720c */ /* 0x000fe20003fc6270 */
[----:B------:R-:W-:-:S04]  /*4540*/  IMAD.HI.U32 R3, R0, R89, RZ ;  /* 0x0000005900037227 */ /* 0x000fc800078e00ff */
[----:B------:R-:W-:-:S04]  /*4550*/  IMAD.HI.U32 R87, R0, R93, RZ ;  /* 0x0000005d00577227 */ /* 0x000fc800078e00ff */
[----:B------:R-:W-:Y:S02]  /*4560*/  IMAD.MOV R22, RZ, RZ, -R22 ;  /* 0x000000ffff167224 */ /* 0x000fe400078e0a16 */
[----:B------:R-:W-:Y:S02]  /*4570*/  IMAD.MOV R3, RZ, RZ, -R3 ;  /* 0x000000ffff037224 */ /* 0x000fe400078e0a03 */
[----:B------:R-:W-:Y:S02]  /*4580*/  IMAD.MOV R88, RZ, RZ, -R87 ;  /* 0x000000ffff587224 */ /* 0x000fe400078e0a57 */
[C---:B------:R-:W-:Y:S02]  /*4590*/  IMAD R87, R168.reuse, R22, R91 ;  /* 0x00000016a8577224 */ /* 0x040fe400078e025b */
[----:B------:R-:W-:Y:S02]  /*45a0*/  IMAD R86, R168, R3, R89 ;  /* 0x00000003a8567224 */ /* 0x000fe400078e0259 */
[----:B------:R-:W-:-:S02]  /*45b0*/  @!P4 IMAD.IADD R84, R84, 0x1, -R168 ;  /* 0x000000015454c824 */ /* 0x000fc400078e0aa8 */
[C---:B------:R-:W-:Y:S01]  /*45c0*/  IMAD R88, R168.reuse, R88, R93 ;  /* 0x00000058a8587224 */ /* 0x040fe200078e025d */
[C---:B------:R-:W-:Y:S01]  /*45d0*/  ISETP.GT.U32.AND P4, PT, R168.reuse, R86, PT ;  /* 0x00000056a800720c */ /* 0x040fe20003f84070 */
[----:B------:R-:W-:Y:S01]  /*45e0*/  @!P5 IMAD.IADD R85, R85, 0x1, -R168 ;  /* 0x000000015555d824 */ /* 0x000fe200078e0aa8 */
[C---:B------:R-:W-:Y:S01]  /*45f0*/  ISETP.GT.U32.AND P5, PT, R168.reuse, R87, PT ;  /* 0x00000057a800720c */ /* 0x040fe20003fa4070 */
[----:B------:R-:W-:Y:S01]  /*4600*/  @!P1 IMAD.MOV R84, RZ, RZ, -R84 ;  /* 0x000000ffff549224 */ /* 0x000fe200078e0a54 */
[----:B------:R-:W-:Y:S01]  /*4610*/  ISETP.GT.U32.AND P1, PT, R168, R88, PT ;  /* 0x00000058a800720c */ /* 0x000fe20003f24070 */
[C---:B------:R-:W-:Y:S02]  /*4620*/  VIADD R22, R2.reuse, 0x1aa ;  /* 0x000001aa02167836 */ /* 0x040fe40000000000 */
[C---:B------:R-:W-:Y:S02]  /*4630*/  VIADD R94, R2.reuse, 0x1a8 ;  /* 0x000001a8025e7836 */ /* 0x040fe40000000000 */
[C---:B------:R-:W-:Y:S01]  /*4640*/  VIADD R96, R2.reuse, 0x1a7 ;  /* 0x000001a702607836 */ /* 0x040fe20000000000 */
[----:B------:R-:W-:Y:S01]  /*4650*/  IABS R89, R22 ;  /* 0x0000001600597213 */ /* 0x000fe20000000000 */
[----:B------:R-:W-:Y:S01]  /*4660*/  VIADD R90, R2, 0x1a9 ;  /* 0x000001a9025a7836 */ /* 0x000fe20000000000 */
[----:B------:R-:W-:Y:S01]  /*4670*/  IABS R97, R94 ;  /* 0x0000005e00617213 */ /* 0x000fe20000000000 */
[--C-:B------:R-:W-:Y:S01]  /*4680*/  @!P4 IMAD.IADD R86, R86, 0x1, -R168.reuse ;  /* 0x000000015656c824 */ /* 0x100fe200078e0aa8 */
[----:B------:R-:W-:Y:S01]  /*4690*/  IABS R99, R96 ;  /* 0x0000006000637213 */ /* 0x000fe20000000000 */
[--C-:B------:R-:W-:Y:S01]  /*46a0*/  @!P5 IMAD.IADD R87, R87, 0x1, -R168.reuse ;  /* 0x000000015757d824 */ /* 0x100fe200078e0aa8 */
[----:B------:R-:W-:Y:S01]  /*46b0*/  IABS R93, R90 ;  /* 0x0000005a005d7213 */ /* 0x000fe20000000000 */
[----:B------:R-:W-:Y:S01]  /*46c0*/  @!P1 IMAD.IADD R88, R88, 0x1, -R168 ;  /* 0x0000000158589824 */ /* 0x000fe200078e0aa8 */
[----:B------:R-:W-:Y:S01]  /*46d0*/  ISETP.GT.U32.AND P4, PT, R168, R86, PT ;  /* 0x00000056a800720c */ /* 0x000fe20003f84070 */
[----:B------:R-:W-:Y:S01]  /*46e0*/  IMAD.HI.U32 R3, R0, R89, RZ ;  /* 0x0000005900037227 */ /* 0x000fe200078e00ff */
[----:B------:R-:W-:-:S02]  /*46f0*/  ISETP.GT.U32.AND P5, PT, R168, R87, PT ;  /* 0x00000057a800720c */ /* 0x000fc40003fa4070 */
[----:B------:R-:W-:Y:S01]  /*4700*/  ISETP.GT.U32.AND P1, PT, R168, R88, PT ;  /* 0x00000058a800720c */ /* 0x000fe20003f24070 */
[----:B------:R-:W-:Y:S01]  /*4710*/  @!P3 IMAD.MOV R85, RZ, RZ, -R85 ;  /* 0x000000ffff55b224 */ /* 0x000fe200078e0a55 */
[----:B------:R-:W-:Y:S01]  /*4720*/  ISETP.GE.AND P3, PT, R22, RZ, PT ;  /* 0x000000ff1600720c */ /* 0x000fe20003f66270 */
[----:B------:R-:W-:Y:S02]  /*4730*/  IMAD.MOV R3, RZ, RZ, -R3 ;  /* 0x000000ffff037224 */ /* 0x000fe400078e0a03 */
[----:B------:R-:W-:-:S04]  /*4740*/  IMAD.HI.U32 R22, R0, R97, RZ ;  /* 0x0000006100167227 */ /* 0x000fc800078e00ff */
[----:B------:R-:W-:Y:S02]  /*4750*/  IMAD R89, R168, R3, R89 ;  /* 0x00000003a8597224 */ /* 0x000fe400078e0259 */
[----:B------:R-:W-:-:S04]  /*4760*/  IMAD.HI.U32 R91, R0, R99, RZ ;  /* 0x00000063005b7227 */ /* 0x000fc800078e00ff */
[----:B------:R-:W-:-:S04]  /*4770*/  IMAD.HI.U32 R3, R0, R93, RZ ;  /* 0x0000005d00037227 */ /* 0x000fc800078e00ff */
[----:B------:R-:W-:Y:S02]  /*4780*/  IMAD.MOV R22, RZ, RZ, -R22 ;  /* 0x000000ffff167224 */ /* 0x000fe400078e0a16 */
[----:B------:R-:W-:Y:S02]  /*4790*/  IMAD.MOV R92, RZ, RZ, -R91 ;  /* 0x000000ffff5c7224 */ /* 0x000fe400078e0a5b */
[----:B------:R-:W-:Y:S02]  /*47a0*/  IMAD.MOV R3, RZ, RZ, -R3 ;  /* 0x000000ffff037224 */ /* 0x000fe400078e0a03 */
[----:B------:R-:W-:Y:S02]  /*47b0*/  IMAD R91, R168, R22, R97 ;  /* 0x00000016a85b7224 */ /* 0x000fe400078e0261 */
[--C-:B------:R-:W-:Y:S01]  /*47c0*/  @!P5 IMAD.IADD R87, R87, 0x1, -R168.reuse ;  /* 0x000000015757d824 */ /* 0x100fe200078e0aa8 */
[----:B------:R-:W-:Y:S01]  /*47d0*/  ISETP.GE.AND P5, PT, R90, RZ, PT ;  /* 0x000000ff5a00720c */ /* 0x000fe20003fa6270 */
[----:B------:R-:W-:Y:S01]  /*47e0*/  @!P4 IMAD.IADD R86, R86, 0x1, -R168 ;  /* 0x000000015656c824 */ /* 0x000fe200078e0aa8 */
[C---:B------:R-:W-:Y:S01]  /*47f0*/  ISETP.GT.U32.AND P4, PT, R168.reuse, R89, PT ;  /* 0x00000059a800720c */ /* 0x040fe20003f84070 */
[----:B------:R-:W-:-:S02]  /*4800*/  IMAD R90, R168, R3, R93 ;  /* 0x00000003a85a7224 */ /* 0x000fc400078e025d */
[----:B------:R-:W-:Y:S02]  /*4810*/  IMAD R92, R168, R92, R99 ;  /* 0x0000005ca85c7224 */ /* 0x000fe400078e0263 */
[----:B------:R-:W-:Y:S01]  /*4820*/  @!P1 IMAD.IADD R88, R88, 0x1, -R168 ;  /* 0x0000000158589824 */ /* 0x000fe200078e0aa8 */
[----:B------:R-:W-:Y:S01]  /*4830*/  ISETP.GT.U32.AND P1, PT, R168, R91, PT ;  /* 0x0000005ba800720c */ /* 0x000fe20003f24070 */
[----:B------:R-:W-:Y:S02]  /*4840*/  VIADD R22, R2, 0x1a6 ;  /* 0x000001a602167836 */ /* 0x000fe40000000000 */
[----:B------:R-:W-:Y:S01]  /*4850*/  @!P0 IMAD.MOV R86, RZ, RZ, -R86 ;  /* 0x000000ffff568224 */ /* 0x000fe200078e0a56 */
[C---:B------:R-:W-:Y:S01]  /*4860*/  ISETP.GT.U32.AND P0, PT, R168.reuse, R90, PT ;  /* 0x0000005aa800720c */ /* 0x040fe20003f04070 */
[----:B------:R-:W-:Y:S01]  /*4870*/  @!P6 IMAD.MOV R88, RZ, RZ, -R88 ;  /* 0x000000ffff58e224 */ /* 0x000fe200078e0a58 */
[----:B------:R-:W-:Y:S01]  /*4880*/  ISETP.GT.U32.AND P6, PT, R168, R92, PT ;  /* 0x0000005ca800720c */ /* 0x000fe20003fc4070 */
[----:B------:R-:W-:Y:S01]  /*4890*/  VIADD R98, R2, 0x1a5 ;  /* 0x000001a502627836 */ /* 0x000fe20000000000 */
[----:B------:R-:W-:Y:S01]  /*48a0*/  IABS R93, R22 ;  /* 0x00000016005d7213 */ /* 0x000fe20000000000 */
[----:B------:R-:W-:-:S02]  /*48b0*/  @!P4 IMAD.IADD R89, R89, 0x1, -R168 ;  /* 0x000000015959c824 */ /* 0x000fc400078e0aa8 */
[----:B------:R-:W-:Y:S01]  /*48c0*/  @!P2 IMAD.MOV R87, RZ, RZ, -R87 ;  /* 0x000000ffff57a224 */ /* 0x000fe200078e0a57 */
[----:B------:R-:W-:Y:S01]  /*48d0*/  IABS R97, R98 ;  /* 0x0000006200617213 */ /* 0x000fe20000000000 */
[----:B------:R-:W-:Y:S01]  /*48e0*/  IMAD.HI.U32 R3, R0, R93, RZ ;  /* 0x0000005d00037227 */ /* 0x000fe200078e00ff */
[----:B------:R-:W-:Y:S02]  /*48f0*/  ISETP.GT.U32.AND P4, PT, R168, R89, PT ;  /* 0x00000059a800720c */ /* 0x000fe40003f84070 */
[----:B------:R-:W-:Y:S01]  /*4900*/  ISETP.GE.AND P2, PT, R94, RZ, PT ;  /* 0x000000ff5e00720c */ /* 0x000fe20003f46270 */
[--C-:B------:R-:W-:Y:S02]  /*4910*/  @!P1 IMAD.IADD R91, R91, 0x1, -R168.reuse ;  /* 0x000000015b5b9824 */ /* 0x100fe400078e0aa8 */
[----:B------:R-:W-:Y:S02]  /*4920*/  IMAD.MOV R3, RZ, RZ, -R3 ;  /* 0x000000ffff037224 */ /* 0x000fe400078e0a03 */
[--C-:B------:R-:W-:Y:S01]  /*4930*/  @!P0 IMAD.IADD R90, R90, 0x1, -R168.reuse ;  /* 0x000000015a5a8824 */ /* 0x100fe200078e0aa8 */
[----:B------:R-:W-:Y:S01]  /*4940*/  ISETP.GE.AND P0, PT, R22, RZ, PT ;  /* 0x000000ff1600720c */ /* 0x000fe20003f06270 */
[----:B------:R-:W-:Y:S01]  /*4950*/  @!P6 IMAD.IADD R92, R92, 0x1, -R168 ;  /* 0x000000015c5ce824 */ /* 0x000fe200078e0aa8 */
[C---:B------:R-:W-:Y:S01]  /*4960*/  ISETP.GT.U32.AND P6, PT, R168.reuse, R91, PT ;  /* 0x0000005ba800720c */ /* 0x040fe20003fc4070 */
[C---:B------:R-:W-:Y:S01]  /*4970*/  IMAD R93, R168.reuse, R3, R93 ;  /* 0x00000003a85d7224 */ /* 0x040fe200078e025d */
[----:B------:R-:W-:Y:S01]  /*4980*/  ISETP.GT.U32.AND P1, PT, R168, R90, PT ;  /* 0x0000005aa800720c */ /* 0x000fe20003f24070 */
[----:B------:R-:W-:-:S04]  /*4990*/  IMAD.HI.U32 R3, R0, R97, RZ ;  /* 0x0000006100037227 */ /* 0x000fc800078e00ff */
[----:B------:R-:W-:Y:S02]  /*49a0*/  IMAD.MOV R3, RZ, RZ, -R3 ;  /* 0x000000ffff037224 */ /* 0x000fe400078e0a03 */
[--C-:B------:R-:W-:Y:S01]  /*49b0*/  @!P4 IMAD.IADD R89, R89, 0x1, -R168.reuse ;  /* 0x000000015959c824 */ /* 0x100fe200078e0aa8 */
[----:B------:R-:W-:Y:S01]  /*49c0*/  ISETP.GE.AND P4, PT, R96, RZ, PT ;  /* 0x000000ff6000720c */ /* 0x000fe20003f86270 */
[----:B------:R-:W-:Y:S02]  /*49d0*/  IMAD R94, R168, R3, R97 ;  /* 0x00000003a85e7224 */ /* 0x000fe400078e0261 */
[--C-:B------:R-:W-:Y:S02]  /*49e0*/  @!P6 IMAD.IADD R91, R91, 0x1, -R168.reuse ;  /* 0x000000015b5be824 */ /* 0x100fe400078e0aa8 */
[----:B------:R-:W-:Y:S01]  /*49f0*/  VIADD R96, R2, 0x1a4 ;  /* 0x000001a402607836 */ /* 0x000fe20000000000 */
[----:B------:R-:W-:Y:S01]  /*4a00*/  ISETP.GT.U32.AND P6, PT, R168, R94, PT ;  /* 0x0000005ea800720c */ /* 0x000fe20003fc4070 */
[----:B------:R-:W-:Y:S01]  /*4a10*/  @!P1 IMAD.IADD R90, R90, 0x1, -R168 ;  /* 0x000000015a5a9824 */ /* 0x000fe200078e0aa8 */
[----:B------:R-:W-:Y:S01]  /*4a20*/  ISETP.GT.U32.AND P1, PT, R168, R93, PT ;  /* 0x0000005da800720c */ /* 0x000fe20003f24070 */
[----:B------:R-:W-:Y:S01]  /*4a30*/  VIADD R100, R2, 0x1a3 ;  /* 0x000001a302647836 */ /* 0x000fe20000000000 */
[----:B------:R-:W-:Y:S01]  /*4a40*/  IABS R99, R96 ;  /* 0x0000006000637213 */ /* 0x000fe20000000000 */
[----:B------:R-:W-:Y:S01]  /*4a50*/  @!P3 IMAD.MOV R89, RZ, RZ, -R89 ;  /* 0x000000ffff59b224 */ /* 0x000fe200078e0a59 */
[----:B------:R-:W-:Y:S01]  /*4a60*/  ISETP.GT.U32.AND P3, PT, R168, R92, PT ;  /* 0x0000005ca800720c */ /* 0x000fe20003f64070 */
[----:B------:R-:W-:Y:S01]  /*4a70*/  VIADD R102, R2, 0x1a2 ;  /* 0x000001a202667836 */ /* 0x000fe20000000000 */
[----:B------:R-:W-:Y:S01]  /*4a80*/  IABS R101, R100 ;  /* 0x0000006400657213 */ /* 0x000fe20000000000 */
[----:B------:R-:W-:-:S03]  /*4a90*/  IMAD.HI.U32 R3, R0, R99, RZ ;  /* 0x0000006300037227 */ /* 0x000fc600078e00ff */
[----:B------:R-:W-:Y:S01]  /*4aa0*/  IABS R103, R102 ;  /* 0x0000006600677213 */ /* 0x000fe20000000000 */
[----:B------:R-:W-:Y:S02]  /*4ab0*/  @!P6 IMAD.IADD R94, R94, 0x1, -R168 ;  /* 0x000000015e5ee824 */ /* 0x000fe400078e0aa8 */
[----:B------:R-:W-:-:S03]  /*4ac0*/  IMAD.HI.U32 R22, R0, R101, RZ ;  /* 0x0000006500167227 */ /* 0x000fc600078e00ff */
[----:B------:R-:W-:Y:S01]  /*4ad0*/  ISETP.GT.U32.AND P6, PT, R168, R94, PT ;  /* 0x0000005ea800720c */ /* 0x000fe20003fc4070 */
[----:B------:R-:W-:Y:S02]  /*4ae0*/  IMAD.MOV R3, RZ, RZ, -R3 ;  /* 0x000000ffff037224 */ /* 0x000fe400078e0a03 */
[----:B------:R-:W-:Y:S01]  /*4af0*/  @!P1 IMAD.IADD R93, R93, 0x1, -R168 ;  /* 0x000000015d5d9824 */ /* 0x000fe200078e0aa8 */
[----:B------:R-:W-:Y:S01]  /*4b00*/  ISETP.GE.AND P1, PT, R96, RZ, PT ;  /* 0x000000ff6000720c */ /* 0x000fe20003f26270 */
[----:B------:R-:W-:-:S04]  /*4b10*/  IMAD.HI.U32 R97, R0, R103, RZ ;  /* 0x0000006700617227 */ /* 0x000fc800078e00ff */
[----:B------:R-:W-:Y:S02]  /*4b20*/  IMAD.MOV R22, RZ, RZ, -R22 ;  /* 0x000000ffff167224 */ /* 0x000fe400078e0a16 */
[----:B------:R-:W-:Y:S02]  /*4b30*/  IMAD R96, R168, R3, R99 ;  /* 0x00000003a8607224 */ /* 0x000fe400078e0263 */
[----:B------:R-:W-:Y:S01]  /*4b40*/  @!P3 IMAD.IADD R92, R92, 0x1, -R168 ;  /* 0x000000015c5cb824 */ /* 0x000fe200078e0aa8 */
[----:B------:R-:W-:Y:S01]  /*4b50*/  ISETP.GE.AND P3, PT, R98, RZ, PT ;  /* 0x000000ff6200720c */ /* 0x000fe20003f66270 */
[----:B------:R-:W-:Y:S02]  /*4b60*/  IMAD.MOV R98, RZ, RZ, -R97 ;  /* 0x000000ffff627224 */ /* 0x000fe400078e0a61 */
[C---:B------:R-:W-:Y:S02]  /*4b70*/  IMAD R97, R168.reuse, R22, R101 ;  /* 0x00000016a8617224 */ /* 0x040fe400078e0265 */
[----:B------:R-:W-:Y:S01]  /*4b80*/  @!P2 IMAD.MOV R91, RZ, RZ, -R91 ;  /* 0x000000ffff5ba224 */ /* 0x000fe200078e0a5b */
[C---:B------:R-:W-:Y:S01]  /*4b90*/  ISETP.GT.U32.AND P2, PT, R168.reuse, R96, PT ;  /* 0x00000060a800720c */ /* 0x040fe20003f44070 */
[----:B------:R-:W-:-:S02]  /*4ba0*/  IMAD R98, R168, R98, R103 ;  /* 0x00000062a8627224 */ /* 0x000fc400078e0267 */
[----:B------:R-:W-:Y:S01]  /*4bb0*/  @!P4 IMAD.MOV R92, RZ, RZ, -R92 ;  /* 0x000000ffff5cc224 */ /* 0x000fe200078e0a5c */
[----:B------:R-:W-:Y:S01]  /*4bc0*/  ISETP.GT.U32.AND P4, PT, R168, R97, PT ;  /* 0x00000061a800720c */ /* 0x000fe20003f84070 */
[----:B------:R-:W-:Y:S01]  /*4bd0*/  @!P6 IMAD.IADD R94, R94, 0x1, -R168 ;  /* 0x000000015e5ee824 */ /* 0x000fe200078e0aa8 */
[----:B------:R-:W-:Y:S01]  /*4be0*/  ISETP.GT.U32.AND P6, PT, R168, R98, PT ;  /* 0x00000062a800720c */ /* 0x000fe20003fc4070 */
[C---:B------:R-:W-:Y:S02]  /*4bf0*/  VIADD R104, R2.reuse, 0x1a1 ;  /* 0x000001a102687836 */ /* 0x040fe40000000000 */
[----:B------:R-:W-:Y:S02]  /*4c00*/  VIADD R106, R2, 0x1a0 ;  /* 0x000001a0026a7836 */ /* 0x000fe40000000000 */
[----:B------:R-:W-:Y:S01]  /*4c10*/  @!P5 IMAD.MOV R90, RZ, RZ, -R90 ;  /* 0x000000ffff5ad224 */ /* 0x000fe200078e0a5a */
[----:B------:R-:W-:Y:S01]  /*4c20*/  IABS R99, R104 ;  /* 0x0000006800637213 */ /* 0x000fe20000000000 */
[--C-:B------:R-:W-:Y:S01]  /*4c30*/  @!P2 IMAD.IADD R96, R96, 0x1, -R168.reuse ;  /* 0x000000016060a824 */ /* 0x100fe200078e0aa8 */
[----:B------:R-:W-:Y:S01]  /*4c40*/  ISETP.GT.U32.AND P5, PT, R168, R93, PT ;  /* 0x0000005da800720c */ /* 0x000fe20003fa4070 */
[----:B------:R-:W-:Y:S01]  /*4c50*/  VIADD R107, R2, 0x19f ;  /* 0x0000019f026b7836 */ /* 0x000fe20000000000 */
[----:B------:R-:W-:Y:S01]  /*4c60*/  IABS R101, R106 ;  /* 0x0000006a00657213 */ /* 0x000fe20000000000 */
[----:B------:R-:W-:Y:S01]  /*4c70*/  @!P4 IMAD.IADD R97, R97, 0x1, -R168 ;  /* 0x000000016161c824 */ /* 0x000fe200078e0aa8 */
[----:B------:R-:W-:Y:S01]  /*4c80*/  ISETP.GT.U32.AND P4, PT, R168, R96, PT ;  /* 0x00000060a800720c */ /* 0x000fe20003f84070 */
[----:B------:R-:W-:Y:S01]  /*4c90*/  IMAD.HI.U32 R3, R0, R99, RZ ;  /* 0x0000006300037227 */ /* 0x000fe200078e00ff */
[----:B------:R-:W-:-:S02]  /*4ca0*/  IABS R103, R107 ;  /* 0x0000006b00677213 */ /* 0x000fc40000000000 */
[----:B------:R-:W-:Y:S01]  /*4cb0*/  ISETP.GE.AND P2, PT, R102, RZ, PT ;  /* 0x000000ff6600720c */ /* 0x000fe20003f46270 */
[----:B------:R-:W-:Y:S01]  /*4cc0*/  @!P6 IMAD.IADD R98, R98, 0x1, -R168 ;  /* 0x000000016262e824 */ /* 0x000fe200078e0aa8 */
[----:B------:R-:W-:Y:S01]  /*4cd0*/  ISETP.GT.U32.AND P6, PT, R168, R97, PT ;  /* 0x00000061a800720c */ /* 0x000fe20003fc4070 */
[----:B------:R-:W-:Y:S02]  /*4ce0*/  IMAD.MOV R22, RZ, RZ, -R3 ;  /* 0x000000ffff167224 */ /* 0x000fe400078e0a03 */
[----:B------:R-:W-:-:S04]  /*4cf0*/  IMAD.HI.U32 R3, R0, R101, RZ ;  /* 0x0000006500037227 */ /* 0x000fc800078e00ff */
[----:B------:R-:W-:Y:S02]  /*4d00*/  IMAD R99, R168, R22, R99 ;  /* 0x00000016a8637224 */ /* 0x000fe400078e0263 */
[----:B------:R-:W-:Y:S02]  /*4d10*/  IMAD.MOV R3, RZ, RZ, -R3 ;  /* 0x000000ffff037224 */ /* 0x000fe400078e0a03 */
[--C-:B------:R-:W-:Y:S01]  /*4d20*/  @!P5 IMAD.IADD R93, R93, 0x1, -R168.reuse ;  /* 0x000000015d5dd824 */ /* 0x100fe200078e0aa8 */
[----:B------:R-:W-:Y:S01]  /*4d30*/  ISETP.GE.AND P5, PT, R100, RZ, PT ;  /* 0x000000ff6400720c */ /* 0x000fe20003fa6270 */
[--C-:B------:R-:W-:Y:S01]  /*4d40*/  @!P4 IMAD.IADD R96, R96, 0x1, -R168.reuse ;  /* 0x000000016060c824 */ /* 0x100fe200078e0aa8 */
[C---:B------:R-:W-:Y:S01]  /*4d50*/  ISETP.GT.U32.AND P4, PT, R168.reuse, R99, PT ;  /* 0x00000063a800720c */ /* 0x040fe20003f84070 */
[----:B------:R-:W-:Y:S02]  /*4d60*/  IMAD R100, R168, R3, R101 ;  /* 0x00000003a8647224 */ /* 0x000fe400078e0265 */
[----:B------:R-:W-:-:S02]  /*4d70*/  @!P6 IMAD.IADD R97, R97, 0x1, -R168 ;  /* 0x000000016161e824 */ /* 0x000fc400078e0aa8 */
[----:B------:R-:W-:Y:S01]  /*4d80*/  VIADD R108, R2, 0x19e ;  /* 0x0000019e026c7836 */ /* 0x000fe20000000000 */
[----:B------:R-:W-:Y:S01]  /*4d90*/  ISETP.GT.U32.AND P6, PT, R168, R100, PT ;  /* 0x00000064a800720c */ /* 0x000fe20003fc4070 */
[----:B------:R-:W-:-:S03]  /*4da0*/  IMAD.HI.U32 R3, R0, R103, RZ ;  /* 0x0000006700037227 */ /* 0x000fc600078e00ff */
[----:B------:R-:W-:Y:S01]  /*4db0*/  IABS R105, R108 ;  /* 0x0000006c00697213 */ /* 0x000fe20000000000 */
[----:B------:R-:W-:Y:S02]  /*4dc0*/  IMAD.MOV R101, RZ, RZ, -R3 ;  /* 0x000000ffff657224 */ /* 0x000fe400078e0a03 */
[----:B------:R-:W-:Y:S01]  /*4dd0*/  @!P4 IMAD.IADD R99, R99, 0x1, -R168 ;  /* 0x000000016363c824 */ /* 0x000fe200078e0aa8 */
[----:B------:R-:W-:Y:S01]  /*4de0*/  ISETP.GE.AND P4, PT, R106, RZ, PT ;  /* 0x000000ff6a00720c */ /* 0x000fe20003f86270 */
[----:B------:R-:W-:Y:S02]  /*4df0*/  VIADD R109, R2, 0x19d ;  /* 0x0000019d026d7836 */ /* 0x000fe40000000000 */
[----:B------:R-:W-:-:S03]  /*4e00*/  IMAD.HI.U32 R3, R0, R105, RZ ;  /* 0x0000006900037227 */ /* 0x000fc600078e00ff */
[----:B------:R-:W-:Y:S01]  /*4e10*/  IABS R22, R109 ;  /* 0x0000006d00167213 */ /* 0x000fe20000000000 */
[----:B------:R-:W-:Y:S01]  /*4e20*/  @!P6 IMAD.IADD R100, R100, 0x1, -R168 ;  /* 0x000000016464e824 */ /* 0x000fe200078e0aa8 */
[C---:B------:R-:W-:Y:S01]  /*4e30*/  ISETP.GT.U32.AND P6, PT, R168.reuse, R99, PT ;  /* 0x00000063a800720c */ /* 0x040fe20003fc4070 */
[C---:B------:R-:W-:Y:S02]  /*4e40*/  IMAD R101, R168.reuse, R101, R103 ;  /* 0x00000065a8657224 */ /* 0x040fe400078e0267 */
[----:B------:R-:W-:Y:S02]  /*4e50*/  IMAD.MOV R102, RZ, RZ, -R3 ;  /* 0x000000ffff667224 */ /* 0x000fe400078e0a03 */
[----:B------:R-:W-:Y:S01]  /*4e60*/  @!P0 IMAD.MOV R93, RZ, RZ, -R93 ;  /* 0x000000ffff5d8224 */ /* 0x000fe200078e0a5d */
[C---:B------:R-:W-:Y:S01]  /*4e70*/  ISETP.GT.U32.AND P0, PT, R168.reuse, R98, PT ;  /* 0x00000062a800720c */ /* 0x040fe20003f04070 */
[----:B------:R-:W-:Y:S01]  /*4e80*/  @!P3 IMAD.MOV R94, RZ, RZ, -R94 ;  /* 0x000000ffff5eb224 */ /* 0x000fe200078e0a5e */
[C---:B------:R-:W-:Y:S01]  /*4e90*/  ISETP.GT.U32.AND P3, PT, R168.reuse, R101, PT ;  /* 0x00000065a800720c */ /* 0x040fe20003f64070 */
[----:B------:R-:W-:Y:S01]  /*4ea0*/  @!P1 IMAD.MOV R96, RZ, RZ, -R96 ;  /* 0x000000ffff609224 */ /* 0x000fe200078e0a60 */
[C---:B------:R-:W-:Y:S01]  /*4eb0*/  ISETP.GT.U32.AND P1, PT, R168.reuse, R100, PT ;  /* 0x00000064a800720c */ /* 0x040fe20003f24070 */
[----:B------:R-:W-:-:S02]  /*4ec0*/  IMAD R102, R168, R102, R105 ;  /* 0x00000066a8667224 */ /* 0x000fc400078e0269 */
[----:B------:R-:W-:Y:S02]  /*4ed0*/  IMAD.MOV.U32 R103, RZ, RZ, R22 ;  /* 0x000000ffff677224 */ /* 0x000fe400078e0016 */
[----:B------:R-:W-:Y:S01]  /*4ee0*/  @!P6 IMAD.IADD R99, R99, 0x1, -R168 ;  /* 0x000000016363e824 */ /* 0x000fe200078e0aa8 */
[----:B------:R-:W-:Y:S01]  /*4ef0*/  ISETP.GT.U32.AND P6, PT, R168, R102, PT ;  /* 0x00000066a800720c */ /* 0x000fe20003fc4070 */
[----:B------:R-:W-:-:S04]  /*4f00*/  IMAD.HI.U32 R3, R0, R103, RZ ;  /* 0x0000006700037227 */ /* 0x000fc800078e00ff */
[----:B------:R-:W-:Y:S02]  /*4f10*/  VIADD R22, R2, 0x19c ;  /* 0x0000019c02167836 */ /* 0x000fe40000000000 */
[----:B------:R-:W-:Y:S02]  /*4f20*/  IMAD.MOV R3, RZ, RZ, -R3 ;  /* 0x000000ffff037224 */ /* 0x000fe400078e0a03 */
[--C-:B------:R-:W-:Y:S01]  /*4f30*/  @!P0 IMAD.IADD R98, R98, 0x1, -R168.reuse ;  /* 0x0000000162628824 */ /* 0x100fe200078e0aa8 */
[----:B------:R-:W-:Y:S01]  /*4f40*/  ISETP.GE.AND P0, PT, R104, RZ, PT ;  /* 0x000000ff6800720c */ /* 0x000fe20003f06270 */
        /* <DEDUP_REMOVED lines=13> */
[----:B------:R-:W-:Y:S02]  /*5020*/  VIADD R106, R2, 0x19b ;  /* 0x0000019b026a7836 */ /* 0x000fe40000000000 */
[----:B------:R-:W-:Y:S02]  /*5030*/  IMAD.MOV R3, RZ, RZ, -R3 ;  /* 0x000000ffff037224 */ /* 0x000fe400078e0a03 */
[----:B------:R-:W-:Y:S01]  /*5040*/  @!P2 IMAD.MOV R98, RZ, RZ, -R98 ;  /* 0x000000ffff62a224 */ /* 0x000fe200078e0a62 */
[----:B------:R-:W-:Y:S01]  /*5050*/  ISETP.GE.AND P2, PT, R108, RZ, PT ;  /* 0x000000ff6c00720c */ /* 0x000fe20003f46270 */
[----:B------:R-:W-:Y:S01]  /*5060*/  VIADD R108, R2, 0x19a ;  /* 0x0000019a026c7836 */ /* 0x000fe20000000000 */
[----:B------:R-:W-:Y:S01]  /*5070*/  IABS R107, R106 ;  /* 0x0000006a006b7213 */ /* 0x000fe20000000000 */
[----:B------:R-:W-:Y:S01]  /*5080*/  @!P0 IMAD.MOV R99, RZ, RZ, -R99 ;  /* 0x000000ffff638224 */ /* 0x000fe200078e0a63 */
[C---:B------:R-:W-:Y:S01]  /*5090*/  ISETP.GT.U32.AND P0, PT, R168.reuse, R102, PT ;  /* 0x00000066a800720c */ /* 0x040fe20003f04070 */
[----:B------:R-:W-:Y:S01]  /*50a0*/  IMAD R104, R168, R3, R105 ;  /* 0x00000003a8687224 */ /* 0x000fe200078e0269 */
[----:B------:R-:W-:Y:S01]  /*50b0*/  IABS R109, R108 ;  /* 0x0000006c006d7213 */ /* 0x000fe20000000000 */
[----:B------:R-:W-:-:S02]  /*50c0*/  @!P6 IMAD.IADD R101, R101, 0x1, -R168 ;  /* 0x000000016565e824 */ /* 0x000fc400078e0aa8 */
[----:B------:R-:W-:Y:S01]  /*50d0*/  @!P4 IMAD.IADD R103, R103, 0x1, -R168 ;  /* 0x000000016767c824 */ /* 0x000fe200078e0aa8 */
[----:B------:R-:W-:Y:S01]  /*50e0*/  ISETP.GT.U32.AND P6, PT, R168, R104, PT ;  /* 0x00000068a800720c */ /* 0x000fe20003fc4070 */
[----:B------:R-:W-:Y:S01]  /*50f0*/  IMAD.HI.U32 R3, R0, R107, RZ ;  /* 0x0000006b00037227 */ /* 0x000fe200078e00ff */
[----:B------:R-:W-:-:S03]  /*5100*/  ISETP.GE.AND P4, PT, R108, RZ, PT ;  /* 0x000000ff6c00720c */ /* 0x000fc60003f86270 */
[----:B------:R-:W-:Y:S01]  /*5110*/  @!P5 IMAD.MOV R101, RZ, RZ, -R101 ;  /* 0x000000ffff65d224 */ /* 0x000fe200078e0a65 */
[----:B------:R-:W-:Y:S01]  /*5120*/  ISETP.GT.U32.AND P5, PT, R168, R103, PT ;  /* 0x00000067a800720c */ /* 0x000fe20003fa4070 */
[----:B------:R-:W-:-:S04]  /*5130*/  IMAD.HI.U32 R22, R0, R109, RZ ;  /* 0x0000006d00167227 */ /* 0x000fc800078e00ff */
[----:B------:R-:W-:Y:S02]  /*5140*/  IMAD.MOV R105, RZ, RZ, -R3 ;  /* 0x000000ffff697224 */ /* 0x000fe400078e0a03 */
[----:B------:R-:W-:Y:S02]  /*5150*/  VIADD R110, R2, 0x199 ;  /* 0x00000199026e7836 */ /* 0x000fe40000000000 */
[----:B------:R-:W-:Y:S01]  /*5160*/  @!P0 IMAD.IADD R102, R102, 0x1, -R168 ;  /* 0x0000000166668824 */ /* 0x000fe200078e0aa8 */
[----:B------:R-:W-:Y:S01]  /*5170*/  ISETP.GE.AND P0, PT, R106, RZ, PT ;  /* 0x000000ff6a00720c */ /* 0x000fe20003f06270 */
[----:B------:R-:W-:Y:S01]  /*5180*/  IMAD.MOV R22, RZ, RZ, -R22 ;  /* 0x000000ffff167224 */ /* 0x000fe200078e0a16 */
[----:B------:R-:W-:Y:S01]  /*5190*/  IABS R111, R110 ;  /* 0x0000006e006f7213 */ /* 0x000fe20000000000 */
[C---:B------:R-:W-:Y:S02]  /*51a0*/  IMAD R105, R168.reuse, R105, R107 ;  /* 0x00000069a8697224 */ /* 0x040fe400078e026b */
[----:B------:R-:W-:-:S02]  /*51b0*/  IMAD R106, R168, R22, R109 ;  /* 0x00000016a86a7224 */ /* 0x000fc400078e026d */
[----:B------:R-:W-:Y:S02]  /*51c0*/  @!P6 IMAD.IADD R104, R104, 0x1, -R168 ;  /* 0x000000016868e824 */ /* 0x000fe400078e0aa8 */
[----:B------:R-:W-:Y:S01]  /*51d0*/  @!P2 IMAD.MOV R102, RZ, RZ, -R102 ;  /* 0x000000ffff66a224 */ /* 0x000fe200078e0a66 */
[C---:B------:R-:W-:Y:S01]  /*51e0*/  ISETP.GT.U32.AND P2, PT, R168.reuse, R105, PT ;  /* 0x00000069a800720c */ /* 0x040fe20003f44070 */
[----:B------:R-:W-:Y:S01]  /*51f0*/  @!P5 IMAD.IADD R103, R103, 0x1, -R168 ;  /* 0x000000016767d824 */ /* 0x000fe200078e0aa8 */
[----:B------:R-:W-:Y:S01]  /*5200*/  ISETP.GT.U32.AND P6, PT, R168, R104, PT ;  /* 0x00000068a800720c */ /* 0x000fe20003fc4070 */
[----:B------:R-:W-:Y:S01]  /*5210*/  IMAD.HI.U32 R3, R0, R111, RZ ;  /* 0x0000006f00037227 */ /* 0x000fe200078e00ff */
[----:B------:R-:W-:-:S03]  /*5220*/  ISETP.GT.U32.AND P5, PT, R168, R106, PT ;  /* 0x0000006aa800720c */ /* 0x000fc60003fa4070 */
[----:B------:R-:W-:Y:S02]  /*5230*/  IMAD.MOV R3, RZ, RZ, -R3 ;  /* 0x000000ffff037224 */ /* 0x000fe400078e0a03 */
[----:B------:R-:W-:Y:S02]  /*5240*/  VIADD R108, R2, 0x198 ;  /* 0x00000198026c7836 */ /* 0x000fe40000000000 */
[----:B------:R-:W-:Y:S02]  /*5250*/  IMAD R107, R168, R3, R111 ;  /* 0x00000003a86b7224 */ /* 0x000fe400078e026f */
[--C-:B------:R-:W-:Y:S01]  /*5260*/  @!P2 IMAD.IADD R105, R105, 0x1, -R168.reuse ;  /* 0x000000016969a824 */ /* 0x100fe200078e0aa8 */
[----:B------:R-:W-:Y:S01]  /*5270*/  IABS R109, R108 ;  /* 0x0000006c006d7213 */ /* 0x000fe20000000000 */
[--C-:B------:R-:W-:Y:S01]  /*5280*/  @!P6 IMAD.IADD R104, R104, 0x1, -R168.reuse ;  /* 0x000000016868e824 */ /* 0x100fe200078e0aa8 */
[----:B------:R-:W-:Y:S01]  /*5290*/  ISETP.GT.U32.AND P6, PT, R168, R107, PT ;  /* 0x0000006ba800720c */ /* 0x000fe20003fc4070 */
[----:B------:R-:W-:Y:S01]  /*52a0*/  @!P5 IMAD.IADD R106, R106, 0x1, -R168 ;  /* 0x000000016a6ad824 */ /* 0x000fe200078e0aa8 */
[----:B------:R-:W-:Y:S01]  /*52b0*/  ISETP.GT.U32.AND P5, PT, R168, R105, PT ;  /* 0x00000069a800720c */ /* 0x000fe20003fa4070 */
[----:B------:R-:W-:Y:S01]  /*52c0*/  VIADD R112, R2, 0x197 ;  /* 0x0000019702707836 */ /* 0x000fe20000000000 */
[----:B------:R-:W-:Y:S01]  /*52d0*/  ISETP.GE.AND P2, PT, R110, RZ, PT ;  /* 0x000000ff6e00720c */ /* 0x000fe20003f46270 */
[----:B------:R-:W-:-:S03]  /*52e0*/  IMAD.HI.U32 R3, R0, R109, RZ ;  /* 0x0000006d00037227 */ /* 0x000fc600078e00ff */
[----:B------:R-:W-:Y:S01]  /*52f0*/  IABS R111, R112 ;  /* 0x00000070006f7213 */ /* 0x000fe20000000000 */
[----:B------:R-:W-:Y:S02]  /*5300*/  IMAD.MOV R3, RZ, RZ, -R3 ;  /* 0x000000ffff037224 */ /* 0x000fe400078e0a03 */
[----:B------:R-:W-:Y:S01]  /*5310*/  @!P3 IMAD.MOV R104, RZ, RZ, -R104 ;  /* 0x000000ffff68b224 */ /* 0x000fe200078e0a68 */
[----:B------:R-:W-:Y:S01]  /*5320*/  ISETP.GE.AND P3, PT, R108, RZ, PT ;  /* 0x000000ff6c00720c */ /* 0x000fe20003f66270 */
[----:B------:R-:W-:Y:S02]  /*5330*/  VIADD R116, R2, 0x195 ;  /* 0x0000019502747836 */ /* 0x000fe40000000000 */
[----:B------:R-:W-:Y:S02]  /*5340*/  IMAD R108, R168, R3, R109 ;  /* 0x00000003a86c7224 */ /* 0x000fe400078e026d */
[----:B------:R-:W-:Y:S01]  /*5350*/  IMAD.HI.U32 R22, R0, R111, RZ ;  /* 0x0000006f00167227 */ /* 0x000fe200078e00ff */
[----:B------:R-:W-:-:S03]  /*5360*/  IABS R115, R116 ;  /* 0x0000007400737213 */ /* 0x000fc60000000000 */
[--C-:B------:R-:W-:Y:S01]  /*5370*/  @!P6 IMAD.IADD R107, R107, 0x1, -R168.reuse ;  /* 0x000000016b6be824 */ /* 0x100fe200078e0aa8 */
[C---:B------:R-:W-:Y:S01]  /*5380*/  ISETP.GT.U32.AND P6, PT, R168.reuse, R106, PT ;  /* 0x0000006aa800720c */ /* 0x040fe20003fc4070 */
[----:B------:R-:W-:Y:S01]  /*5390*/  @!P5 IMAD.IADD R105, R105, 0x1, -R168 ;  /* 0x000000016969d824 */ /* 0x000fe200078e0aa8 */
[C---:B------:R-:W-:Y:S01]  /*53a0*/  ISETP.GT.U32.AND P5, PT, R168.reuse, R108, PT ;  /* 0x0000006ca800720c */ /* 0x040fe20003fa4070 */
[----:B------:R-:W-:Y:S02]  /*53b0*/  IMAD.MOV R22, RZ, RZ, -R22 ;  /* 0x000000ffff167224 */ /* 0x000fe400078e0a16 */
[----:B------:R-:W-:Y:S01]  /*53c0*/  @!P1 IMAD.MOV R103, RZ, RZ, -R103 ;  /* 0x000000ffff679224 */ /* 0x000fe200078e0a67 */
[C---:B------:R-:W-:Y:S01]  /*53d0*/  ISETP.GT.U32.AND P1, PT, R168.reuse, R107, PT ;  /* 0x0000006ba800720c */ /* 0x040fe20003f24070 */
[----:B------:R-:W-:Y:S02]  /*53e0*/  IMAD R109, R168, R22, R111 ;  /* 0x00000016a86d7224 */ /* 0x000fe400078e026f */
[----:B------:R-:W-:-:S02]  /*53f0*/  VIADD R114, R2, 0x196 ;  /* 0x0000019602727836 */ /* 0x000fc40000000000 */
[----:B------:R-:W-:-:S03]  /*5400*/  IMAD.HI.U32 R22, R0, R115, RZ ;  /* 0x0000007300167227 */ /* 0x000fc600078e00ff */
[----:B------:R-:W-:Y:S01]  /*5410*/  IABS R113, R114 ;  /* 0x0000007200717213 */ /* 0x000fe20000000000 */
[----:B------:R-:W-:Y:S02]  /*5420*/  IMAD.MOV R22, RZ, RZ, -R22 ;  /* 0x000000ffff167224 */ /* 0x000fe400078e0a16 */
[--C-:B------:R-:W-:Y:S01]  /*5430*/  @!P6 IMAD.IADD R106, R106, 0x1, -R168.reuse ;  /* 0x000000016a6ae824 */ /* 0x100fe200078e0aa8 */
[C---:B------:R-:W-:Y:S01]  /*5440*/  ISETP.GT.U32.AND P6, PT, R168.reuse, R109, PT ;  /* 0x0000006da800720c */ /* 0x040fe20003fc4070 */
[----:B------:R-:W-:Y:S02]  /*5450*/  IMAD R111, R168, R22, R115 ;  /* 0x00000016a86f7224 */ /* 0x000fe400078e0273 */
[----:B------:R-:W-:Y:S02]  /*5460*/  @!P5 IMAD.IADD R108, R108, 0x1, -R168 ;  /* 0x000000016c6cd824 */ /* 0x000fe400078e0aa8 */
[----:B------:R-:W-:Y:S02]  /*5470*/  VIADD R117, R2, 0x194 ;  /* 0x0000019402757836 */ /* 0x000fe40000000000 */
[----:B------:R-:W-:-:S04]  /*5480*/  IMAD.HI.U32 R3, R0, R113, RZ ;  /* 0x0000007100037227 */ /* 0x000fc800078e00ff */
[----:B------:R-:W-:Y:S01]  /*5490*/  @!P1 IMAD.IADD R107, R107, 0x1, -R168 ;  /* 0x000000016b6b9824 */ /* 0x000fe200078e0aa8 */
[----:B------:R-:W-:Y:S01]  /*54a0*/  ISETP.GE.AND P1, PT, R112, RZ, PT ;  /* 0x000000ff7000720c */ /* 0x000fe20003f26270 */
[----:B------:R-:W-:Y:S01]  /*54b0*/  @!P0 IMAD.MOV R105, RZ, RZ, -R105 ;  /* 0x000000ffff698224 */ /* 0x000fe200078e0a69 */
[C---:B------:R-:W-:Y:S01]  /*54c0*/  ISETP.GT.U32.AND P0, PT, R168.reuse, R108, PT ;  /* 0x0000006ca800720c */ /* 0x040fe20003f04070 */
[----:B------:R-:W-:Y:S01]  /*54d0*/  @!P4 IMAD.MOV R106, RZ, RZ, -R106 ;  /* 0x000000ffff6ac224 */ /* 0x000fe200078e0a6a */
[----:B------:R-:W-:Y:S01]  /*54e0*/  ISETP.GT.U32.AND P4, PT, R168, R111, PT ;  /* 0x0000006fa800720c */ /* 0x000fe20003f84070 */
[----:B------:R-:W-:Y:S01]  /*54f0*/  IMAD.MOV R3, RZ, RZ, -R3 ;  /* 0x000000ffff037224 */ /* 0x000fe200078e0a03 */
[----:B------:R-:W-:Y:S01]  /*5500*/  IABS R112, R117 ;  /* 0x0000007500707213 */ /* 0x000fe20000000000 */
[----:B------:R-:W-:Y:S02]  /*5510*/  VIADD R22, R2, 0x193 ;  /* 0x0000019302167836 */ /* 0x000fe40000000000 */
[----:B------:R-:W-:-:S02]  /*5520*/  IMAD R110, R168, R3, R113 ;  /* 0x00000003a86e7224 */ /* 0x000fc400078e0271 */
[----:B------:R-:W-:Y:S01]  /*5530*/  IMAD.MOV.U32 R113, RZ, RZ, R112 ;  /* 0x000000ffff717224 */ /* 0x000fe200078e0070 */
[----:B------:R-:W-:Y:S01]  /*5540*/  IABS R115, R22 ;  /* 0x0000001600737213 */ /* 0x000fe20000000000 */
[----:B------:R-:W-:Y:S01]  /*5550*/  @!P6 IMAD.IADD R109, R109, 0x1, -R168 ;  /* 0x000000016d6de824 */ /* 0x000fe200078e0aa8 */
[----:B------:R-:W-:Y:S01]  /*5560*/  ISETP.GT.U32.AND P5, PT, R168, R110, PT ;  /* 0x0000006ea800720c */ /* 0x000fe20003fa4070 */
[----:B------:R-:W-:-:S03]  /*5570*/  IMAD.HI.U32 R3, R0, R113, RZ ;  /* 0x0000007100037227 */ /* 0x000fc600078e00ff */
[----:B------:R-:W-:Y:S01]  /*5580*/  ISETP.GT.U32.AND P6, PT, R168, R109, PT ;  /* 0x0000006da800720c */ /* 0x000fe20003fc4070 */
[--C-:B------:R-:W-:Y:S01]  /*5590*/  @!P0 IMAD.IADD R108, R108, 0x1, -R168.reuse ;  /* 0x000000016c6c8824 */ /* 0x100fe200078e0aa8 */
[----:B------:R-:W-:Y:S01]  /*55a0*/  ISETP.GE.AND P0, PT, R116, RZ, PT ;  /* 0x000000ff7400720c */ /* 0x000fe20003f06270 */
[----:B------:R-:W-:Y:S01]  /*55b0*/  @!P4 IMAD.IADD R111, R111, 0x1, -R168 ;  /* 0x000000016f6fc824 */ /* 0x000fe200078e0aa8 */
[----:B------:R-:W-:Y:S01]  /*55c0*/  ISETP.GE.AND P4, PT, R117, RZ, PT ;  /* 0x000000ff7500720c */ /* 0x000fe20003f86270 */
[----:B------:R-:W-:Y:S02]  /*55d0*/  IMAD.MOV R3, RZ, RZ, -R3 ;  /* 0x000000ffff037224 */ /* 0x000fe400078e0a03 */
[----:B------:R-:W-:Y:S01]  /*55e0*/  @!P3 IMAD.MOV R108, RZ, RZ, -R108 ;  /* 0x000000ffff6cb224 */ /* 0x000fe200078e0a6c */
[C---:B------:R-:W-:Y:S01]  /*55f0*/  ISETP.GT.U32.AND P3, PT, R168.reuse, R111, PT ;  /* 0x0000006fa800720c */ /* 0x040fe20003f64070 */
[----:B------:R-:W-:Y:S02]  /*5600*/  IMAD R112, R168, R3, R113 ;  /* 0x00000003a8707224 */ /* 0x000fe400078e0271 */
[----:B------:R-:W-:-:S04]  /*5610*/  IMAD.HI.U32 R3, R0, R115, RZ ;  /* 0x0000007300037227 */ /* 0x000fc800078e00ff */
[----:B------:R-:W-:Y:S02]  /*5620*/  IMAD.MOV R3, RZ, RZ, -R3 ;  /* 0x000000ffff037224 */ /* 0x000fe400078e0a03 */
[--C-:B------:R-:W-:Y:S01]  /*5630*/  @!P6 IMAD.IADD R109, R109, 0x1, -R168.reuse ;  /* 0x000000016d6de824 */ /* 0x100fe200078e0aa8 */
[C---:B------:R-:W-:Y:S01]  /*5640*/  ISETP.GT.U32.AND P6, PT, R168.reuse, R112, PT ;  /* 0x00000070a800720c */ /* 0x040fe20003fc4070 */
[----:B------:R-:W-:Y:S02]  /*5650*/  IMAD R113, R168, R3, R115 ;  /* 0x00000003a8717224 */ /* 0x000fe400078e0273 */
[--C-:B------:R-:W-:Y:S02]  /*5660*/  @!P5 IMAD.IADD R110, R110, 0x1, -R168.reuse ;  /* 0x000000016e6ed824 */ /* 0x100fe400078e0aa8 */
[----:B------:R-:W-:Y:S01]  /*5670*/  @!P3 IMAD.IADD R111, R111, 0x1, -R168 ;  /* 0x000000016f6fb824 */ /* 0x000fe200078e0aa8 */
[C---:B------:R-:W-:Y:S01]  /*5680*/  ISETP.GT.U32.AND P3, PT, R168.reuse, R113, PT ;  /* 0x00000071a800720c */ /* 0x040fe20003f64070 */
[----:B------:R-:W-:Y:S01]  /*5690*/  @!P2 IMAD.MOV R107, RZ, RZ, -R107 ;  /* 0x000000ffff6ba224 */ /* 0x000fe200078e0a6b */
[----:B------:R-:W-:Y:S01]  /*56a0*/  ISETP.GT.U32.AND P5, PT, R168, R110, PT ;  /* 0x0000006ea800720c */ /* 0x000fe20003fa4070 */
[----:B------:R-:W-:Y:S01]  /*56b0*/  VIADD R3, R2, 0x192 ;  /* 0x0000019202037836 */ /* 0x000fe20000000000 */
[----:B------:R-:W-:Y:S01]  /*56c0*/  ISETP.GE.AND P2, PT, R114, RZ, PT ;  /* 0x000000ff7200720c */ /* 0x000fe20003f46270 */
[----:B------:R-:W-:-:S02]  /*56d0*/  VIADD R114, R2, 0x190 ;  /* 0x0000019002727836 */ /* 0x000fc40000000000 */
[--C-:B------:R-:W-:Y:S01]  /*56e0*/  @!P6 IMAD.IADD R112, R112, 0x1, -R168.reuse ;  /* 0x000000017070e824 */ /* 0x100fe200078e0aa8 */
[----:B------:R-:W-:Y:S01]  /*56f0*/  IABS R117, R3 ;  /* 0x0000000300757213 */ /* 0x000fe20000000000 */
[----:B------:R-:W-:Y:S01]  /*5700*/  @!P1 IMAD.MOV R109, RZ, RZ, -R109 ;  /* 0x000000ffff6d9224 */ /* 0x000fe200078e0a6d */
[----:B------:R-:W-:Y:S01]  /*5710*/  ISETP.GE.AND P1, PT, R3, RZ, PT ;  /* 0x000000ff0300720c */ /* 0x000fe20003f26270 */
[----:B------:R-:W-:Y:S01]  /*5720*/  @!P0 IMAD.MOV R111, RZ, RZ, -R111 ;  /* 0x000000ffff6f8224 */ /* 0x000fe200078e0a6f */
[----:B------:R-:W-:Y:S01]  /*5730*/  ISETP.GT.U32.AND P6, PT, R168, R112, PT ;  /* 0x00000070a800720c */ /* 0x000fe20003fc4070 */
[--C-:B------:R-:W-:Y:S01]  /*5740*/  @!P3 IMAD.IADD R113, R113, 0x1, -R168.reuse ;  /* 0x000000017171b824 */ /* 0x100fe200078e0aa8 */
[----:B------:R-:W-:Y:S01]  /*5750*/  IABS R121, R114 ;  /* 0x0000007200797213 */ /* 0x000fe20000000000 */
[----:B------:R-:W-:Y:S01]  /*5760*/  @!P5 IMAD.IADD R110, R110, 0x1, -R168 ;  /* 0x000000016e6ed824 */ /* 0x000fe200078e0aa8 */
[----:B------:R-:W-:Y:S01]  /*5770*/  ISETP.GE.AND P5, PT, R22, RZ, PT ;  /* 0x000000ff1600720c */ /* 0x000fe20003fa6270 */
[----:B------:R-:W-:Y:S01]  /*5780*/  VIADD R22, R2, 0x191 ;  /* 0x0000019102167836 */ /* 0x000fe20000000000 */
[----:B------:R-:W-:Y:S01]  /*5790*/  ISETP.GT.U32.AND P3, PT, R168, R113, PT ;  /* 0x00000071a800720c */ /* 0x000fe20003f64070 */
[----:B------:R-:W-:Y:S01]  /*57a0*/  IMAD.HI.U32 R3, R0, R117, RZ ;  /* 0x0000007500037227 */ /* 0x000fe200078e00ff */
[----:B------:R-:W-:-:S02]  /*57b0*/  ISETP.GE.AND P0, PT, R114, RZ, PT ;  /* 0x000000ff7200720c */ /* 0x000fc40003f06270 */
[----:B------:R-:W-:Y:S01]  /*57c0*/  IABS R119, R22 ;  /* 0x0000001600777213 */ /* 0x000fe20000000000 */
[----:B------:R-:W-:Y:S01]  /*57d0*/  @!P2 IMAD.MOV R110, RZ, RZ, -R110 ;  /* 0x000000ffff6ea224 */ /* 0x000fe200078e0a6e */
[----:B------:R-:W-:Y:S01]  /*57e0*/  ISETP.GE.AND P2, PT, R22, RZ, PT ;  /* 0x000000ff1600720c */ /* 0x000fe20003f46270 */
[----:B------:R-:W-:Y:S02]  /*57f0*/  IMAD.MOV R114, RZ, RZ, -R3 ;  /* 0x000000ffff727224 */ /* 0x000fe400078e0a03 */
[----:B------:R-:W-:-:S04]  /*5800*/  IMAD.HI.U32 R22, R0, R121, RZ ;  /* 0x0000007900167227 */ /* 0x000fc800078e00ff */
[----:B------:R-:W-:Y:S02]  /*5810*/  @!P6 IMAD.IADD R112, R112, 0x1, -R168 ;  /* 0x000000017070e824 */ /* 0x000fe400078e0aa8 */
[C---:B------:R-:W-:Y:S02]  /*5820*/  IMAD R114, R168.reuse, R114, R117 ;  /* 0x00000072a8727224 */ /* 0x040fe400078e0275 */
[----:B------:R-:W-:Y:S02]  /*5830*/  IMAD.MOV R22, RZ, RZ, -R22 ;  /* 0x000000ffff167224 */ /* 0x000fe400078e0a16 */
[----:B------:R-:W-:Y:S01]  /*5840*/  @!P4 IMAD.MOV R112, RZ, RZ, -R112 ;  /* 0x000000ffff70c224 */ /* 0x000fe200078e0a70 */
[C---:B------:R-:W-:Y:S01]  /*5850*/  ISETP.GT.U32.AND P4, PT, R168.reuse, R114, PT ;  /* 0x00000072a800720c */ /* 0x040fe20003f84070 */
[----:B------:R-:W-:Y:S02]  /*5860*/  @!P3 IMAD.IADD R113, R113, 0x1, -R168 ;  /* 0x000000017171b824 */ /* 0x000fe400078e0aa8 */
[----:B------:R-:W-:-:S02]  /*5870*/  IMAD R116, R168, R22, R121 ;  /* 0x00000016a8747224 */ /* 0x000fc400078e0279 */
[----:B------:R-:W-:Y:S02]  /*5880*/  VIADD R115, R2, 0x18f ;  /* 0x0000018f02737836 */ /* 0x000fe40000000000 */
[----:B------:R-:W-:Y:S01]  /*5890*/  @!P5 IMAD.MOV R113, RZ, RZ, -R113 ;  /* 0x000000ffff71d224 */ /* 0x000fe200078e0a71 */
[----:B------:R-:W-:Y:S01]  /*58a0*/  ISETP.GT.U32.AND P5, PT, R168, R116, PT ;  /* 0x00000074a800720c */ /* 0x000fe20003fa4070 */
[----:B------:R-:W-:Y:S01]  /*58b0*/  IMAD.HI.U32 R3, R0, R119, RZ ;  /* 0x0000007700037227 */ /* 0x000fe200078e00ff */
[----:B------:R-:W-:Y:S02]  /*58c0*/  ISETP.GE.AND P6, PT, R115, RZ, PT ;  /* 0x000000ff7300720c */ /* 0x000fe40003fc6270 */
[----:B------:R-:W-:Y:S01]  /*58d0*/  IABS R123, R115 ;  /* 0x00000073007b7213 */ /* 0x000fe20000000000 */
[----:B------:R-:W-:Y:S02]  /*58e0*/  IMAD.MOV R115, RZ, RZ, -R3 ;  /* 0x000000ffff737224 */ /* 0x000fe400078e0a03 */
[----:B------:R-:W-:-:S02]  /*58f0*/  VIADD R122, R2, 0x18e ;  /* 0x0000018e027a7836 */ /* 0x000fc40000000000 */
[----:B------:R-:W-:-:S04]  /*5900*/  IMAD.HI.U32 R3, R0, R123, RZ ;  /* 0x0000007b00037227 */ /* 0x000fc800078e00ff */
[----:B------:R-:W-:Y:S01]  /*5910*/  IMAD R115, R168, R115, R119 ;  /* 0x00000073a8737224 */ /* 0x000fe200078e0277 */
[----:B------:R-:W-:Y:S01]  /*5920*/  IABS R119, R122 ;  /* 0x0000007a00777213 */ /* 0x000fe20000000000 */
[----:B------:R-:W-:Y:S02]  /*5930*/  VIADD R124, R2, 0x18d ;  /* 0x0000018d027c7836 */ /* 0x000fe40000000000 */
[--C-:B------:R-:W-:Y:S01]  /*5940*/  @!P4 IMAD.IADD R114, R114, 0x1, -R168.reuse ;  /* 0x000000017272c824 */ /* 0x100fe200078e0aa8 */
[----:B------:R-:W-:Y:S01]  /*5950*/  ISETP.GT.U32.AND P3, PT, R168, R115, PT ;  /* 0x00000073a800720c */ /* 0x000fe20003f64070 */
[----:B------:R-:W-:Y:S01]  /*5960*/  IMAD.MOV R3, RZ, RZ, -R3 ;  /* 0x000000ffff037224 */ /* 0x000fe200078e0a03 */
[----:B------:R-:W-:Y:S01]  /*5970*/  IABS R121, R124 ;  /* 0x0000007c00797213 */ /* 0x000fe20000000000 */
[----:B------:R-:W-:Y:S01]  /*5980*/  @!P5 IMAD.IADD R116, R116, 0x1, -R168 ;  /* 0x000000017474d824 */ /* 0x000fe200078e0aa8 */
[C---:B------:R-:W-:Y:S01]  /*5990*/  ISETP.GT.U32.AND P4, PT, R168.reuse, R114, PT ;  /* 0x00000072a800720c */ /* 0x040fe20003f84070 */
[----:B------:R-:W-:-:S02]  /*59a0*/  IMAD R117, R168, R3, R123 ;  /* 0x00000003a8757224 */ /* 0x000fc400078e027b */
[----:B------:R-:W-:Y:S01]  /*59b0*/  IMAD.HI.U32 R3, R0, R119, RZ ;  /* 0x0000007700037227 */ /* 0x000fe200078e00ff */
[----:B------:R-:W-:-:S03]  /*59c0*/  ISETP.GT.U32.AND P5, PT, R168, R116, PT ;  /* 0x00000074a800720c */ /* 0x000fc60003fa4070 */
[----:B------:R-:W-:-:S04]  /*59d0*/  IMAD.HI.U32 R22, R0, R121, RZ ;  /* 0x0000007900167227 */ /* 0x000fc800078e00ff */
[----:B------:R-:W-:Y:S02]  /*59e0*/  IMAD.MOV R3, RZ, RZ, -R3 ;  /* 0x000000ffff037224 */ /* 0x000fe400078e0a03 */
[----:B------:R-:W-:Y:S02]  /*59f0*/  IMAD.MOV R22, RZ, RZ, -R22 ;  /* 0x000000ffff167224 */ /* 0x000fe400078e0a16 */
[----:B------:R-:W-:Y:S02]  /*5a00*/  IMAD R118, R168, R3, R119 ;  /* 0x00000003a8767224 */ /* 0x000fe400078e0277 */
[--C-:B------:R-:W-:Y:S02]  /*5a10*/  @!P3 IMAD.IADD R115, R115, 0x1, -R168.reuse ;  /* 0x000000017373b824 */ /* 0x100fe400078e0aa8 */
[----:B------:R-:W-:Y:S01]  /*5a20*/  @!P4 IMAD.IADD R114, R114, 0x1, -R168 ;  /* 0x000000017272c824 */ /* 0x000fe200078e0aa8 */
[C---:B------:R-:W-:Y:S01]  /*5a30*/  ISETP.GT.U32.AND P4, PT, R168.reuse, R117, PT ;  /* 0x00000075a800720c */ /* 0x040fe20003f84070 */
[C---:B------:R-:W-:Y:S01]  /*5a40*/  IMAD R119, R168.reuse, R22, R121 ;  /* 0x00000016a8777224 */ /* 0x040fe200078e0279 */
[----:B------:R-:W-:Y:S01]  /*5a50*/  ISETP.GT.U32.AND P3, PT, R168, R115, PT ;  /* 0x00000073a800720c */ /* 0x000fe20003f64070 */
[----:B------:R-:W-:-:S02]  /*5a60*/  VIADD R126, R2, 0x18c ;  /* 0x0000018c027e7836 */ /* 0x000fc40000000000 */
[----:B------:R-:W-:Y:S01]  /*5a70*/  @!P5 IMAD.IADD R116, R116, 0x1, -R168 ;  /* 0x000000017474d824 */ /* 0x000fe200078e0aa8 */
[----:B------:R-:W-:Y:S01]  /*5a80*/  ISETP.GT.U32.AND P5, PT, R168, R119, PT ;  /* 0x00000077a800720c */ /* 0x000fe20003fa4070 */
[C---:B------:R-:W-:Y:S01]  /*5a90*/  VIADD R127, R2.reuse, 0x18b ;  /* 0x0000018b027f7836 */ /* 0x040fe20000000000 */
[----:B------:R-:W-:Y:S01]  /*5aa0*/  IABS R120, R126 ;  /* 0x0000007e00787213 */ /* 0x000fe20000000000 */
[----:B------:R-:W-:Y:S02]  /*5ab0*/  VIADD R128, R2, 0x18a ;  /* 0x0000018a02807836 */ /* 0x000fe40000000000 */
[----:B------:R-:W-:Y:S01]  /*5ac0*/  @!P1 IMAD.MOV R114, RZ, RZ, -R114 ;  /* 0x000000ffff729224 */ /* 0x000fe200078e0a72 */
[----:B------:R-:W-:Y:S01]  /*5ad0*/  IABS R123, R127 ;  /* 0x0000007f007b7213 */ /* 0x000fe20000000000 */
[----:B------:R-:W-:Y:S01]  /*5ae0*/  IMAD.MOV.U32 R121, RZ, RZ, R120 ;  /* 0x000000ffff797224 */ /* 0x000fe200078e0078 */
[----:B------:R-:W-:Y:S01]  /*5af0*/  IABS R125, R128 ;  /* 0x00000080007d7213 */ /* 0x000fe20000000000 */
[----:B------:R-:W-:Y:S01]  /*5b00*/  @!P4 IMAD.IADD R117, R117, 0x1, -R168 ;  /* 0x000000017575c824 */ /* 0x000fe200078e0aa8 */
[----:B------:R-:W-:Y:S01]  /*5b10*/  ISETP.GE.AND P4, PT, R122, RZ, PT ;  /* 0x000000ff7a00720c */ /* 0x000fe20003f86270 */
[----:B------:R-:W-:-:S03]  /*5b20*/  IMAD.HI.U32 R3, R0, R121, RZ ;  /* 0x0000007900037227 */ /* 0x000fc600078e00ff */
[C---:B------:R-:W-:Y:S01]  /*5b30*/  ISETP.GT.U32.AND P1, PT, R168.reuse, R117, PT ;  /* 0x00000075a800720c */ /* 0x040fe20003f24070 */
[--C-:B------:R-:W-:Y:S01]  /*5b40*/  @!P3 IMAD.IADD R115, R115, 0x1, -R168.reuse ;  /* 0x000000017373b824 */ /* 0x100fe200078e0aa8 */
[----:B------:R-:W-:Y:S01]  /*5b50*/  ISETP.GT.U32.AND P3, PT, R168, R118, PT ;  /* 0x00000076a800720c */ /* 0x000fe20003f64070 */
[----:B------:R-:W-:Y:S02]  /*5b60*/  @!P5 IMAD.IADD R119, R119, 0x1, -R168 ;  /* 0x000000017777d824 */ /* 0x000fe400078e0aa8 */
[----:B------:R-:W-:Y:S02]  /*5b70*/  IMAD.MOV R3, RZ, RZ, -R3 ;  /* 0x000000ffff037224 */ /* 0x000fe400078e0a03 */
[----:B------:R-:W-:Y:S01]  /*5b80*/  IMAD.HI.U32 R22, R0, R123, RZ ;  /* 0x0000007b00167227 */ /* 0x000fe200078e00ff */
[----:B------:R-:W-:-:S03]  /*5b90*/  ISETP.GT.U32.AND P5, PT, R168, R119, PT ;  /* 0x00000077a800720c */ /* 0x000fc60003fa4070 */
[----:B------:R-:W-:Y:S02]  /*5ba0*/  IMAD R120, R168, R3, R121 ;  /* 0x00000003a8787224 */ /* 0x000fe400078e0279 */
[----:B------:R-:W-:-:S04]  /*5bb0*/  IMAD.HI.U32 R3, R0, R125, RZ ;  /* 0x0000007d00037227 */ /* 0x000fc800078e00ff */
[----:B------:R-:W-:Y:S02]  /*5bc0*/  IMAD.MOV R22, RZ, RZ, -R22 ;  /* 0x000000ffff167224 */ /* 0x000fe400078e0a16 */
[----:B------:R-:W-:Y:S02]  /*5bd0*/  IMAD.MOV R3, RZ, RZ, -R3 ;  /* 0x000000ffff037224 */ /* 0x000fe400078e0a03 */
[--C-:B------:R-:W-:Y:S01]  /*5be0*/  @!P3 IMAD.IADD R118, R118, 0x1, -R168.reuse ;  /* 0x000000017676b824 */ /* 0x100fe200078e0aa8 */
[----:B------:R-:W-:Y:S01]  /*5bf0*/  ISETP.GE.AND P3, PT, R124, RZ, PT ;  /* 0x000000ff7c00720c */ /* 0x000fe20003f66270 */
[C---:B------:R-:W-:Y:S02]  /*5c00*/  IMAD R121, R168.reuse, R22, R123 ;  /* 0x00000016a8797224 */ /* 0x040fe400078e027b */
[----:B------:R-:W-:Y:S01]  /*5c10*/  @!P1 IMAD.IADD R117, R117, 0x1, -R168 ;  /* 0x0000000175759824 */ /* 0x000fe200078e0aa8 */
[C---:B------:R-:W-:Y:S01]  /*5c20*/  ISETP.GT.U32.AND P1, PT, R168.reuse, R120, PT ;  /* 0x00000078a800720c */ /* 0x040fe20003f24070 */
[----:B------:R-:W-:-:S02]  /*5c30*/  IMAD R122, R168, R3, R125 ;  /* 0x00000003a87a7224 */ /* 0x000fc400078e027d */
[----:B------:R-:W-:Y:S01]  /*5c40*/  @!P2 IMAD.MOV R115, RZ, RZ, -R115 ;  /* 0x000000ffff73a224 */ /* 0x000fe200078e0a73 */
[C---:B------:R-:W-:Y:S01]  /*5c50*/  ISETP.GT.U32.AND P2, PT, R168.reuse, R118, PT ;  /* 0x00000076a800720c */ /* 0x040fe20003f44070 */
[----:B------:R-:W-:Y:S01]  /*5c60*/  @!P6 IMAD.MOV R117, RZ, RZ, -R117 ;  /* 0x000000ffff75e224 */ /* 0x000fe200078e0a75 */
[C---:B------:R-:W-:Y:S01]  /*5c70*/  ISETP.GT.U32.AND P6, PT, R168.reuse, R121, PT ;  /* 0x00000079a800720c */ /* 0x040fe20003fc4070 */
[----:B------:R-:W-:Y:S01]  /*5c80*/  @!P5 IMAD.IADD R119, R119, 0x1, -R168 ;  /* 0x000000017777d824 */ /* 0x000fe200078e0aa8 */
[----:B------:R-:W-:Y:S01]  /*5c90*/  ISETP.GT.U32.AND P5, PT, R168, R122, PT ;  /* 0x0000007aa800720c */ /* 0x000fe20003fa4070 */
[----:B------:R-:W-:Y:S01]  /*5ca0*/  @!P0 IMAD.MOV R116, RZ, RZ, -R116 ;  /* 0x000000ffff748224 */ /* 0x000fe200078e0a74 */
[----:B------:R-:W-:Y:S01]  /*5cb0*/  ISETP.GE.AND P0, PT, R126, RZ, PT ;  /* 0x000000ff7e00720c */ /* 0x000fe20003f06270 */
[C---:B------:R-:W-:Y:S02]  /*5cc0*/  VIADD R126, R2.reuse, 0x189 ;  /* 0x00000189027e7836 */ /* 0x040fe40000000000 */
[----:B------:R-:W-:-:S02]  /*5cd0*/  VIADD R130, R2, 0x188 ;  /* 0x0000018802827836 */ /* 0x000fc40000000000 */
[--C-:B------:R-:W-:Y:S01]  /*5ce0*/  @!P1 IMAD.IADD R120, R120, 0x1, -R168.reuse ;  /* 0x0000000178789824 */ /* 0x100fe200078e0aa8 */
[----:B------:R-:W-:Y:S01]  /*5cf0*/  IABS R123, R126 ;  /* 0x0000007e007b7213 */ /* 0x000fe20000000000 */
[--C-:B------:R-:W-:Y:S01]  /*5d00*/  @!P2 IMAD.IADD R118, R118, 0x1, -R168.reuse ;  /* 0x000000017676a824 */ /* 0x100fe200078e0aa8 */
[----:B------:R-:W-:Y:S01]  /*5d10*/  IABS R125, R130 ;  /* 0x00000082007d7213 */ /* 0x000fe20000000000 */
[--C-:B------:R-:W-:Y:S01]  /*5d20*/  @!P6 IMAD.IADD R121, R121, 0x1, -R168.reuse ;  /* 0x000000017979e824 */ /* 0x100fe200078e0aa8 */
[----:B------:R-:W-:Y:S01]  /*5d30*/  ISETP.GT.U32.AND P6, PT, R168, R120, PT ;  /* 0x00000078a800720c */ /* 0x000fe20003fc4070 */
[----:B------:R-:W-:Y:S01]  /*5d40*/  @!P5 IMAD.IADD R122, R122, 0x1, -R168 ;  /* 0x000000017a7ad824 */ /* 0x000fe200078e0aa8 */
[----:B------:R-:W-:Y:S01]  /*5d50*/  ISETP.GE.AND P1, PT, R128, RZ, PT ;  /* 0x000000ff8000720c */ /* 0x000fe20003f26270 */
[----:B------:R-:W-:Y:S01]  /*5d60*/  IMAD.HI.U32 R3, R0, R123, RZ ;  /* 0x0000007b00037227 */ /* 0x000fe200078e00ff */
[----:B------:R-:W-:Y:S02]  /*5d70*/  ISETP.GE.AND P2, PT, R127, RZ, PT ;  /* 0x000000ff7f00720c */ /* 0x000fe40003f46270 */
[C---:B------:R-:W-:Y:S01]  /*5d80*/  ISETP.GT.U32.AND P5, PT, R168.reuse, R121, PT ;  /* 0x00000079a800720c */ /* 0x040fe20003fa4070 */
[----:B------:R-:W-:Y:S01]  /*5d90*/  @!P4 IMAD.MOV R118, RZ, RZ, -R118 ;  /* 0x000000ffff76c224 */ /* 0x000fe200078e0a76 */
[----:B------:R-:W-:Y:S01]  /*5da0*/  ISETP.GT.U32.AND P4, PT, R168, R122, PT ;  /* 0x0000007aa800720c */ /* 0x000fe20003f84070 */
[----:B------:R-:W-:-:S02]  /*5db0*/  IMAD.MOV R22, RZ, RZ, -R3 ;  /* 0x000000ffff167224 */ /* 0x000fc400078e0a03 */
[----:B------:R-:W-:-:S04]  /*5dc0*/  IMAD.HI.U32 R3, R0, R125, RZ ;  /* 0x0000007d00037227 */ /* 0x000fc800078e00ff */
[----:B------:R-:W-:Y:S02]  /*5dd0*/  IMAD R123, R168, R22, R123 ;  /* 0x00000016a87b7224 */ /* 0x000fe400078e027b */
[----:B------:R-:W-:Y:S02]  /*5de0*/  IMAD.MOV R3, RZ, RZ, -R3 ;  /* 0x000000ffff037224 */ /* 0x000fe400078e0a03 */
[----:B------:R-:W-:Y:S02]  /*5df0*/  VIADD R128, R2, 0x187 ;  /* 0x0000018702807836 */ /* 0x000fe40000000000 */
[----:B------:R-:W-:Y:S01]  /*5e00*/  @!P6 IMAD.IADD R120, R120, 0x1, -R168 ;  /* 0x000000017878e824 */ /* 0x000fe200078e0aa8 */
[C---:B------:R-:W-:Y:S01]  /*5e10*/  ISETP.GT.U32.AND P6, PT, R168.reuse, R123, PT ;  /* 0x0000007ba800720c */ /* 0x040fe20003fc4070 */
[----:B------:R-:W-:Y:S01]  /*5e20*/  IMAD R124, R168, R3, R125 ;  /* 0x00000003a87c7224 */ /* 0x000fe200078e027d */
[----:B------:R-:W-:Y:S01]  /*5e30*/  IABS R127, R128 ;  /* 0x00000080007f7213 */ /* 0x000fe20000000000 */
[----:B------:R-:W-:-:S02]  /*5e40*/  VIADD R131, R2, 0x186 ;  /* 0x0000018602837836 */ /* 0x000fc40000000000 */
[----:B------:R-:W-:Y:S01]  /*5e50*/  @!P4 IMAD.IADD R122, R122, 0x1, -R168 ;  /* 0x000000017a7ac824 */ /* 0x000fe200078e0aa8 */
[----:B------:R-:W-:Y:S01]  /*5e60*/  ISETP.GT.U32.AND P4, PT, R168, R124, PT ;  /* 0x0000007ca800720c */ /* 0x000fe20003f84070 */
[----:B------:R-:W-:Y:S01]  /*5e70*/  IMAD.HI.U32 R3, R0, R127, RZ ;  /* 0x0000007f00037227 */ /* 0x000fe200078e00ff */
[----:B------:R-:W-:-:S03]  /*5e80*/  IABS R129, R131 ;  /* 0x0000008300817213 */ /* 0x000fc60000000000 */
[----:B------:R-:W-:Y:S02]  /*5e90*/  VIADD R132, R2, 0x185 ;  /* 0x0000018502847836 */ /* 0x000fe40000000000 */
[----:B------:R-:W-:-:S04]  /*5ea0*/  IMAD.HI.U32 R22, R0, R129, RZ ;  /* 0x0000008100167227 */ /* 0x000fc800078e00ff */
[----:B------:R-:W-:Y:S02]  /*5eb0*/  IMAD.MOV R3, RZ, RZ, -R3 ;  /* 0x000000ffff037224 */ /* 0x000fe400078e0a03 */
[----:B------:R-:W-:Y:S01]  /*5ec0*/  @!P6 IMAD.IADD R123, R123, 0x1, -R168 ;  /* 0x000000017b7be824 */ /* 0x000fe200078e0aa8 */
[----:B------:R-:W-:Y:S01]  /*5ed0*/  ISETP.GE.AND P6, PT, R130, RZ, PT ;  /* 0x000000ff8200720c */ /* 0x000fe20003fc6270 */
[----:B------:R-:W-:Y:S02]  /*5ee0*/  IMAD.MOV R22, RZ, RZ, -R22 ;  /* 0x000000ffff167224 */ /* 0x000fe400078e0a16 */
[----:B------:R-:W-:Y:S02]  /*5ef0*/  VIADD R130, R2, 0x184 ;  /* 0x0000018402827836 */ /* 0x000fe40000000000 */
[----:B------:R-:W-:Y:S01]  /*5f00*/  IMAD R125, R168, R3, R127 ;  /* 0x00000003a87d7224 */ /* 0x000fe200078e027f */
[----:B------:R-:W-:Y:S01]  /*5f10*/  IABS R127, R132 ;  /* 0x00000084007f7213 */ /* 0x000fe20000000000 */
[----:B------:R-:W-:-:S02]  /*5f20*/  @!P4 IMAD.IADD R124, R124, 0x1, -R168 ;  /* 0x000000017c7cc824 */ /* 0x000fc400078e0aa8 */
[----:B------:R-:W-:Y:S01]  /*5f30*/  @!P3 IMAD.MOV R119, RZ, RZ, -R119 ;  /* 0x000000ffff77b224 */ /* 0x000fe200078e0a77 */
[----:B------:R-:W-:Y:S01]  /*5f40*/  ISETP.GT.U32.AND P3, PT, R168, R123, PT ;  /* 0x0000007ba800720c */ /* 0x000fe20003f64070 */
[----:B------:R-:W-:Y:S01]  /*5f50*/  @!P5 IMAD.IADD R121, R121, 0x1, -R168 ;  /* 0x000000017979d824 */ /* 0x000fe200078e0aa8 */
[----:B------:R-:W-:Y:S01]  /*5f60*/  ISETP.GE.AND P5, PT, R126, RZ, PT ;  /* 0x000000ff7e00720c */ /* 0x000fe20003fa6270 */
[----:B------:R-:W-:Y:S01]  /*5f70*/  IMAD R126, R168, R22, R129 ;  /* 0x00000016a87e7224 */ /* 0x000fe200078e0281 */
[----:B------:R-:W-:Y:S01]  /*5f80*/  IABS R129, R130 ;  /* 0x0000008200817213 */ /* 0x000fe20000000000 */
[----:B------:R-:W-:Y:S01]  /*5f90*/  IMAD.HI.U32 R3, R0, R127, RZ ;  /* 0x0000007f00037227 */ /* 0x000fe200078e00ff */
[----:B------:R-:W-:-:S03]  /*5fa0*/  ISETP.GT.U32.AND P4, PT, R168, R124, PT ;  /* 0x0000007ca800720c */ /* 0x000fc60003f84070 */
[----:B------:R-:W-:Y:S01]  /*5fb0*/  @!P2 IMAD.MOV R121, RZ, RZ, -R121 ;  /* 0x000000ffff79a224 */ /* 0x000fe200078e0a79 */
[----:B------:R-:W-:Y:S01]  /*5fc0*/  ISETP.GT.U32.AND P2, PT, R168, R126, PT ;  /* 0x0000007ea800720c */ /* 0x000fe20003f44070 */
[----:B------:R-:W-:-:S04]  /*5fd0*/  IMAD.HI.U32 R22, R0, R129, RZ ;  /* 0x0000008100167227 */ /* 0x000fc800078e00ff */
[----:B------:R-:W-:Y:S02]  /*5fe0*/  IMAD.MOV R3, RZ, RZ, -R3 ;  /* 0x000000ffff037224 */ /* 0x000fe400078e0a03 */
[----:B------:R-:W-:Y:S01]  /*5ff0*/  @!P3 IMAD.IADD R123, R123, 0x1, -R168 ;  /* 0x000000017b7bb824 */ /* 0x000fe200078e0aa8 */
[----:B------:R-:W-:Y:S01]  /*6000*/  ISETP.GE.AND P3, PT, R131, RZ, PT ;  /* 0x000000ff8300720c */ /* 0x000fe20003f66270 */
[----:B------:R-:W-:Y:S02]  /*6010*/  IMAD.MOV R22, RZ, RZ, -R22 ;  /* 0x000000ffff167224 */ /* 0x000fe400078e0a16 */
[C---:B------:R-:W-:Y:S02]  /*6020*/  IMAD R127, R168.reuse, R3, R127 ;  /* 0x00000003a87f7224 */ /* 0x040fe400078e027f */
[----:B------:R-:W-:Y:S01]  /*6030*/  @!P0 IMAD.MOV R120, RZ, RZ, -R120 ;  /* 0x000000ffff788224 */ /* 0x000fe200078e0a78 */
[----:B------:R-:W-:Y:S01]  /*6040*/  ISETP.GT.U32.AND P0, PT, R168, R125, PT ;  /* 0x0000007da800720c */ /* 0x000fe20003f04070 */
[----:B------:R-:W-:Y:S01]  /*6050*/  @!P1 IMAD.MOV R122, RZ, RZ, -R122 ;  /* 0x000000ffff7a9224 */ /* 0x000fe200078e0a7a */
[----:B------:R-:W-:Y:S01]  /*6060*/  ISETP.GE.AND P1, PT, R128, RZ, PT ;  /* 0x000000ff8000720c */ /* 0x000fe20003f26270 */
[----:B------:R-:W-:Y:S01]  /*6070*/  @!P4 IMAD.IADD R124, R124, 0x1, -R168 ;  /* 0x000000017c7cc824 */ /* 0x000fe200078e0aa8 */
[----:B------:R-:W-:Y:S01]  /*6080*/  ISETP.GE.AND P4, PT, R132, RZ, PT ;  /* 0x000000ff8400720c */ /* 0x000fe20003f86270 */
[----:B------:R-:W-:-:S02]  /*6090*/  IMAD R128, R168, R22, R129 ;  /* 0x00000016a8807224 */ /* 0x000fc400078e0281 */
[----:B------:R-:W-:Y:S01]  /*60a0*/  @!P5 IMAD.MOV R123, RZ, RZ, -R123 ;  /* 0x000000ffff7bd224 */ /* 0x000fe200078e0a7b */
[----:B------:R-:W-:Y:S01]  /*60b0*/  ISETP.GT.U32.AND P5, PT, R168, R127, PT ;  /* 0x0000007fa800720c */ /* 0x000fe20003fa4070 */
[----:B------:R-:W-:Y:S02]  /*60c0*/  @!P2 IMAD.IADD R126, R126, 0x1, -R168 ;  /* 0x000000017e7ea824 */ /* 0x000fe400078e0aa8 */
[----:B------:R-:W-:Y:S01]  /*60d0*/  @!P6 IMAD.MOV R124, RZ, RZ, -R124 ;  /* 0x000000ffff7ce224 */ /* 0x000fe200078e0a7c */
[----:B------:R-:W-:Y:S01]  /*60e0*/  ISETP.GT.U32.AND P6, PT, R168, R128, PT ;  /* 0x00000080a800720c */ /* 0x000fe20003fc4070 */
[----:B------:R-:W-:Y:S01]  /*60f0*/  VIADD R22, R2, 0x183 ;  /* 0x0000018302167836 */ /* 0x000fe20000000000 */
[----:B------:R-:W-:Y:S01]  /*6100*/  ISETP.GT.U32.AND P2, PT, R168, R126, PT ;  /* 0x0000007ea800720c */ /* 0x000fe20003f44070 */
[--C-:B------:R-:W-:Y:S02]  /*6110*/  @!P0 IMAD.IADD R125, R125, 0x1, -R168.reuse ;  /* 0x000000017d7d8824 */ /* 0x100fe400078e0aa8 */
[C---:B------:R-:W-:Y:S01]  /*6120*/  VIADD R132, R2.reuse, 0x182 ;  /* 0x0000018202847836 */ /* 0x040fe20000000000 */
[----:B------:R-:W-:Y:S01]  /*6130*/  IABS R129, R22 ;  /* 0x0000001600817213 */ /* 0x000fe20000000000 */
[----:B------:R-:W-:Y:S01]  /*6140*/  VIADD R134, R2, 0x181 ;  /* 0x0000018102867836 */ /* 0x000fe20000000000 */
[----:B------:R-:W-:Y:S01]  /*6150*/  ISETP.GT.U32.AND P0, PT, R168, R125, PT ;  /* 0x0000007da800720c */ /* 0x000fe20003f04070 */
[----:B------:R-:W-:Y:S01]  /*6160*/  @!P5 IMAD.IADD R127, R127, 0x1, -R168 ;  /* 0x000000017f7fd824 */ /* 0x000fe200078e0aa8 */
[----:B------:R-:W-:Y:S01]  /*6170*/  IABS R131, R132 ;  /* 0x0000008400837213 */ /* 0x000fe20000000000 */
[----:B------:R-:W-:Y:S01]  /*6180*/  IMAD.HI.U32 R3, R0, R129, RZ ;  /* 0x0000008100037227 */ /* 0x000fe200078e00ff */
[----:B------:R-:W-:-:S02]  /*6190*/  IABS R133, R134 ;  /* 0x0000008600857213 */ /* 0x000fc40000000000 */
[----:B------:R-:W-:Y:S01]  /*61a0*/  ISETP.GT.U32.AND P5, PT, R168, R127, PT ;  /* 0x0000007fa800720c */ /* 0x000fe20003fa4070 */
[--C-:B------:R-:W-:Y:S02]  /*61b0*/  @!P6 IMAD.IADD R128, R128, 0x1, -R168.reuse ;  /* 0x000000018080e824 */ /* 0x100fe400078e0aa8 */
[----:B------:R-:W-:Y:S01]  /*61c0*/  @!P2 IMAD.IADD R126, R126, 0x1, -R168 ;  /* 0x000000017e7ea824 */ /* 0x000fe200078e0aa8 */
[----:B------:R-:W-:Y:S01]  /*61d0*/  ISETP.GE.AND P2, PT, R22, RZ, PT ;  /* 0x000000ff1600720c */ /* 0x000fe20003f46270 */
[----:B------:R-:W-:Y:S01]  /*61e0*/  IMAD.HI.U32 R22, R0, R131, RZ ;  /* 0x0000008300167227 */ /* 0x000fe200078e00ff */
[----:B------:R-:W-:-:S03]  /*61f0*/  ISETP.GT.U32.AND P6, PT, R168, R128, PT ;  /* 0x00000080a800720c */ /* 0x000fc60003fc4070 */
[----:B------:R-:W-:Y:S02]  /*6200*/  IMAD.MOV R3, RZ, RZ, -R3 ;  /* 0x000000ffff037224 */ /* 0x000fe400078e0a03 */
[----:B------:R-:W-:Y:S02]  /*6210*/  IMAD.MOV R22, RZ, RZ, -R22 ;  /* 0x000000ffff167224 */ /* 0x000fe400078e0a16 */
[----:B------:R-:W-:Y:S02]  /*6220*/  IMAD R129, R168, R3, R129 ;  /* 0x00000003a8817224 */ /* 0x000fe400078e0281 */
[--C-:B------:R-:W-:Y:S01]  /*6230*/  @!P0 IMAD.IADD R125, R125, 0x1, -R168.reuse ;  /* 0x000000017d7d8824 */ /* 0x100fe200078e0aa8 */
[----:B------:R-:W-:Y:S01]  /*6240*/  ISETP.GE.AND P0, PT, R130, RZ, PT ;  /* 0x000000ff8200720c */ /* 0x000fe20003f06270 */
[C---:B------:R-:W-:Y:S02]  /*6250*/  IMAD R130, R168.reuse, R22, R131 ;  /* 0x00000016a8827224 */ /* 0x040fe400078e0283 */
[--C-:B------:R-:W-:Y:S01]  /*6260*/  @!P5 IMAD.IADD R127, R127, 0x1, -R168.reuse ;  /* 0x000000017f7fd824 */ /* 0x100fe200078e0aa8 */
[----:B------:R-:W-:Y:S01]  /*6270*/  ISETP.GT.U32.AND P5, PT, R168, R129, PT ;  /* 0x00000081a800720c */ /* 0x000fe20003fa4070 */
[----:B------:R-:W-:Y:S01]  /*6280*/  @!P6 IMAD.IADD R128, R128, 0x1, -R168 ;  /* 0x000000018080e824 */ /* 0x000fe200078e0aa8 */
[----:B------:R-:W-:Y:S01]  /*6290*/  ISETP.GT.U32.AND P6, PT, R168, R130, PT ;  /* 0x00000082a800720c */ /* 0x000fe20003fc4070 */
[----:B------:R-:W-:-:S02]  /*62a0*/  VIADD R136, R2, 0x180 ;  /* 0x0000018002887836 */ /* 0x000fc40000000000 */
[----:B------:R-:W-:-:S03]  /*62b0*/  IMAD.HI.U32 R3, R0, R133, RZ ;  /* 0x0000008500037227 */ /* 0x000fc600078e00ff */
[----:B------:R-:W-:Y:S01]  /*62c0*/  IABS R135, R136 ;  /* 0x0000008800877213 */ /* 0x000fe20000000000 */
[----:B------:R-:W-:Y:S02]  /*62d0*/  VIADD R138, R2, 0x17f ;  /* 0x0000017f028a7836 */ /* 0x000fe40000000000 */
[----:B------:R-:W-:Y:S02]  /*62e0*/  IMAD.MOV R3, RZ, RZ, -R3 ;  /* 0x000000ffff037224 */ /* 0x000fe400078e0a03 */
[--C-:B------:R-:W-:Y:S01]  /*62f0*/  @!P5 IMAD.IADD R129, R129, 0x1, -R168.reuse ;  /* 0x000000018181d824 */ /* 0x100fe200078e0aa8 */
[----:B------:R-:W-:Y:S01]  /*6300*/  IABS R137, R138 ;  /* 0x0000008a00897213 */ /* 0x000fe20000000000 */
[----:B------:R-:W-:Y:S02]  /*6310*/  IMAD R131, R168, R3, R133 ;  /* 0x00000003a8837224 */ /* 0x000fe400078e0285 */
[----:B------:R-:W-:Y:S01]  /*6320*/  @!P6 IMAD.IADD R130, R130, 0x1, -R168 ;  /* 0x000000018282e824 */ /* 0x000fe200078e0aa8 */
[----:B------:R-:W-:Y:S01]  /*6330*/  ISETP.GT.U32.AND P6, PT, R168, R129, PT ;  /* 0x00000081a800720c */ /* 0x000fe20003fc4070 */
[----:B------:R-:W-:Y:S01]  /*6340*/  IMAD.HI.U32 R3, R0, R135, RZ ;  /* 0x0000008700037227 */ /* 0x000fe200078e00ff */
[----:B------:R-:W-:-:S03]  /*6350*/  ISETP.GT.U32.AND P5, PT, R168, R131, PT ;  /* 0x00000083a800720c */ /* 0x000fc60003fa4070 */
[C---:B------:R-:W-:Y:S02]  /*6360*/  VIADD R139, R2.reuse, 0x17e ;  /* 0x0000017e028b7836 */ /* 0x040fe40000000000 */
[----:B------:R-:W-:Y:S02]  /*6370*/  VIADD R140, R2, 0x17d ;  /* 0x0000017d028c7836 */ /* 0x000fe40000000000 */
[----:B------:R-:W-:Y:S01]  /*6380*/  IMAD.MOV R3, RZ, RZ, -R3 ;  /* 0x000000ffff037224 */ /* 0x000fe200078e0a03 */
[----:B------:R-:W-:Y:S01]  /*6390*/  IABS R133, R139 ;  /* 0x0000008b00857213 */ /* 0x000fe20000000000 */
[----:B------:R-:W-:-:S04]  /*63a0*/  IMAD.HI.U32 R22, R0, R137, RZ ;  /* 0x0000008900167227 */ /* 0x000fc800078e00ff */
[----:B------:R-:W-:Y:S01]  /*63b0*/  @!P1 IMAD.MOV R125, RZ, RZ, -R125 ;  /* 0x000000ffff7d9224 */ /* 0x000fe200078e0a7d */
[----:B------:R-:W-:Y:S01]  /*63c0*/  ISETP.GE.AND P1, PT, R132, RZ, PT ;  /* 0x000000ff8400720c */ /* 0x000fe20003f26270 */
[C---:B------:R-:W-:Y:S01]  /*63d0*/  IMAD R132, R168.reuse, R3, R135 ;  /* 0x00000003a8847224 */ /* 0x040fe200078e0287 */
[----:B------:R-:W-:Y:S01]  /*63e0*/  IABS R3, R140 ;  /* 0x0000008c00037213 */ /* 0x000fe20000000000 */
[----:B------:R-:W-:Y:S02]  /*63f0*/  IMAD.MOV R22, RZ, RZ, -R22 ;  /* 0x000000ffff167224 */ /* 0x000fe400078e0a16 */
[----:B------:R-:W-:Y:S02]  /*6400*/  IMAD.MOV.U32 R135, RZ, RZ, R133 ;  /* 0x000000ffff877224 */ /* 0x000fe400078e0085 */
[C---:B------:R-:W-:Y:S02]  /*6410*/  IMAD R133, R168.reuse, R22, R137 ;  /* 0x00000016a8857224 */ /* 0x040fe400078e0289 */
[----:B------:R-:W-:Y:S01]  /*6420*/  @!P6 IMAD.IADD R129, R129, 0x1, -R168 ;  /* 0x000000018181e824 */ /* 0x000fe200078e0aa8 */
[----:B------:R-:W-:Y:S01]  /*6430*/  ISETP.GT.U32.AND P6, PT, R168, R132, PT ;  /* 0x00000084a800720c */ /* 0x000fe20003fc4070 */
[----:B------:R-:W-:-:S02]  /*6440*/  IMAD.MOV.U32 R137, RZ, RZ, R3 ;  /* 0x000000ffff897224 */ /* 0x000fc400078e0003 */
[----:B------:R-:W-:-:S04]  /*6450*/  IMAD.HI.U32 R3, R0, R135, RZ ;  /* 0x0000008700037227 */ /* 0x000fc800078e00ff */
[----:B------:R-:W-:Y:S02]  /*6460*/  IMAD.MOV R3, RZ, RZ, -R3 ;  /* 0x000000ffff037224 */ /* 0x000fe400078e0a03 */
[----:B------:R-:W-:Y:S01]  /*6470*/  @!P3 IMAD.MOV R126, RZ, RZ, -R126 ;  /* 0x000000ffff7eb224 */ /* 0x000fe200078e0a7e */
[----:B------:R-:W-:Y:S01]  /*6480*/  ISETP.GE.AND P3, PT, R134, RZ, PT ;  /* 0x000000ff8600720c */ /* 0x000fe20003f66270 */
[----:B------:R-:W-:Y:S01]  /*6490*/  @!P4 IMAD.MOV R127, RZ, RZ, -R127 ;  /* 0x000000ffff7fc224 */ /* 0x000fe200078e0a7f */
[C---:B------:R-:W-:Y:S01]  /*64a0*/  ISETP.GT.U32.AND P4, PT, R168.reuse, R130, PT ;  /* 0x00000082a800720c */ /* 0x040fe20003f84070 */
[----:B------:R-:W-:Y:S02]  /*64b0*/  IMAD R134, R168, R3, R135 ;  /* 0x00000003a8867224 */ /* 0x000fe400078e0287 */
[----:B------:R-:W-:Y:S02]  /*64c0*/  @!P6 IMAD.IADD R132, R132, 0x1, -R168 ;  /* 0x000000018484e824 */ /* 0x000fe400078e0aa8 */
[----:B------:R-:W-:Y:S01]  /*64d0*/  IMAD.HI.U32 R22, R0, R137, RZ ;  /* 0x0000008900167227 */ /* 0x000fe200078e00ff */
[----:B------:R-:W-:-:S03]  /*64e0*/  ISETP.GT.U32.AND P6, PT, R168, R134, PT ;  /* 0x00000086a800720c */ /* 0x000fc60003fc4070 */
[----:B------:R-:W-:Y:S02]  /*64f0*/  IMAD.MOV R22, RZ, RZ, -R22 ;  /* 0x000000ffff167224 */ /* 0x000fe400078e0a16 */
[----:B------:R-:W-:Y:S01]  /*6500*/  @!P2 IMAD.MOV R129, RZ, RZ, -R129 ;  /* 0x000000ffff81a224 */ /* 0x000fe200078e0a81 */
[----:B------:R-:W-:Y:S01]  /*6510*/  ISETP.GT.U32.AND P2, PT, R168, R133, PT ;  /* 0x00000085a800720c */ /* 0x000fe20003f44070 */
[----:B------:R-:W-:Y:S01]  /*6520*/  @!P4 IMAD.IADD R130, R130, 0x1, -R168 ;  /* 0x000000018282c824 */ /* 0x000fe200078e0aa8 */
[----:B------:R-:W-:Y:S01]  /*6530*/  ISETP.GE.AND P4, PT, R138, RZ, PT ;  /* 0x000000ff8a00720c */ /* 0x000fe20003f86270 */
[----:B------:R-:W-:Y:S02]  /*6540*/  VIADD R138, R2, 0x17c ;  /* 0x0000017c028a7836 */ /* 0x000fe40000000000 */
[----:B------:R-:W-:Y:S02]  /*6550*/  IMAD R135, R168, R22, R137 ;  /* 0x00000016a8877224 */ /* 0x000fe400078e0289 */
[----:B------:R-:W-:Y:S01]  /*6560*/  @!P1 IMAD.MOV R130, RZ, RZ, -R130 ;  /* 0x000000ffff829224 */ /* 0x000fe200078e0a82 */
[----:B------:R-:W-:Y:S01]  /*6570*/  IABS R137, R138 ;  /* 0x0000008a00897213 */ /* 0x000fe20000000000 */
[--C-:B------:R-:W-:Y:S01]  /*6580*/  @!P6 IMAD.IADD R134, R134, 0x1, -R168.reuse ;  /* 0x000000018686e824 */ /* 0x100fe200078e0aa8 */
[----:B------:R-:W-:Y:S01]  /*6590*/  ISETP.GT.U32.AND P1, PT, R168, R132, PT ;  /* 0x00000084a800720c */ /* 0x000fe20003f24070 */
[----:B------:R-:W-:-:S02]  /*65a0*/  @!P5 IMAD.IADD R131, R131, 0x1, -R168 ;  /* 0x000000018383d824 */ /* 0x000fc400078e0aa8 */
[----:B------:R-:W-:Y:S01]  /*65b0*/  IMAD.HI.U32 R3, R0, R137, RZ ;  /* 0x0000008900037227 */ /* 0x000fe200078e00ff */
[C---:B------:R-:W-:Y:S02]  /*65c0*/  ISETP.GT.U32.AND P6, PT, R168.reuse, R134, PT ;  /* 0x00000086a800720c */ /* 0x040fe40003fc4070 */
[----:B------:R-:W-:Y:S01]  /*65d0*/  ISETP.GT.U32.AND P5, PT, R168, R131, PT ;  /* 0x00000083a800720c */ /* 0x000fe20003fa4070 */
[----:B------:R-:W-:Y:S02]  /*65e0*/  IMAD.MOV R3, RZ, RZ, -R3 ;  /* 0x000000ffff037224 */ /* 0x000fe400078e0a03 */
[----:B------:R-:W-:Y:S01]  /*65f0*/  @!P0 IMAD.MOV R128, RZ, RZ, -R128 ;  /* 0x000000ffff808224 */ /* 0x000fe200078e0a80 */
[----:B------:R-:W-:Y:S01]  /*6600*/  ISETP.GE.AND P0, PT, R136, RZ, PT ;  /* 0x000000ff8800720c */ /* 0x000fe20003f06270 */
[----:B------:R-:W-:Y:S02]  /*6610*/  IMAD R136, R168, R3, R137 ;  /* 0x00000003a8887224 */ /* 0x000fe400078e0289 */
[--C-:B------:R-:W-:Y:S01]  /*6620*/  @!P1 IMAD.IADD R132, R132, 0x1, -R168.reuse ;  /* 0x0000000184849824 */ /* 0x100fe200078e0aa8 */
[----:B------:R-:W-:Y:S01]  /*6630*/  ISETP.GT.U32.AND P1, PT, R168, R135, PT ;  /* 0x00000087a800720c */ /* 0x000fe20003f24070 */
[----:B------:R-:W-:-:S02]  /*6640*/  @!P2 IMAD.IADD R133, R133, 0x1, -R168 ;  /* 0x000000018585a824 */ /* 0x000fc400078e0aa8 */
[--C-:B------:R-:W-:Y:S01]  /*6650*/  @!P6 IMAD.IADD R134, R134, 0x1, -R168.reuse ;  /* 0x000000018686e824 */ /* 0x100fe200078e0aa8 */
[----:B------:R-:W-:Y:S01]  /*6660*/  ISETP.GT.U32.AND P6, PT, R168, R136, PT ;  /* 0x00000088a800720c */ /* 0x000fe20003fc4070 */
[----:B------:R-:W-:Y:S01]  /*6670*/  VIADD R142, R2, 0x17b ;  /* 0x0000017b028e7836 */ /* 0x000fe20000000000 */
[----:B------:R-:W-:Y:S01]  /*6680*/  ISETP.GT.U32.AND P2, PT, R168, R133, PT ;  /* 0x00000085a800720c */ /* 0x000fe20003f44070 */
[C---:B------:R-:W-:Y:S02]  /*6690*/  VIADD R144, R2.reuse, 0x17a ;  /* 0x0000017a02907836 */ /* 0x040fe40000000000 */
[----:B------:R-:W-:Y:S02]  /*66a0*/  VIADD R145, R2, 0x179 ;  /* 0x0000017902917836 */ /* 0x000fe40000000000 */
[--C-:B------:R-:W-:Y:S01]  /*66b0*/  @!P5 IMAD.IADD R131, R131, 0x1, -R168.reuse ;  /* 0x000000018383d824 */ /* 0x100fe200078e0aa8 */
[----:B------:R-:W-:Y:S01]  /*66c0*/  ISETP.GE.AND P5, PT, R139, RZ, PT ;  /* 0x000000ff8b00720c */ /* 0x000fe20003fa6270 */
[--C-:B------:R-:W-:Y:S01]  /*66d0*/  @!P1 IMAD.IADD R135, R135, 0x1, -R168.reuse ;  /* 0x0000000187879824 */ /* 0x100fe200078e0aa8 */
[----:B------:R-:W-:Y:S01]  /*66e0*/  IABS R139, R142 ;  /* 0x0000008e008b7213 */ /* 0x000fe20000000000 */
[----:B------:R-:W-:Y:S01]  /*66f0*/  @!P3 IMAD.MOV R131, RZ, RZ, -R131 ;  /* 0x000000ffff83b224 */ /* 0x000fe200078e0a83 */
[----:B------:R-:W-:Y:S01]  /*6700*/  IABS R141, R144 ;  /* 0x00000090008d7213 */ /* 0x000fe20000000000 */
[----:B------:R-:W-:Y:S01]  /*6710*/  @!P6 IMAD.IADD R136, R136, 0x1, -R168 ;  /* 0x000000018888e824 */ /* 0x000fe200078e0aa8 */
[----:B------:R-:W-:Y:S01]  /*6720*/  IABS R143, R145 ;  /* 0x00000091008f7213 */ /* 0x000fe20000000000 */
[----:B------:R-:W-:Y:S01]  /*6730*/  IMAD.HI.U32 R3, R0, R139, RZ ;  /* 0x0000008b00037227 */ /* 0x000fe200078e00ff */
[----:B------:R-:W-:-:S02]  /*6740*/  ISETP.GT.U32.AND P6, PT, R168, R135, PT ;  /* 0x00000087a800720c */ /* 0x000fc40003fc4070 */
[----:B------:R-:W-:Y:S01]  /*6750*/  ISETP.GE.AND P1, PT, R138, RZ, PT ;  /* 0x000000ff8a00720c */ /* 0x000fe20003f26270 */
[----:B------:R-:W-:-:S04]  /*6760*/  IMAD.HI.U32 R22, R0, R141, RZ ;  /* 0x0000008d00167227 */ /* 0x000fc800078e00ff */
[----:B------:R-:W-:-:S04]  /*6770*/  IMAD.HI.U32 R137, R0, R143, RZ ;  /* 0x0000008f00897227 */ /* 0x000fc800078e00ff */
[----:B------:R-:W-:Y:S01]  /*6780*/  @!P2 IMAD.IADD R133, R133, 0x1, -R168 ;  /* 0x000000018585a824 */ /* 0x000fe200078e0aa8 */
[----:B------:R-:W-:Y:S01]  /*6790*/  ISETP.GE.AND P2, PT, R140, RZ, PT ;  /* 0x000000ff8c00720c */ /* 0x000fe20003f46270 */
[----:B------:R-:W-:Y:S02]  /*67a0*/  IMAD.MOV R3, RZ, RZ, -R3 ;  /* 0x000000ffff037224 */ /* 0x000fe400078e0a03 */
[----:B------:R-:W-:Y:S02]  /*67b0*/  IMAD.MOV R22, RZ, RZ, -R22 ;  /* 0x000000ffff167224 */ /* 0x000fe400078e0a16 */
[----:B------:R-:W-:Y:S02]  /*67c0*/  IMAD.MOV R140, RZ, RZ, -R137 ;  /* 0x000000ffff8c7224 */ /* 0x000fe400078e0a89 */
[C---:B------:R-:W-:Y:S02]  /*67d0*/  IMAD R137, R168.reuse, R3, R139 ;  /* 0x00000003a8897224 */ /* 0x040fe400078e028b */
[----:B------:R-:W-:-:S02]  /*67e0*/  IMAD R138, R168, R22, R141 ;  /* 0x00000016a88a7224 */ /* 0x000fc400078e028d */
[C---:B------:R-:W-:Y:S01]  /*67f0*/  IMAD R139, R168.reuse, R140, R143 ;  /* 0x0000008ca88b7224 */ /* 0x040fe200078e028f */
[----:B------:R-:W-:Y:S01]  /*6800*/  ISETP.GT.U32.AND P3, PT, R168, R137, PT ;  /* 0x00000089a800720c */ /* 0x000fe20003f64070 */
[----:B------:R-:W-:Y:S02]  /*6810*/  VIADD R22, R2, 0x178 ;  /* 0x0000017802167836 */ /* 0x000fe40000000000 */
[----:B------:R-:W-:Y:S01]  /*6820*/  @!P4 IMAD.MOV R133, RZ, RZ, -R133 ;  /* 0x000000ffff85c224 */ /* 0x000fe200078e0a85 */
[C---:B------:R-:W-:Y:S01]  /*6830*/  ISETP.GT.U32.AND P4, PT, R168.reuse, R138, PT ;  /* 0x0000008aa800720c */ /* 0x040fe20003f84070 */
[----:B------:R-:W-:Y:S01]  /*6840*/  @!P6 IMAD.IADD R135, R135, 0x1, -R168 ;  /* 0x000000018787e824 */ /* 0x000fe200078e0aa8 */
[----:B------:R-:W-:Y:S01]  /*6850*/  ISETP.GT.U32.AND P6, PT, R168, R139, PT ;  /* 0x0000008ba800720c */ /* 0x000fe20003fc4070 */
[----:B------:R-:W-:Y:S01]  /*6860*/  @!P0 IMAD.MOV R132, RZ, RZ, -R132 ;  /* 0x000000ffff848224 */ /* 0x000fe200078e0a84 */
[----:B------:R-:W-:Y:S01]  /*6870*/  IABS R141, R22 ;  /* 0x00000016008d7213 */ /* 0x000fe20000000000 */
[----:B------:R-:W-:Y:S01]  /*6880*/  VIADD R146, R2, 0x177 ;  /* 0x0000017702927836 */ /* 0x000fe20000000000 */
[----:B------:R-:W-:Y:S01]  /*6890*/  ISETP.GT.U32.AND P0, PT, R168, R136, PT ;  /* 0x00000088a800720c */ /* 0x000fe20003f04070 */
[----:B------:R-:W-:-:S02]  /*68a0*/  @!P2 IMAD.MOV R135, RZ, RZ, -R135 ;  /* 0x000000ffff87a224 */ /* 0x000fc400078e0a87 */
[----:B------:R-:W-:Y:S01]  /*68b0*/  IMAD.HI.U32 R3, R0, R141, RZ ;  /* 0x0000008d00037227 */ /* 0x000fe200078e00ff */
[----:B------:R-:W-:-:S03]  /*68c0*/  IABS R143, R146 ;  /* 0x00000092008f7213 */ /* 0x000fc60000000000 */
[----:B------:R-:W-:Y:S02]  /*68d0*/  IMAD.MOV R140, RZ, RZ, -R3 ;  /* 0x000000ffff8c7224 */ /* 0x000fe400078e0a03 */
[--C-:B------:R-:W-:Y:S02]  /*68e0*/  @!P4 IMAD.IADD R138, R138, 0x1, -R168.reuse ;  /* 0x000000018a8ac824 */ /* 0x100fe400078e0aa8 */
[--C-:B------:R-:W-:Y:S02]  /*68f0*/  @!P6 IMAD.IADD R139, R139, 0x1, -R168.reuse ;  /* 0x000000018b8be824 */ /* 0x100fe400078e0aa8 */
[--C-:B------:R-:W-:Y:S01]  /*6900*/  @!P0 IMAD.IADD R136, R136, 0x1, -R168.reuse ;  /* 0x0000000188888824 */ /* 0x100fe200078e0aa8 */
[C---:B------:R-:W-:Y:S01]  /*6910*/  ISETP.GT.U32.AND P6, PT, R168.reuse, R138, PT ;  /* 0x0000008aa800720c */ /* 0x040fe20003fc4070 */
[----:B------:R-:W-:Y:S01]  /*6920*/  @!P3 IMAD.IADD R137, R137, 0x1, -R168 ;  /* 0x000000018989b824 */ /* 0x000fe200078e0aa8 */
[C---:B------:R-:W-:Y:S01]  /*6930*/  ISETP.GT.U32.AND P2, PT, R168.reuse, R139, PT ;  /* 0x0000008ba800720c */ /* 0x040fe20003f44070 */
[----:B------:R-:W-:Y:S01]  /*6940*/  IMAD R140, R168, R140, R141 ;  /* 0x0000008ca88c7224 */ /* 0x000fe200078e028d */
[----:B------:R-:W-:Y:S01]  /*6950*/  ISETP.GE.AND P0, PT, R144, RZ, PT ;  /* 0x000000ff9000720c */ /* 0x000fe20003f06270 */
[----:B------:R-:W-:Y:S01]  /*6960*/  IMAD.HI.U32 R3, R0, R143, RZ ;  /* 0x0000008f00037227 */ /* 0x000fe200078e00ff */
[----:B------:R-:W-:-:S02]  /*6970*/  ISETP.GT.U32.AND P4, PT, R168, R137, PT ;  /* 0x00000089a800720c */ /* 0x000fc40003f84070 */
[----:B------:R-:W-:Y:S01]  /*6980*/  ISETP.GE.AND P3, PT, R145, RZ, PT ;  /* 0x000000ff9100720c */ /* 0x000fe20003f66270 */
[----:B------:R-:W-:Y:S01]  /*6990*/  @!P1 IMAD.MOV R136, RZ, RZ, -R136 ;  /* 0x000000ffff889224 */ /* 0x000fe200078e0a88 */
[----:B------:R-:W-:Y:S01]  /*69a0*/  ISETP.GT.U32.AND P1, PT, R168, R140, PT ;  /* 0x0000008ca800720c */ /* 0x000fe20003f24070 */
[----:B------:R-:W-:Y:S01]  /*69b0*/  @!P5 IMAD.MOV R134, RZ, RZ, -R134 ;  /* 0x000000ffff86d224 */ /* 0x000fe200078e0a86 */
[----:B------:R-:W-:Y:S01]  /*69c0*/  ISETP.GE.AND P5, PT, R142, RZ, PT ;  /* 0x000000ff8e00720c */ /* 0x000fe20003fa6270 */
[----:B------:R-:W-:Y:S02]  /*69d0*/  IMAD.MOV R3, RZ, RZ, -R3 ;  /* 0x000000ffff037224 */ /* 0x000fe400078e0a03 */
[----:B------:R-:W-:Y:S02]  /*69e0*/  VIADD R142, R2, 0x176 ;  /* 0x00000176028e7836 */ /* 0x000fe40000000000 */
[----:B------:R-:W-:Y:S02]  /*69f0*/  IMAD R141, R168, R3, R143 ;  /* 0x00000003a88d7224 */ /* 0x000fe400078e028f */
[--C-:B------:R-:W-:Y:S01]  /*6a00*/  @!P6 IMAD.IADD R138, R138, 0x1, -R168.reuse ;  /* 0x000000018a8ae824 */ /* 0x100fe200078e0aa8 */
[----:B------:R-:W-:Y:S01]  /*6a10*/  IABS R143, R142 ;  /* 0x0000008e008f7213 */ /* 0x000fe20000000000 */
[--C-:B------:R-:W-:Y:S01]  /*6a20*/  @!P2 IMAD.IADD R139, R139, 0x1, -R168.reuse ;  /* 0x000000018b8ba824 */ /* 0x100fe200078e0aa8 */
[----:B------:R-:W-:Y:S01]  /*6a30*/  ISETP.GT.U32.AND P6, PT, R168, R141, PT ;  /* 0x0000008da800720c */ /* 0x000fe20003fc4070 */
[--C-:B------:R-:W-:Y:S01]  /*6a40*/  @!P4 IMAD.IADD R137, R137, 0x1, -R168.reuse ;  /* 0x000000018989c824 */ /* 0x100fe200078e0aa8 */
[----:B------:R-:W-:Y:S01]  /*6a50*/  ISETP.GE.AND P2, PT, R146, RZ, PT ;  /* 0x000000ff9200720c */ /* 0x000fe20003f46270 */
[----:B------:R-:W-:Y:S01]  /*6a60*/  VIADD R146, R2, 0x174 ;  /* 0x0000017402927836 */ /* 0x000fe20000000000 */
[----:B------:R-:W-:Y:S01]  /*6a70*/  ISETP.GE.AND P4, PT, R22, RZ, PT ;  /* 0x000000ff1600720c */ /* 0x000fe20003f86270 */
[----:B------:R-:W-:Y:S01]  /*6a80*/  @!P1 IMAD.IADD R140, R140, 0x1, -R168 ;  /* 0x000000018c8c9824 */ /* 0x000fe200078e0aa8 */
[----:B------:R-:W-:Y:S01]  /*6a90*/  ISETP.GE.AND P1, PT, R142, RZ, PT ;  /* 0x000000ff8e00720c */ /* 0x000fe20003f26270 */
[----:B------:R-:W-:Y:S01]  /*6aa0*/  IMAD.HI.U32 R3, R0, R143, RZ ;  /* 0x0000008f00037227 */ /* 0x000fe200078e00ff */
[----:B------:R-:W-:-:S03]  /*6ab0*/  IABS R147, R146 ;  /* 0x0000009200937213 */ /* 0x000fc60000000000 */
[----:B------:R-:W-:Y:S01]  /*6ac0*/  @!P5 IMAD.MOV R137, RZ, RZ, -R137 ;  /* 0x000000ffff89d224 */ /* 0x000fe200078e0a89 */
[----:B------:R-:W-:Y:S01]  /*6ad0*/  ISETP.GT.U32.AND P5, PT, R168, R140, PT ;  /* 0x0000008ca800720c */ /* 0x000fe20003fa4070 */
[----:B------:R-:W-:Y:S02]  /*6ae0*/  IMAD.MOV R3, RZ, RZ, -R3 ;  /* 0x000000ffff037224 */ /* 0x000fe400078e0a03 */
[----:B------:R-:W-:Y:S02]  /*6af0*/  VIADD R144, R2, 0x175 ;  /* 0x0000017502907836 */ /* 0x000fe40000000000 */
[----:B------:R-:W-:Y:S02]  /*6b00*/  IMAD R142, R168, R3, R143 ;  /* 0x00000003a88e7224 */ /* 0x000fe400078e028f */
[----:B------:R-:W-:Y:S01]  /*6b10*/  IMAD.HI.U32 R3, R0, R147, RZ ;  /* 0x0000009300037227 */ /* 0x000fe200078e00ff */
[----:B------:R-:W-:-:S03]  /*6b20*/  IABS R145, R144 ;  /* 0x0000009000917213 */ /* 0x000fc60000000000 */
[----:B------:R-:W-:Y:S02]  /*6b30*/  @!P6 IMAD.IADD R141, R141, 0x1, -R168 ;  /* 0x000000018d8de824 */ /* 0x000fe400078e0aa8 */
[----:B------:R-:W-:Y:S02]  /*6b40*/  IMAD.MOV R3, RZ, RZ, -R3 ;  /* 0x000000ffff037224 */ /* 0x000fe400078e0a03 */
[----:B------:R-:W-:Y:S01]  /*6b50*/  @!P0 IMAD.MOV R138, RZ, RZ, -R138 ;  /* 0x000000ffff8a8224 */ /* 0x000fe200078e0a8a */
[C---:B------:R-:W-:Y:S01]  /*6b60*/  ISETP.GT.U32.AND P6, PT, R168.reuse, R141, PT ;  /* 0x0000008da800720c */ /* 0x040fe20003fc4070 */
[----:B------:R-:W-:Y:S01]  /*6b70*/  @!P3 IMAD.MOV R139, RZ, RZ, -R139 ;  /* 0x000000ffff8bb224 */ /* 0x000fe200078e0a8b */
[----:B------:R-:W-:Y:S01]  /*6b80*/  ISETP.GT.U32.AND P0, PT, R168, R142, PT ;  /* 0x0000008ea800720c */ /* 0x000fe20003f04070 */
[----:B------:R-:W-:Y:S01]  /*6b90*/  @!P5 IMAD.IADD R140, R140, 0x1, -R168 ;  /* 0x000000018c8cd824 */ /* 0x000fe200078e0aa8 */
[----:B------:R-:W-:Y:S01]  /*6ba0*/  ISETP.GE.AND P3, PT, R144, RZ, PT ;  /* 0x000000ff9000720c */ /* 0x000fe20003f66270 */
[----:B------:R-:W-:-:S02]  /*6bb0*/  IMAD R144, R168, R3, R147 ;  /* 0x00000003a8907224 */ /* 0x000fc400078e0293 */
[----:B------:R-:W-:Y:S02]  /*6bc0*/  @!P4 IMAD.MOV R140, RZ, RZ, -R140 ;  /* 0x000000ffff8cc224 */ /* 0x000fe400078e0a8c */
[----:B------:R-:W-:Y:S01]  /*6bd0*/  IMAD.HI.U32 R22, R0, R145, RZ ;  /* 0x0000009100167227 */ /* 0x000fe200078e00ff */
[----:B------:R-:W-:-:S03]  /*6be0*/  ISETP.GT.U32.AND P4, PT, R168, R144, PT ;  /* 0x00000090a800720c */ /* 0x000fc60003f84070 */
[----:B------:R-:W-:Y:S02]  /*6bf0*/  IMAD.MOV R22, RZ, RZ, -R22 ;  /* 0x000000ffff167224 */ /* 0x000fe400078e0a16 */
[--C-:B------:R-:W-:Y:S01]  /*6c00*/  @!P6 IMAD.IADD R141, R141, 0x1, -R168.reuse ;  /* 0x000000018d8de824 */ /* 0x100fe200078e0aa8 */
[----:B------:R-:W-:Y:S01]  /*6c10*/  ISETP.GE.AND P6, PT, R146, RZ, PT ;  /* 0x000000ff9200720c */ /* 0x000fe20003fc6270 */
[--C-:B------:R-:W-:Y:S02]  /*6c20*/  @!P0 IMAD.IADD R142, R142, 0x1, -R168.reuse ;  /* 0x000000018e8e8824 */ /* 0x100fe400078e0aa8 */
[----:B------:R-:W-:Y:S02]  /*6c30*/  IMAD R143, R168, R22, R145 ;  /* 0x00000016a88f7224 */ /* 0x000fe400078e0291 */
[----:B------:R-:W-:Y:S01]  /*6c40*/  VIADD R146, R2, 0x172 ;  /* 0x0000017202927836 */ /* 0x000fe20000000000 */
[----:B------:R-:W-:Y:S01]  /*6c50*/  ISETP.GT.U32.AND P0, PT, R168, R142, PT ;  /* 0x0000008ea800720c */ /* 0x000fe20003f04070 */
[----:B------:R-:W-:Y:S01]  /*6c60*/  VIADD R22, R2, 0x173 ;  /* 0x0000017302167836 */ /* 0x000fe20000000000 */
[----:B------:R-:W-:Y:S01]  /*6c70*/  ISETP.GT.U32.AND P5, PT, R168, R143, PT ;  /* 0x0000008fa800720c */ /* 0x000fe20003fa4070 */
[----:B------:R-:W-:Y:S01]  /*6c80*/  @!P4 IMAD.IADD R144, R144, 0x1, -R168 ;  /* 0x000000019090c824 */ /* 0x000fe200078e0aa8 */
[----:B------:R-:W-:Y:S01]  /*6c90*/  IABS R149, R146 ;  /* 0x0000009200957213 */ /* 0x000fe20000000000 */
[----:B------:R-:W-:Y:S01]  /*6ca0*/  @!P2 IMAD.MOV R141, RZ, RZ, -R141 ;  /* 0x000000ffff8da224 */ /* 0x000fe200078e0a8d */
[----:B------:R-:W-:Y:S01]  /*6cb0*/  IABS R147, R22 ;  /* 0x0000001600937213 */ /* 0x000fe20000000000 */
[----:B------:R-:W-:Y:S01]  /*6cc0*/  VIADD R150, R2, 0x171 ;  /* 0x0000017102967836 */ /* 0x000fe20000000000 */
[----:B------:R-:W-:Y:S01]  /*6cd0*/  ISETP.GE.AND P2, PT, R22, RZ, PT ;  /* 0x000000ff1600720c */ /* 0x000fe20003f46270 */
[----:B------:R-:W-:Y:S01]  /*6ce0*/  IMAD.HI.U32 R22, R0, R149, RZ ;  /* 0x0000009500167227 */ /* 0x000fe200078e00ff */
[----:B------:R-:W-:-:S02]  /*6cf0*/  ISETP.GT.U32.AND P4, PT, R168, R144, PT ;  /* 0x00000090a800720c */ /* 0x000fc40003f84070 */
[----:B------:R-:W-:Y:S01]  /*6d00*/  IABS R151, R150 ;  /* 0x0000009600977213 */ /* 0x000fe20000000000 */
[----:B------:R-:W-:Y:S02]  /*6d10*/  IMAD.MOV R22, RZ, RZ, -R22 ;  /* 0x000000ffff167224 */ /* 0x000fe400078e0a16 */
[--C-:B------:R-:W-:Y:S01]  /*6d20*/  @!P0 IMAD.IADD R142, R142, 0x1, -R168.reuse ;  /* 0x000000018e8e8824 */ /* 0x100fe200078e0aa8 */
[----:B------:R-:W-:Y:S01]  /*6d30*/  ISETP.GE.AND P0, PT, R146, RZ, PT ;  /* 0x000000ff9200720c */ /* 0x000fe20003f06270 */
[----:B------:R-:W-:Y:S02]  /*6d40*/  @!P5 IMAD.IADD R143, R143, 0x1, -R168 ;  /* 0x000000018f8fd824 */ /* 0x000fe400078e0aa8 */
[----:B------:R-:W-:Y:S02]  /*6d50*/  IMAD R146, R168, R22, R149 ;  /* 0x00000016a8927224 */ /* 0x000fe400078e0295 */
[----:B------:R-:W-:Y:S01]  /*6d60*/  IMAD.HI.U32 R3, R0, R147, RZ ;  /* 0x0000009300037227 */ /* 0x000fe200078e00ff */
[----:B------:R-:W-:-:S03]  /*6d70*/  ISETP.GT.U32.AND P5, PT, R168, R143, PT ;  /* 0x0000008fa800720c */ /* 0x000fc60003fa4070 */
[----:B------:R-:W-:Y:S01]  /*6d80*/  @!P4 IMAD.IADD R144, R144, 0x1, -R168 ;  /* 0x000000019090c824 */ /* 0x000fe200078e0aa8 */
[----:B------:R-:W-:Y:S01]  /*6d90*/  ISETP.GT.U32.AND P4, PT, R168, R146, PT ;  /* 0x00000092a800720c */ /* 0x000fe20003f84070 */
[----:B------:R-:W-:-:S04]  /*6da0*/  IMAD.HI.U32 R145, R0, R151, RZ ;  /* 0x0000009700917227 */ /* 0x000fc800078e00ff */
[----:B------:R-:W-:Y:S02]  /*6db0*/  IMAD.MOV R3, RZ, RZ, -R3 ;  /* 0x000000ffff037224 */ /* 0x000fe400078e0a03 */
[----:B------:R-:W-:Y:S02]  /*6dc0*/  IMAD.MOV R148, RZ, RZ, -R145 ;  /* 0x000000ffff947224 */ /* 0x000fe400078e0a91 */
[----:B------:R-:W-:Y:S02]  /*6dd0*/  IMAD R145, R168, R3, R147 ;  /* 0x00000003a8917224 */ /* 0x000fe400078e0293 */
[C---:B------:R-:W-:Y:S02]  /*6de0*/  VIADD R3, R2.reuse, 0x170 ;  /* 0x0000017002037836 */ /* 0x040fe40000000000 */
[C---:B------:R-:W-:Y:S02]  /*6df0*/  VIADD R154, R2.reuse, 0x16f ;  /* 0x0000016f029a7836 */ /* 0x040fe40000000000 */
[----:B------:R-:W-:-:S02]  /*6e00*/  VIADD R156, R2, 0x16e ;  /* 0x0000016e029c7836 */ /* 0x000fc40000000000 */
[----:B------:R-:W-:Y:S01]  /*6e10*/  VIADD R158, R2, 0x16d ;  /* 0x0000016d029e7836 */ /* 0x000fe20000000000 */
[----:B------:R-:W-:Y:S01]  /*6e20*/  IABS R153, R154 ;  /* 0x0000009a00997213 */ /* 0x000fe20000000000 */
[--C-:B------:R-:W-:Y:S01]  /*6e30*/  @!P5 IMAD.IADD R143, R143, 0x1, -R168.reuse ;  /* 0x000000018f8fd824 */ /* 0x100fe200078e0aa8 */
[----:B------:R-:W-:Y:S01]  /*6e40*/  IABS R155, R156 ;  /* 0x0000009c009b7213 */ /* 0x000fe20000000000 */
[----:B------:R-:W-:Y:S01]  /*6e50*/  IMAD R147, R168, R148, R151 ;  /* 0x00000094a8937224 */ /* 0x000fe200078e0297 */
[----:B------:R-:W-:Y:S01]  /*6e60*/  IABS R151, R3 ;  /* 0x0000000300977213 */ /* 0x000fe20000000000 */
[----:B------:R-:W-:Y:S01]  /*6e70*/  @!P4 IMAD.IADD R146, R146, 0x1, -R168 ;  /* 0x000000019292c824 */ /* 0x000fe200078e0aa8 */
[----:B------:R-:W-:Y:S01]  /*6e80*/  IABS R157, R158 ;  /* 0x0000009e009d7213 */ /* 0x000fe20000000000 */
[----:B------:R-:W-:Y:S01]  /*6e90*/  @!P3 IMAD.MOV R143, RZ, RZ, -R143 ;  /* 0x000000ffff8fb224 */ /* 0x000fe200078e0a8f */
[----:B------:R-:W-:Y:S01]  /*6ea0*/  ISETP.GE.AND P3, PT, R3, RZ, PT ;  /* 0x000000ff0300720c */ /* 0x000fe20003f66270 */
[----:B------:R-:W-:Y:S01]  /*6eb0*/  @!P6 IMAD.MOV R144, RZ, RZ, -R144 ;  /* 0x000000ffff90e224 */ /* 0x000fe200078e0a90 */
[C---:B------:R-:W-:Y:S01]  /*6ec0*/  ISETP.GT.U32.AND P4, PT, R168.reuse, R146, PT ;  /* 0x00000092a800720c */ /* 0x040fe20003f84070 */
[----:B------:R-:W-:Y:S01]  /*6ed0*/  @!P1 IMAD.MOV R142, RZ, RZ, -R142 ;  /* 0x000000ffff8e9224 */ /* 0x000fe200078e0a8e */
[----:B------:R-:W-:Y:S01]  /*6ee0*/  ISETP.GT.U32.AND P6, PT, R168, R147, PT ;  /* 0x00000093a800720c */ /* 0x000fe20003fc4070 */
[----:B------:R-:W-:Y:S01]  /*6ef0*/  IMAD.HI.U32 R3, R0, R151, RZ ;  /* 0x0000009700037227 */ /* 0x000fe200078e00ff */
[----:B------:R-:W-:-:S02]  /*6f00*/  ISETP.GT.U32.AND P1, PT, R168, R145, PT ;  /* 0x00000091a800720c */ /* 0x000fc40003f24070 */
[----:B------:R-:W-:Y:S01]  /*6f10*/  ISETP.GE.AND P5, PT, R150, RZ, PT ;  /* 0x000000ff9600720c */ /* 0x000fe20003fa6270 */
        /* <DEDUP_REMOVED lines=8> */
[----:B------:R-:W-:-:S02]  /*6fa0*/  IMAD R149, R168, R22, R153 ;  /* 0x00000016a8957224 */ /* 0x000fc400078e0299 */
[--C-:B------:R-:W-:Y:S01]  /*6fb0*/  @!P4 IMAD.IADD R146, R146, 0x1, -R168.reuse ;  /* 0x000000019292c824 */ /* 0x100fe200078e0aa8 */
[C---:B------:R-:W-:Y:S01]  /*6fc0*/  ISETP.GT.U32.AND P4, PT, R168.reuse, R148, PT ;  /* 0x00000094a800720c */ /* 0x040fe20003f84070 */
[--C-:B------:R-:W-:Y:S01]  /*6fd0*/  @!P6 IMAD.IADD R147, R147, 0x1, -R168.reuse ;  /* 0x000000019393e824 */ /* 0x100fe200078e0aa8 */
[----:B------:R-:W-:Y:S01]  /*6fe0*/  ISETP.GT.U32.AND P6, PT, R168, R149, PT ;  /* 0x00000095a800720c */ /* 0x000fe20003fc4070 */
[--C-:B------:R-:W-:Y:S02]  /*6ff0*/  @!P1 IMAD.IADD R145, R145, 0x1, -R168.reuse ;  /* 0x0000000191919824 */ /* 0x100fe400078e0aa8 */
[C---:B------:R-:W-:Y:S02]  /*7000*/  VIADD R160, R2.reuse, 0x16c ;  /* 0x0000016c02a07836 */ /* 0x040fe40000000000 */
[----:B------:R-:W-:Y:S01]  /*7010*/  VIADD R161, R2, 0x16b ;  /* 0x0000016b02a17836 */ /* 0x000fe20000000000 */
[C---:B------:R-:W-:Y:S01]  /*7020*/  ISETP.GT.U32.AND P1, PT, R168.reuse, R145, PT ;  /* 0x00000091a800720c */ /* 0x040fe20003f24070 */
[C---:B------:R-:W-:Y:S01]  /*7030*/  IMAD R150, R168.reuse, R150, R155 ;  /* 0x00000096a8967224 */ /* 0x040fe200078e029b */
[----:B------:R-:W-:Y:S01]  /*7040*/  IABS R153, R160 ;  /* 0x000000a000997213 */ /* 0x000fe20000000000 */
[----:B------:R-:W-:Y:S01]  /*7050*/  IMAD R151, R168, R152, R157 ;  /* 0x00000098a8977224 */ /* 0x000fe200078e029d */
[----:B------:R-:W-:Y:S01]  /*7060*/  IABS R155, R161 ;  /* 0x000000a1009b7213 */ /* 0x000fe20000000000 */
[--C-:B------:R-:W-:Y:S01]  /*7070*/  @!P4 IMAD.IADD R148, R148, 0x1, -R168.reuse ;  /* 0x000000019494c824 */ /* 0x100fe200078e0aa8 */
[----:B------:R-:W-:Y:S01]  /*7080*/  ISETP.GT.U32.AND P4, PT, R168, R147, PT ;  /* 0x00000093a800720c */ /* 0x000fe20003f84070 */
[----:B------:R-:W-:-:S02]  /*7090*/  @!P6 IMAD.IADD R149, R149, 0x1, -R168 ;  /* 0x000000019595e824 */ /* 0x000fc400078e0aa8 */
[----:B------:R-:W-:-:S03]  /*70a0*/  IMAD.HI.U32 R3, R0, R153, RZ ;  /* 0x0000009900037227 */ /* 0x000fc600078e00ff */
[----:B------:R-:W-:Y:S01]  /*70b0*/  ISETP.GT.U32.AND P6, PT, R168, R149, PT ;  /* 0x00000095a800720c */ /* 0x000fe20003fc4070 */
[----:B------:R-:W-:Y:S01]  /*70c0*/  @!P1 IMAD.IADD R145, R145, 0x1, -R168 ;  /* 0x0000000191919824 */ /* 0x000fe200078e0aa8 */
[----:B------:R-:W-:Y:S01]  /*70d0*/  ISETP.GE.AND P1, PT, R154, RZ, PT ;  /* 0x000000ff9a00720c */ /* 0x000fe20003f26270 */
[----:B------:R-:W-:-:S04]  /*70e0*/  IMAD.HI.U32 R22, R0, R155, RZ ;  /* 0x0000009b00167227 */ /* 0x000fc800078e00ff */
[----:B------:R-:W-:Y:S02]  /*70f0*/  IMAD.MOV R3, RZ, RZ, -R3 ;  /* 0x000000ffff037224 */ /* 0x000fe400078e0a03 */
[----:B------:R-:W-:Y:S01]  /*7100*/  @!P2 IMAD.MOV R145, RZ, RZ, -R145 ;  /* 0x000000ffff91a224 */ /* 0x000fe200078e0a91 */
[C---:B------:R-:W-:Y:S01]  /*7110*/  ISETP.GT.U32.AND P2, PT, R168.reuse, R148, PT ;  /* 0x00000094a800720c */ /* 0x040fe20003f44070 */
[----:B------:R-:W-:Y:S02]  /*7120*/  IMAD.MOV R154, RZ, RZ, -R22 ;  /* 0x000000ffff9a7224 */ /* 0x000fe400078e0a16 */
[C---:B------:R-:W-:Y:S02]  /*7130*/  IMAD R152, R168.reuse, R3, R153 ;  /* 0x00000003a8987224 */ /* 0x040fe400078e0299 */
[----:B------:R-:W-:Y:S01]  /*7140*/  @!P4 IMAD.IADD R147, R147, 0x1, -R168 ;  /* 0x000000019393c824 */ /* 0x000fe200078e0aa8 */
[C---:B------:R-:W-:Y:S01]  /*7150*/  ISETP.GT.U32.AND P4, PT, R168.reuse, R151, PT ;  /* 0x00000097a800720c */ /* 0x040fe20003f84070 */
[----:B------:R-:W-:-:S02]  /*7160*/  IMAD R153, R168, R154, R155 ;  /* 0x0000009aa8997224 */ /* 0x000fc400078e029b */
[----:B------:R-:W-:Y:S02]  /*7170*/  @!P6 IMAD.IADD R149, R149, 0x1, -R168 ;  /* 0x000000019595e824 */ /* 0x000fe400078e0aa8 */
[----:B------:R-:W-:Y:S01]  /*7180*/  @!P0 IMAD.MOV R146, RZ, RZ, -R146 ;  /* 0x000000ffff928224 */ /* 0x000fe200078e0a92 */
[----:B------:R-:W-:Y:S01]  /*7190*/  ISETP.GT.U32.AND P6, PT, R168, R153, PT ;  /* 0x00000099a800720c */ /* 0x000fe20003fc4070 */
[----:B------:R-:W-:Y:S01]  /*71a0*/  VIADD R163, R2, 0x169 ;  /* 0x0000016902a37836 */ /* 0x000fe20000000000 */
[----:B------:R-:W-:Y:S01]  /*71b0*/  ISETP.GT.U32.AND P0, PT, R168, R150, PT ;  /* 0x00000096a800720c */ /* 0x000fe20003f04070 */
        /* <DEDUP_REMOVED lines=8> */
[----:B------:R-:W-:-:S04]  /*7240*/  IMAD.HI.U32 R22, R0, R159, RZ ;  /* 0x0000009f00167227 */ /* 0x000fc800078e00ff */
[--C-:B------:R-:W-:Y:S01]  /*7250*/  @!P6 IMAD.IADD R153, R153, 0x1, -R168.reuse ;  /* 0x000000019999e824 */ /* 0x100fe200078e0aa8 */
[----:B------:R-:W-:Y:S01]  /*7260*/  ISETP.GT.U32.AND P6, PT, R168, R151, PT ;  /* 0x00000097a800720c */ /* 0x000fe20003fc4070 */
[----:B------:R-:W-:Y:S01]  /*7270*/  @!P0 IMAD.IADD R150, R150, 0x1, -R168 ;  /* 0x0000000196968824 */ /* 0x000fe200078e0aa8 */
[----:B------:R-:W-:Y:S01]  /*7280*/  ISETP.GE.AND P0, PT, R156, RZ, PT ;  /* 0x000000ff9c00720c */ /* 0x000fe20003f06270 */
[----:B------:R-:W-:Y:S02]  /*7290*/  IMAD.MOV R22, RZ, RZ, -R22 ;  /* 0x000000ffff167224 */ /* 0x000fe400078e0a16 */
[----:B------:R-:W-:Y:S01]  /*72a0*/  @!P2 IMAD.IADD R152, R152, 0x1, -R168 ;  /* 0x000000019898a824 */ /* 0x000fe200078e0aa8 */
[----:B------:R-:W-:Y:S01]  /*72b0*/  ISETP.GT.U32.AND P2, PT, R168, R150, PT ;  /* 0x00000096a800720c */ /* 0x000fe20003f44070 */
[----:B------:R-:W-:-:S03]  /*72c0*/  IMAD.HI.U32 R3, R0, R157, RZ ;  /* 0x0000009d00037227 */ /* 0x000fc600078e00ff */
[C---:B------:R-:W-:Y:S01]  /*72d0*/  ISETP.GT.U32.AND P5, PT, R168.reuse, R152, PT ;  /* 0x00000098a800720c */ /* 0x040fe20003fa4070 */
        /* <DEDUP_REMOVED lines=50> */
[----:B------:R-:W-:-:S02]  /*7600*/  ISETP.GE.AND P2, PT, R22, RZ, PT ;  /* 0x000000ff1600720c */ /* 0x000fc40003f46270 */
[----:B------:R-:W-:Y:S01]  /*7610*/  IABS R167, R166 ;  /* 0x000000a600a77213 */ /* 0x000fe20000000000 */
        /* <DEDUP_REMOVED lines=40> */
[C---:B------:R-:W-:Y:S02]  /*78a0*/  IMAD R162, R168.reuse, R3, R165 ;  /* 0x00000003a8a27224 */ /* 0x040fe400078e02a5 */
[C---:B------:R-:W-:Y:S02]  /*78b0*/  IMAD R163, R168.reuse, R22, R167 ;  /* 0x00000016a8a37224 */ /* 0x040fe400078e02a7 */
[----:B------:R-:W-:Y:S01]  /*78c0*/  @!P6 IMAD.IADD R159, R159, 0x1, -R168 ;  /* 0x000000019f9fe824 */ /* 0x000fe200078e0aa8 */
[----:B------:R-:W-:Y:S01]  /*78d0*/  ISETP.GT.U32.AND P6, PT, R168, R162, PT ;  /* 0x000000a2a800720c */ /* 0x000fe20003fc4070 */
[----:B------:R-:W-:-:S02]  /*78e0*/  VIADD R170, R2, 0x160 ;  /* 0x0000016002aa7836 */ /* 0x000fc40000000000 */
        /* <DEDUP_REMOVED lines=10> */
[--C-:B------:R-:W-:Y:S02]  /*7990*/  @!P6 IMAD.IADD R162, R162, 0x1, -R168.reuse ;  /* 0x00000001a2a2e824 */ /* 0x100fe400078e0aa8 */
[----:B------:R-:W-:Y:S02]  /*79a0*/  IMAD.MOV R3, RZ, RZ, -R3 ;  /* 0x000000ffff037224 */ /* 0x000fe400078e0a03 */
[----:B------:R-:W-:Y:S01]  /*79b0*/  @!P5 IMAD.IADD R163, R163, 0x1, -R168 ;  /* 0x00000001a3a3d824 */ /* 0x000fe200078e0aa8 */
[C---:B------:R-:W-:Y:S01]  /*79c0*/  ISETP.GT.U32.AND P5, PT, R168.reuse, R162, PT ;  /* 0x000000a2a800720c */ /* 0x040fe20003fa4070 */
[----:B------:R-:W-:Y:S02]  /*79d0*/  IMAD R164, R168, R3, R169 ;  /* 0x00000003a8a47224 */ /* 0x000fe400078e02a9 */
[----:B------:R-:W-:-:S04]  /*79e0*/  IMAD.HI.U32 R3, R0, R165, RZ ;  /* 0x000000a500037227 */ /* 0x000fc800078e00ff */
[----:B------:R-:W-:Y:S02]  /*79f0*/  IMAD.MOV R3, RZ, RZ, -R3 ;  /* 0x000000ffff037224 */ /* 0x000fe400078e0a03 */
[--C-:B------:R-:W-:Y:S01]  /*7a00*/  @!P4 IMAD.IADD R161, R161, 0x1, -R168.reuse ;  /* 0x00000001a1a1c824 */ /* 0x100fe200078e0aa8 */
[C---:B------:R-:W-:Y:S01]  /*7a10*/  ISETP.GT.U32.AND P4, PT, R168.reuse, R160, PT ;  /* 0x000000a0a800720c */ /* 0x040fe20003f84070 */
[----:B------:R-:W-:Y:S02]  /*7a20*/  IMAD R165, R168, R3, R165 ;  /* 0x00000003a8a57224 */ /* 0x000fe400078e02a5 */
[----:B------:R-:W-:Y:S01]  /*7a30*/  @!P5 IMAD.IADD R162, R162, 0x1, -R168 ;  /* 0x00000001a2a2d824 */ /* 0x000fe200078e0aa8 */
[----:B------:R-:W-:Y:S01]  /*7a40*/  ISETP.GT.U32.AND P6, PT, R168, R161, PT ;  /* 0x000000a1a800720c */ /* 0x000fe20003fc4070 */
[----:B------:R-:W-:Y:S01]  /*7a50*/  VIADD R174, R2, 0x15d ;  /* 0x0000015d02ae7836 */ /* 0x000fe20000000000 */
[----:B------:R-:W-:Y:S01]  /*7a60*/  ISETP.GT.U32.AND P5, PT, R168, R165, PT ;  /* 0x000000a5a800720c */ /* 0x000fe20003fa4070 */
[----:B------:R-:W-:-:S02]  /*7a70*/  VIADD R175, R2, 0x15c ;  /* 0x0000015c02af7836 */ /* 0x000fc40000000000 */
[C---:B------:R-:W-:Y:S01]  /*7a80*/  IMAD.HI.U32 R3, R0.reuse, R167, RZ ;  /* 0x000000a700037227 */ /* 0x040fe200078e00ff */
[----:B------:R-:W-:Y:S02]  /*7a90*/  IABS R169, R174 ;  /* 0x000000ae00a97213 */ /* 0x000fe40000000000 */
[----:B------:R-:W-:Y:S01]  /*7aa0*/  IABS R171, R175 ;  /* 0x000000af00ab7213 */ /* 0x000fe20000000000 */
[----:B------:R-:W-:Y:S02]  /*7ab0*/  IMAD.MOV R3, RZ, RZ, -R3 ;  /* 0x000000ffff037224 */ /* 0x000fe400078e0a03 */
[----:B------:R-:W-:-:S04]  /*7ac0*/  IMAD.HI.U32 R22, R0, R169, RZ ;  /* 0x000000a900167227 */ /* 0x000fc800078e00ff */
[--C-:B------:R-:W-:Y:S02]  /*7ad0*/  @!P5 IMAD.IADD R165, R165, 0x1, -R168.reuse ;  /* 0x00000001a5a5d824 */ /* 0x100fe400078e0aa8 */
[----:B------:R-:W-:Y:S01]  /*7ae0*/  @!P6 IMAD.IADD R161, R161, 0x1, -R168 ;  /* 0x00000001a1a1e824 */ /* 0x000fe200078e0aa8 */
[----:B------:R-:W-:Y:S01]  /*7af0*/  ISETP.GE.AND P6, PT, R166, RZ, PT ;  /* 0x000000ffa600720c */ /* 0x000fe20003fc6270 */
[C---:B------:R-:W-:Y:S01]  /*7b00*/  IMAD R166, R168.reuse, R3, R167 ;  /* 0x00000003a8a67224 */ /* 0x040fe200078e02a7 */
[----:B------:R-:W-:Y:S01]  /*7b10*/  ISETP.GT.U32.AND P5, PT, R168, R165, PT ;  /* 0x000000a5a800720c */ /* 0x000fe20003fa4070 */
[----:B------:R-:W-:-:S04]  /*7b20*/  IMAD.HI.U32 R3, R0, R171, RZ ;  /* 0x000000ab00037227 */ /* 0x000fc800078e00ff */
[----:B------:R-:W-:Y:S01]  /*7b30*/  @!P2 IMAD.MOV R159, RZ, RZ, -R159 ;  /* 0x000000ffff9fa224 */ /* 0x000fe200078e0a9f */
[----:B------:R-:W-:Y:S01]  /*7b40*/  ISETP.GT.U32.AND P2, PT, R168, R163, PT ;  /* 0x000000a3a800720c */ /* 0x000fe20003f44070 */
        /* <DEDUP_REMOVED lines=8> */
[C---:B------:R-:W-:Y:S01]  /*7bd0*/  ISETP.GT.U32.AND P5, PT, R168.reuse, R169, PT ;  /* 0x000000a9a800720c */ /* 0x040fe20003fa4070 */
[----:B------:R-:W-:Y:S01]  /*7be0*/  @!P3 IMAD.MOV R161, RZ, RZ, -R161 ;  /* 0x000000ffffa1b224 */ /* 0x000fe200078e0aa1 */
[----:B------:R-:W-:Y:S01]  /*7bf0*/  ISETP.GT.U32.AND P3, PT, R168, R166, PT ;  /* 0x000000a6a800720c */ /* 0x000fe20003f64070 */
[----:B------:R-:W-:Y:S01]  /*7c00*/  VIADD R22, R2, 0x15b ;  /* 0x0000015b02167836 */ /* 0x000fe20000000000 */
[----:B------:R-:W-:Y:S01]  /*7c10*/  ISETP.GE.AND P2, PT, R170, RZ, PT ;  /* 0x000000ffaa00720c */ /* 0x000fe20003f46270 */
[----:B------:R-:W-:Y:S01]  /*7c20*/  @!P6 IMAD.MOV R163, RZ, RZ, -R163 ;  /* 0x000000ffffa3e224 */ /* 0x000fe200078e0aa3 */
[----:B------:R-:W-:Y:S01]  /*7c30*/  ISETP.GT.U32.AND P6, PT, R168, R167, PT ;  /* 0x000000a7a800720c */ /* 0x000fe20003fc4070 */
[----:B------:R-:W-:Y:S01]  /*7c40*/  @!P4 IMAD.IADD R164, R164, 0x1, -R168 ;  /* 0x00000001a4a4c824 */ /* 0x000fe200078e0aa8 */
[----:B------:R-:W-:Y:S01]  /*7c50*/  ISETP.GE.AND P4, PT, R172, RZ, PT ;  /* 0x000000ffac00720c */ /* 0x000fe20003f86270 */
[----:B------:R-:W-:Y:S01]  /*7c60*/  VIADD R172, R2, 0x15a ;  /* 0x0000015a02ac7836 */ /* 0x000fe20000000000 */
[----:B------:R-:W-:Y:S01]  /*7c70*/  IABS R171, R22 ;  /* 0x0000001600ab7213 */ /* 0x000fe20000000000 */
[----:B------:R-:W-:Y:S01]  /*7c80*/  @!P0 IMAD.MOV R162, RZ, RZ, -R162 ;  /* 0x000000ffffa28224 */ /* 0x000fe200078e0aa2 */
[----:B------:R-:W-:Y:S01]  /*7c90*/  ISETP.GE.AND P0, PT, R173, RZ, PT ;  /* 0x000000ffad00720c */ /* 0x000fe20003f06270 */
[----:B------:R-:W-:Y:S01]  /*7ca0*/  @!P5 IMAD.IADD R169, R169, 0x1, -R168 ;  /* 0x00000001a9a9d824 */ /* 0x000fe200078e0aa8 */
[----:B------:R-:W-:Y:S01]  /*7cb0*/  IABS R173, R172 ;  /* 0x000000ac00ad7213 */ /* 0x000fe20000000000 */
[----:B------:R-:W-:-:S03]  /*7cc0*/  IMAD.HI.U32 R3, R0, R171, RZ ;  /* 0x000000ab00037227 */ /* 0x000fc600078e00ff */
[C---:B------:R-:W-:Y:S01]  /*7cd0*/  ISETP.GT.U32.AND P5, PT, R168.reuse, R169, PT ;  /* 0x000000a9a800720c */ /* 0x040fe20003fa4070 */
[----:B------:R-:W-:Y:S01]  /*7ce0*/  @!P1 IMAD.MOV R160, RZ, RZ, -R160 ;  /* 0x000000ffffa09224 */ /* 0x000fe200078e0aa0 */
[----:B------:R-:W-:Y:S01]  /*7cf0*/  ISETP.GT.U32.AND P1, PT, R168, R164, PT ;  /* 0x000000a4a800720c */ /* 0x000fe20003f24070 */
[----:B------:R-:W-:Y:S01]  /*7d00*/  @!P3 IMAD.IADD R166, R166, 0x1, -R168 ;  /* 0x00000001a6a6b824 */ /* 0x000fe200078e0aa8 */
[----:B------:R-:W-:Y:S01]  /*7d10*/  ISETP.GE.AND P3, PT, R175, RZ, PT ;  /* 0x000000ffaf00720c */ /* 0x000fe20003f66270 */
[----:B------:R-:W-:Y:S02]  /*7d20*/  IMAD.MOV R170, RZ, RZ, -R3 ;  /* 0x000000ffffaa7224 */ /* 0x000fe400078e0a03 */
[----:B------:R-:W-:-:S04]  /*7d30*/  IMAD.HI.U32 R3, R0, R173, RZ ;  /* 0x000000ad00037227 */ /* 0x000fc800078e00ff */
[--C-:B------:R-:W-:Y:S01]  /*7d40*/  @!P6 IMAD.IADD R167, R167, 0x1, -R168.reuse ;  /* 0x00000001a7a7e824 */ /* 0x100fe200078e0aa8 */
[C---:B------:R-:W-:Y:S01]  /*7d50*/  ISETP.GT.U32.AND P6, PT, R168.reuse, R166, PT ;  /* 0x000000a6a800720c */ /* 0x040fe20003fc4070 */
[----:B------:R-:W-:Y:S02]  /*7d60*/  IMAD.MOV R3, RZ, RZ, -R3 ;  /* 0x000000ffff037224 */ /* 0x000fe400078e0a03 */
[C---:B------:R-:W-:Y:S02]  /*7d70*/  IMAD R170, R168.reuse, R170, R171 ;  /* 0x000000aaa8aa7224 */ /* 0x040fe400078e02ab */
[----:B------:R-:W-:Y:S02]  /*7d80*/  IMAD R171, R168, R3, R173 ;  /* 0x00000003a8ab7224 */ /* 0x000fe400078e02ad */
[--C-:B------:R-:W-:Y:S01]  /*7d90*/  @!P1 IMAD.IADD R164, R164, 0x1, -R168.reuse ;  /* 0x00000001a4a49824 */ /* 0x100fe200078e0aa8 */
[----:B------:R-:W-:Y:S01]  /*7da0*/  ISETP.GE.AND P1, PT, R174, RZ, PT ;  /* 0x000000ffae00720c */ /* 0x000fe20003f26270 */
[----:B------:R-:W-:Y:S01]  /*7db0*/  @!P5 IMAD.IADD R169, R169, 0x1, -R168 ;  /* 0x00000001a9a9d824 */ /* 0x000fe200078e0aa8 */
[----:B------:R-:W-:Y:S01]  /*7dc0*/  ISETP.GT.U32.AND P5, PT, R168, R171, PT ;  /* 0x000000aba800720c */ /* 0x000fe20003fa4070 */
[----:B------:R-:W-:-:S02]  /*7dd0*/  VIADD R174, R2, 0x159 ;  /* 0x0000015902ae7836 */ /* 0x000fc40000000000 */
[----:B------:R-:W-:Y:S01]  /*7de0*/  @!P6 IMAD.IADD R166, R166, 0x1, -R168 ;  /* 0x00000001a6a6e824 */ /* 0x000fe200078e0aa8 */
[----:B------:R-:W-:Y:S01]  /*7df0*/  ISETP.GT.U32.AND P6, PT, R168, R170, PT ;  /* 0x000000aaa800720c */ /* 0x000fe20003fc4070 */
[----:B------:R-:W-:Y:S01]  /*7e00*/  @!P2 IMAD.MOV R164, RZ, RZ, -R164 ;  /* 0x000000ffffa4a224 */ /* 0x000fe200078e0aa4 */
[----:B------:R-:W-:Y:S01]  /*7e10*/  IABS R175, R174 ;  /* 0x000000ae00af7213 */ /* 0x000fe20000000000 */
[----:B------:R-:W-:Y:S01]  /*7e20*/  VIADD R178, R2, 0x157 ;  /* 0x0000015702b27836 */ /* 0x000fe20000000000 */
[----:B------:R-:W-:Y:S01]  /*7e30*/  ISETP.GT.U32.AND P2, PT, R168, R167, PT ;  /* 0x000000a7a800720c */ /* 0x000fe20003f44070 */
[----:B------:R-:W-:Y:S02]  /*7e40*/  @!P4 IMAD.MOV R165, RZ, RZ, -R165 ;  /* 0x000000ffffa5c224 */ /* 0x000fe400078e0aa5 */
[----:B------:R-:W-:Y:S01]  /*7e50*/  IMAD.HI.U32 R3, R0, R175, RZ ;  /* 0x000000af00037227 */ /* 0x000fe200078e00ff */
[----:B------:R-:W-:-:S03]  /*7e60*/  IABS R179, R178 ;  /* 0x000000b200b37213 */ /* 0x000fc60000000000 */
[--C-:B------:R-:W-:Y:S02]  /*7e70*/  @!P5 IMAD.IADD R171, R171, 0x1, -R168.reuse ;  /* 0x00000001ababd824 */ /* 0x100fe400078e0aa8 */
[----:B------:R-:W-:Y:S02]  /*7e80*/  IMAD.MOV R3, RZ, RZ, -R3 ;  /* 0x000000ffff037224 */ /* 0x000fe400078e0a03 */
[----:B------:R-:W-:Y:S01]  /*7e90*/  @!P6 IMAD.IADD R170, R170, 0x1, -R168 ;  /* 0x00000001aaaae824 */ /* 0x000fe200078e0aa8 */
[----:B------:R-:W-:Y:S01]  /*7ea0*/  ISETP.GE.AND P6, PT, R172, RZ, PT ;  /* 0x000000ffac00720c */ /* 0x000fe20003fc6270 */
[C---:B------:R-:W-:Y:S01]  /*7eb0*/  IMAD R172, R168.reuse, R3, R175 ;  /* 0x00000003a8ac7224 */ /* 0x040fe200078e02af */
[----:B------:R-:W-:Y:S01]  /*7ec0*/  ISETP.GT.U32.AND P4, PT, R168, R171, PT ;  /* 0x000000aba800720c */ /* 0x000fe20003f84070 */
[----:B------:R-:W-:Y:S01]  /*7ed0*/  IMAD.HI.U32 R3, R0, R179, RZ ;  /* 0x000000b300037227 */ /* 0x000fe200078e00ff */
[----:B------:R-:W-:-:S03]  /*7ee0*/  ISETP.GT.U32.AND P5, PT, R168, R170, PT ;  /* 0x000000aaa800720c */ /* 0x000fc60003fa4070 */
[--C-:B------:R-:W-:Y:S01]  /*7ef0*/  @!P2 IMAD.IADD R167, R167, 0x1, -R168.reuse ;  /* 0x00000001a7a7a824 */ /* 0x100fe200078e0aa8 */
[----:B------:R-:W-:Y:S01]  /*7f00*/  ISETP.GE.AND P2, PT, R22, RZ, PT ;  /* 0x000000ff1600720c */ /* 0x000fe20003f46270 */
[----:B------:R-:W-:Y:S02]  /*7f10*/  VIADD R176, R2, 0x158 ;  /* 0x0000015802b07836 */ /* 0x000fe40000000000 */
[----:B------:R-:W-:Y:S02]  /*7f20*/  IMAD.MOV R3, RZ, RZ, -R3 ;  /* 0x000000ffff037224 */ /* 0x000fe400078e0a03 */
[----:B------:R-:W-:Y:S01]  /*7f30*/  @!P1 IMAD.MOV R167, RZ, RZ, -R167 ;  /* 0x000000ffffa79224 */ /* 0x000fe200078e0aa7 */
[----:B------:R-:W-:Y:S01]  /*7f40*/  ISETP.GE.AND P1, PT, R174, RZ, PT ;  /* 0x000000ffae00720c */ /* 0x000fe20003f26270 */
[----:B------:R-:W-:Y:S01]  /*7f50*/  IMAD R174, R168, R3, R179 ;  /* 0x00000003a8ae7224 */ /* 0x000fe200078e02b3 */
[----:B------:R-:W-:Y:S01]  /*7f60*/  IABS R177, R176 ;  /* 0x000000b000b17213 */ /* 0x000fe20000000000 */
[----:B------:R-:W-:-:S02]  /*7f70*/  @!P4 IMAD.IADD R171, R171, 0x1, -R168 ;  /* 0x00000001ababc824 */ /* 0x000fc400078e0aa8 */
[----:B------:R-:W-:Y:S01]  /*7f80*/  VIADD R180, R2, 0x156 ;  /* 0x0000015602b47836 */ /* 0x000fe20000000000 */
[----:B------:R-:W-:Y:S01]  /*7f90*/  ISETP.GT.U32.AND P4, PT, R168, R174, PT ;  /* 0x000000aea800720c */ /* 0x000fe20003f84070 */
[----:B------:R-:W-:-:S03]  /*7fa0*/  IMAD.HI.U32 R22, R0, R177, RZ ;  /* 0x000000b100167227 */ /* 0x000fc600078e00ff */
[----:B------:R-:W-:Y:S01]  /*7fb0*/  IABS R175, R180 ;  /* 0x000000b400af7213 */ /* 0x000fe20000000000 */
[----:B------:R-:W-:Y:S01]  /*7fc0*/  @!P0 IMAD.MOV R166, RZ, RZ, -R166 ;  /* 0x000000ffffa68224 */ /* 0x000fe200078e0aa6 */
[----:B------:R-:W-:Y:S01]  /*7fd0*/  ISETP.GT.U32.AND P0, PT, R168, R172, PT ;  /* 0x000000aca800720c */ /* 0x000fe20003f04070 */
[----:B------:R-:W-:Y:S02]  /*7fe0*/  IMAD.MOV R22, RZ, RZ, -R22 ;  /* 0x000000ffff167224 */ /* 0x000fe400078e0a16 */
[----:B------:R-:W-:-:S04]  /*7ff0*/  IMAD.HI.U32 R3, R0, R175, RZ ;  /* 0x000000af00037227 */ /* 0x000fc800078e00ff */
[----:B------:R-:W-:Y:S02]  /*8000*/  IMAD R173, R168, R22, R177 ;  /* 0x00000016a8ad7224 */ /* 0x000fe400078e02b1 */
[----:B------:R-:W-:Y:S02]  /*8010*/  VIADD R22, R2, 0x155 ;  /* 0x0000015502167836 */ /* 0x000fe40000000000 */
[--C-:B------:R-:W-:Y:S02]  /*8020*/  @!P4 IMAD.IADD R174, R174, 0x1, -R168.reuse ;  /* 0x00000001aeaec824 */ /* 0x100fe400078e0aa8 */
[----:B------:R-:W-:Y:S01]  /*8030*/  @!P3 IMAD.MOV R169, RZ, RZ, -R169 ;  /* 0x000000ffffa9b224 */ /* 0x000fe200078e0aa9 */
[----:B------:R-:W-:Y:S01]  /*8040*/  IABS R177, R22 ;  /* 0x0000001600b17213 */ /* 0x000fe20000000000 */
[----:B------:R-:W-:Y:S01]  /*8050*/  IMAD.MOV R3, RZ, RZ, -R3 ;  /* 0x000000ffff037224 */ /* 0x000fe200078e0a03 */
[----:B------:R-:W-:Y:S01]  /*8060*/  ISETP.GT.U32.AND P3, PT, R168, R173, PT ;  /* 0x000000ada800720c */ /* 0x000fe20003f64070 */
[--C-:B------:R-:W-:Y:S01]  /*8070*/  @!P5 IMAD.IADD R170, R170, 0x1, -R168.reuse ;  /* 0x00000001aaaad824 */ /* 0x100fe200078e0aa8 */
[----:B------:R-:W-:Y:S01]  /*8080*/  ISETP.GT.U32.AND P4, PT, R168, R174, PT ;  /* 0x000000aea800720c */ /* 0x000fe20003f84070 */
[----:B------:R-:W-:Y:S01]  /*8090*/  @!P0 IMAD.IADD R172, R172, 0x1, -R168 ;  /* 0x00000001acac8824 */ /* 0x000fe200078e0aa8 */
[----:B------:R-:W-:Y:S01]  /*80a0*/  ISETP.GE.AND P5, PT, R176, RZ, PT ;  /* 0x000000ffb000720c */ /* 0x000fe20003fa6270 */
[----:B------:R-:W-:Y:S01]  /*80b0*/  IMAD R175, R168, R3, R175 ;  /* 0x00000003a8af7224 */ /* 0x000fe200078e02af */
[----:B------:R-:W-:Y:S01]  /*80c0*/  ISETP.GE.AND P0, PT, R178, RZ, PT ;  /* 0x000000ffb200720c */ /* 0x000fe20003f06270 */
[----:B------:R-:W-:Y:S01]  /*80d0*/  @!P2 IMAD.MOV R170, RZ, RZ, -R170 ;  /* 0x000000ffffaaa224 */ /* 0x000fe200078e0aaa */
[----:B------:R-:W-:Y:S01]  /*80e0*/  ISETP.GT.U32.AND P2, PT, R168, R172, PT ;  /* 0x000000aca800720c */ /* 0x000fe20003f44070 */
[----:B------:R-:W-:-:S04]  /*80f0*/  IMAD.HI.U32 R3, R0, R177, RZ ;  /* 0x000000b100037227 */ /* 0x000fc800078e00ff */
[----:B------:R-:W-:Y:S02]  /*8100*/  IMAD.MOV R3, RZ, RZ, -R3 ;  /* 0x000000ffff037224 */ /* 0x000fe400078e0a03 */
[--C-:B------:R-:W-:Y:S02]  /*8110*/  @!P3 IMAD.IADD R173, R173, 0x1, -R168.reuse ;  /* 0x00000001adadb824 */ /* 0x100fe400078e0aa8 */
[----:B------:R-:W-:Y:S02]  /*8120*/  IMAD R176, R168, R3, R177 ;  /* 0x00000003a8b07224 */ /* 0x000fe400078e02b1 */
[--C-:B------:R-:W-:Y:S01]  /*8130*/  @!P4 IMAD.IADD R174, R174, 0x1, -R168.reuse ;  /* 0x00000001aeaec824 */ /* 0x100fe200078e0aa8 */
[----:B------:R-:W-:Y:S01]  /*8140*/  ISETP.GT.U32.AND P3, PT, R168, R173, PT ;  /* 0x000000ada800720c */ /* 0x000fe20003f64070 */
[----:B------:R-:W-:Y:S01]  /*8150*/  VIADD R178, R2, 0x154 ;  /* 0x0000015402b27836 */ /* 0x000fe20000000000 */
[----:B------:R-:W-:Y:S01]  /*8160*/  ISETP.GT.U32.AND P4, PT, R168, R176, PT ;  /* 0x000000b0a800720c */ /* 0x000fe20003f84070 */
[----:B------:R-:W-:Y:S01]  /*8170*/  @!P2 IMAD.IADD R172, R172, 0x1, -R168 ;  /* 0x00000001acaca824 */ /* 0x000fe200078e0aa8 */
[----:B------:R-:W-:Y:S01]  /*8180*/  ISETP.GT.U32.AND P2, PT, R168, R175, PT ;  /* 0x000000afa800720c */ /* 0x000fe20003f44070 */
[----:B------:R-:W-:Y:S01]  /*8190*/  @!P6 IMAD.MOV R171, RZ, RZ, -R171 ;  /* 0x000000ffffabe224 */ /* 0x000fe200078e0aab */
[----:B------:R-:W-:Y:S01]  /*81a0*/  IABS R179, R178 ;  /* 0x000000b200b37213 */ /* 0x000fe20000000000 */
[----:B------:R-:W-:Y:S01]  /*81b0*/  VIADD R182, R2, 0x152 ;  /* 0x0000015202b67836 */ /* 0x000fe20000000000 */
[----:B------:R-:W-:Y:S01]  /*81c0*/  ISETP.GE.AND P6, PT, R180, RZ, PT ;  /* 0x000000ffb400720c */ /* 0x000fe20003fc6270 */
[----:B------:R-:W-:-:S02]  /*81d0*/  VIADD R180, R2, 0x153 ;  /* 0x0000015302b47836 */ /* 0x000fc40000000000 */
[----:B------:R-:W-:-:S03]  /*81e0*/  IMAD.HI.U32 R3, R0, R179, RZ ;  /* 0x000000b300037227 */ /* 0x000fc600078e00ff */
[----:B------:R-:W-:Y:S01]  /*81f0*/  IABS R181, R180 ;  /* 0x000000b400b57213 */ /* 0x000fe20000000000 */
[--C-:B------:R-:W-:Y:S02]  /*8200*/  @!P4 IMAD.IADD R176, R176, 0x1, -R168.reuse ;  /* 0x00000001b0b0c824 */ /* 0x100fe400078e0aa8 */
[--C-:B------:R-:W-:Y:S01]  /*8210*/  @!P3 IMAD.IADD R173, R173, 0x1, -R168.reuse ;  /* 0x00000001adadb824 */ /* 0x100fe200078e0aa8 */
[----:B------:R-:W-:Y:S01]  /*8220*/  ISETP.GE.AND P3, PT, R22, RZ, PT ;  /* 0x000000ff1600720c */ /* 0x000fe20003f66270 */
[----:B------:R-:W-:Y:S01]  /*8230*/  IMAD.MOV R3, RZ, RZ, -R3 ;  /* 0x000000ffff037224 */ /* 0x000fe200078e0a03 */
[----:B------:R-:W-:Y:S01]  /*8240*/  IABS R22, R182 ;  /* 0x000000b600167213 */ /* 0x000fe20000000000 */
[----:B------:R-:W-:Y:S01]  /*8250*/  @!P2 IMAD.IADD R175, R175, 0x1, -R168 ;  /* 0x00000001afafa824 */ /* 0x000fe200078e0aa8 */
[C---:B------:R-:W-:Y:S01]  /*8260*/  ISETP.GT.U32.AND P4, PT, R168.reuse, R176, PT ;  /* 0x000000b0a800720c */ /* 0x040fe20003f84070 */
[----:B------:R-:W-:Y:S01]  /*8270*/  IMAD R177, R168, R3, R179 ;  /* 0x00000003a8b17224 */ /* 0x000fe200078e02b3 */
[----:B------:R-:W-:Y:S01]  /*8280*/  ISETP.GE.AND P2, PT, R178, RZ, PT ;  /* 0x000000ffb200720c */ /* 0x000fe20003f46270 */
[----:B------:R-:W-:Y:S01]  /*8290*/  @!P1 IMAD.MOV R172, RZ, RZ, -R172 ;  /* 0x000000ffffac9224 */ /* 0x000fe200078e0aac */
[----:B------:R-:W-:Y:S01]  /*82a0*/  ISETP.GT.U32.AND P1, PT, R168, R175, PT ;  /* 0x000000afa800720c */ /* 0x000fe20003f24070 */
[----:B------:R-:W-:-:S04]  /*82b0*/  IMAD.HI.U32 R3, R0, R181, RZ ;  /* 0x000000b500037227 */ /* 0x000fc800078e00ff */
[----:B------:R-:W-:Y:S02]  /*82c0*/  IMAD.MOV.U32 R179, RZ, RZ, R22 ;  /* 0x000000ffffb37224 */ /* 0x000fe400078e0016 */
[----:B------:R-:W-:Y:S02]  /*82d0*/  IMAD.MOV R3, RZ, RZ, -R3 ;  /* 0x000000ffff037224 */ /* 0x000fe400078e0a03 */
[----:B------:R-:W-:-:S04]  /*82e0*/  IMAD.HI.U32 R22, R0, R179, RZ ;  /* 0x000000b300167227 */ /* 0x000fc800078e00ff */
[----:B------:R-:W-:Y:S01]  /*82f0*/  @!P5 IMAD.MOV R173, RZ, RZ, -R173 ;  /* 0x000000ffffadd224 */ /* 0x000fe200078e0aad */
[C---:B------:R-:W-:Y:S01]  /*8300*/  ISETP.GT.U32.AND P5, PT, R168.reuse, R177, PT ;  /* 0x000000b1a800720c */ /* 0x040fe20003fa4070 */
[----:B------:R-:W-:Y:S02]  /*8310*/  IMAD R178, R168, R3, R181 ;  /* 0x00000003a8b27224 */ /* 0x000fe400078e02b5 */
[----:B------:R-:W-:Y:S02]  /*8320*/  IMAD.MOV R22, RZ, RZ, -R22 ;  /* 0x000000ffff167224 */ /* 0x000fe400078e0a16 */
[--C-:B------:R-:W-:Y:S01]  /*8330*/  @!P4 IMAD.IADD R176, R176, 0x1, -R168.reuse ;  /* 0x00000001b0b0c824 */ /* 0x100fe200078e0aa8 */
[----:B------:R-:W-:Y:S01]  /*8340*/  ISETP.GT.U32.AND P4, PT, R168, R178, PT ;  /* 0x000000b2a800720c */ /* 0x000fe20003f84070 */
[----:B------:R-:W-:Y:S01]  /*8350*/  @!P1 IMAD.IADD R175, R175, 0x1, -R168 ;  /* 0x00000001afaf9824 */ /* 0x000fe200078e0aa8 */
[----:B------:R-:W-:Y:S01]  /*8360*/  ISETP.GE.AND P1, PT, R182, RZ, PT ;  /* 0x000000ffb600720c */ /* 0x000fe20003f26270 */
[----:B------:R-:W-:-:S02]  /*8370*/  IMAD R179, R168, R22, R179 ;  /* 0x00000016a8b37224 */ /* 0x000fc400078e02b3 */
[----:B------:R-:W-:Y:S02]  /*8380*/  @!P6 IMAD.MOV R175, RZ, RZ, -R175 ;  /* 0x000000ffffafe224 */ /* 0x000fe400078e0aaf */
[----:B------:R-:W-:Y:S01]  /*8390*/  @!P0 IMAD.MOV R174, RZ, RZ, -R174 ;  /* 0x000000ffffae8224 */ /* 0x000fe200078e0aae */
[----:B------:R-:W-:Y:S01]  /*83a0*/  ISETP.GT.U32.AND P6, PT, R168, R179, PT ;  /* 0x000000b3a800720c */ /* 0x000fe20003fc4070 */
[--C-:B------:R-:W-:Y:S01]  /*83b0*/  @!P5 IMAD.IADD R177, R177, 0x1, -R168.reuse ;  /* 0x00000001b1b1d824 */ /* 0x100fe200078e0aa8 */
[----:B------:R-:W-:Y:S01]  /*83c0*/  ISETP.GE.AND P0, PT, R180, RZ, PT ;  /* 0x000000ffb400720c */ /* 0x000fe20003f06270 */
[C---:B------:R-:W-:Y:S02]  /*83d0*/  VIADD R180, R2.reuse, 0x151 ;  /* 0x0000015102b47836 */ /* 0x040fe40000000000 */
[----:B------:R-:W-:Y:S01]  /*83e0*/  VIADD R22, R2, 0x150 ;  /* 0x0000015002167836 */ /* 0x000fe20000000000 */
[----:B------:R-:W-:Y:S01]  /*83f0*/  ISETP.GT.U32.AND P5, PT, R168, R177, PT ;  /* 0x000000b1a800720c */ /* 0x000fe20003fa4070 */
[----:B------:R-:W-:Y:S01]  /*8400*/  @!P4 IMAD.IADD R178, R178, 0x1, -R168 ;  /* 0x00000001b2b2c824 */ /* 0x000fe200078e0aa8 */
[----:B------:R-:W-:Y:S01]  /*8410*/  IABS R181, R180 ;  /* 0x000000b400b57213 */ /* 0x000fe20000000000 */
[----:B------:R-:W-:Y:S01]  /*8420*/  VIADD R182, R2, 0x14f ;  /* 0x0000014f02b67836 */ /* 0x000fe20000000000 */
[----:B------:R-:W-:Y:S01]  /*8430*/  IABS R183, R22 ;  /* 0x0000001600b77213 */ /* 0x000fe20000000000 */
[----:B------:R-:W-:Y:S01]  /*8440*/  @!P3 IMAD.MOV R176, RZ, RZ, -R176 ;  /* 0x000000ffffb0b224 */ /* 0x000fe200078e0ab0 */
[----:B------:R-:W-:Y:S01]  /*8450*/  ISETP.GT.U32.AND P4, PT, R168, R178, PT ;  /* 0x000000b2a800720c */ /* 0x000fe20003f84070 */
[----:B------:R-:W-:Y:S01]  /*8460*/  IMAD.HI.U32 R3, R0, R181, RZ ;  /* 0x000000b500037227 */ /* 0x000fe200078e00ff */
[----:B------:R-:W-:-:S02]  /*8470*/  ISETP.GE.AND P3, PT, R180, RZ, PT ;  /* 0x000000ffb400720c */ /* 0x000fc40003f66270 */
[----:B------:R-:W-:Y:S01]  /*8480*/  IABS R185, R182 ;  /* 0x000000b600b97213 */ /* 0x000fe20000000000 */
[----:B------:R-:W-:Y:S02]  /*8490*/  @!P6 IMAD.IADD R179, R179, 0x1, -R168 ;  /* 0x00000001b3b3e824 */ /* 0x000fe400078e0aa8 */
[----:B------:R-:W-:Y:S02]  /*84a0*/  IMAD.MOV R180, RZ, RZ, -R3 ;  /* 0x000000ffffb47224 */ /* 0x000fe400078e0a03 */
[----:B------:R-:W-:Y:S01]  /*84b0*/  IMAD.HI.U32 R3, R0, R183, RZ ;  /* 0x000000b700037227 */ /* 0x000fe200078e00ff */
[----:B------:R-:W-:-:S03]  /*84c0*/  ISETP.GT.U32.AND P6, PT, R168, R179, PT ;  /* 0x000000b3a800720c */ /* 0x000fc60003fc4070 */
[----:B------:R-:W-:Y:S01]  /*84d0*/  @!P5 IMAD.IADD R177, R177, 0x1, -R168 ;  /* 0x00000001b1b1d824 */ /* 0x000fe200078e0aa8 */
[----:B------:R-:W-:Y:S01]  /*84e0*/  ISETP.GE.AND P5, PT, R22, RZ, PT ;  /* 0x000000ff1600720c */ /* 0x000fe20003fa6270 */
[----:B------:R-:W-:Y:S02]  /*84f0*/  IMAD.MOV R3, RZ, RZ, -R3 ;  /* 0x000000ffff037224 */ /* 0x000fe400078e0a03 */
[----:B------:R-:W-:-:S04]  /*8500*/  IMAD.HI.U32 R22, R0, R185, RZ ;  /* 0x000000b900167227 */ /* 0x000fc800078e00ff */
[----:B------:R-:W-:Y:S02]  /*8510*/  IMAD R180, R168, R180, R181 ;  /* 0x000000b4a8b47224 */ /* 0x000fe400078e02b5 */
[----:B------:R-:W-:Y:S02]  /*8520*/  @!P4 IMAD.IADD R178, R178, 0x1, -R168 ;  /* 0x00000001b2b2c824 */ /* 0x000fe400078e0aa8 */
[C---:B------:R-:W-:Y:S01]  /*8530*/  IMAD R181, R168.reuse, R3, R183 ;  /* 0x00000003a8b57224 */ /* 0x040fe200078e02b7 */
[----:B------:R-:W-:Y:S01]  /*8540*/  ISETP.GT.U32.AND P4, PT, R168, R180, PT ;  /* 0x000000b4a800720c */ /* 0x000fe20003f84070 */
[----:B------:R-:W-:Y:S02]  /*8550*/  IMAD.MOV R22, RZ, RZ, -R22 ;  /* 0x000000ffff167224 */ /* 0x000fe400078e0a16 */
[----:B------:R-:W-:Y:S01]  /*8560*/  @!P2 IMAD.MOV R177, RZ, RZ, -R177 ;  /* 0x000000ffffb1a224 */ /* 0x000fe200078e0ab1 */
[----:B------:R-:W-:Y:S01]  /*8570*/  ISETP.GE.AND P2, PT, R182, RZ, PT ;  /* 0x000000ffb600720c */ /* 0x000fe20003f46270 */
[----:B------:R-:W-:Y:S01]  /*8580*/  @!P0 IMAD.MOV R178, RZ, RZ, -R178 ;  /* 0x000000ffffb28224 */ /* 0x000fe200078e0ab2 */
[C---:B------:R-:W-:Y:S01]  /*8590*/  ISETP.GT.U32.AND P0, PT, R168.reuse, R181, PT ;  /* 0x000000b5a800720c */ /* 0x040fe20003f04070 */
[----:B------:R-:W-:-:S02]  /*85a0*/  IMAD R182, R168, R22, R185 ;  /* 0x00000016a8b67224 */ /* 0x000fc400078e02b9 */
[--C-:B------:R-:W-:Y:S02]  /*85b0*/  @!P6 IMAD.IADD R179, R179, 0x1, -R168.reuse ;  /* 0x00000001b3b3e824 */ /* 0x100fe400078e0aa8 */
[----:B------:R-:W-:Y:S02]  /*85c0*/  VIADD R3, R2, 0x14e ;  /* 0x0000014e02037836 */ /* 0x000fe40000000000 */
[----:B------:R-:W-:Y:S01]  /*85d0*/  @!P1 IMAD.MOV R179, RZ, RZ, -R179 ;  /* 0x000000ffffb39224 */ /* 0x000fe200078e0ab3 */
[----:B------:R-:W-:Y:S01]  /*85e0*/  ISETP.GT.U32.AND P1, PT, R168, R182, PT ;  /* 0x000000b6a800720c */ /* 0x000fe20003f24070 */
[----:B------:R-:W-:Y:S01]  /*85f0*/  VIADD R186, R2, 0x14d ;  /* 0x0000014d02ba7836 */ /* 0x000fe20000000000 */
[----:B------:R-:W-:Y:S01]  /*8600*/  IABS R183, R3 ;  /* 0x0000000300b77213 */ /* 0x000fe20000000000 */
[--C-:B------:R-:W-:Y:S01]  /*8610*/  @!P4 IMAD.IADD R180, R180, 0x1, -R168.reuse ;  /* 0x00000001b4b4c824 */ /* 0x100fe200078e0aa8 */
[----:B------:R-:W-:Y:S01]  /*8620*/  ISETP.GE.AND P6, PT, R3, RZ, PT ;  /* 0x000000ff0300720c */ /* 0x000fe20003fc6270 */
[----:B------:R-:W-:Y:S01]  /*8630*/  @!P0 IMAD.IADD R181, R181, 0x1, -R168 ;  /* 0x00000001b5b58824 */ /* 0x000fe200078e0aa8 */
[----:B------:R-:W-:Y:S01]  /*8640*/  IABS R185, R186 ;  /* 0x000000ba00b97213 */ /* 0x000fe20000000000 */
[----:B------:R-:W-:Y:S01]  /*8650*/  VIADD R190, R2, 0x14b ;  /* 0x0000014b02be7836 */ /* 0x000fe20000000000 */
[----:B------:R-:W-:Y:S01]  /*8660*/  ISETP.GT.U32.AND P4, PT, R168, R180, PT ;  /* 0x000000b4a800720c */ /* 0x000fe20003f84070 */
[----:B------:R-:W-:Y:S01]  /*8670*/  IMAD.HI.U32 R3, R0, R183, RZ ;  /* 0x000000b700037227 */ /* 0x000fe200078e00ff */
[----:B------:R-:W-:-:S02]  /*8680*/  ISETP.GT.U32.AND P0, PT, R168, R181, PT ;  /* 0x000000b5a800720c */ /* 0x000fc40003f04070 */
[----:B------:R-:W-:Y:S01]  /*8690*/  IABS R189, R190 ;  /* 0x000000be00bd7213 */ /* 0x000fe20000000000 */
[----:B------:R-:W-:Y:S02]  /*86a0*/  @!P1 IMAD.IADD R182, R182, 0x1, -R168 ;  /* 0x00000001b6b69824 */ /* 0x000fe400078e0aa8 */
[----:B------:R-:W-:-:S03]  /*86b0*/  IMAD.HI.U32 R22, R0, R185, RZ ;  /* 0x000000b900167227 */ /* 0x000fc600078e00ff */
[C---:B------:R-:W-:Y:S01]  /*86c0*/  ISETP.GT.U32.AND P1, PT, R168.reuse, R182, PT ;  /* 0x000000b6a800720c */ /* 0x040fe20003f24070 */
[----:B------:R-:W-:Y:S02]  /*86d0*/  IMAD.MOV R184, RZ, RZ, -R3 ;  /* 0x000000ffffb87224 */ /* 0x000fe400078e0a03 */
[----:B------:R-:W-:Y:S02]  /*86e0*/  IMAD.MOV R22, RZ, RZ, -R22 ;  /* 0x000000ffff167224 */ /* 0x000fe400078e0a16 */
[----:B------:R-:W-:Y:S02]  /*86f0*/  IMAD R183, R168, R184, R183 ;  /* 0x000000b8a8b77224 */ /* 0x000fe400078e02b7 */
[----:B------:R-:W-:Y:S02]  /*8700*/  VIADD R188, R2, 0x14c ;  /* 0x0000014c02bc7836 */ /* 0x000fe40000000000 */
[----:B------:R-:W-:Y:S02]  /*8710*/  IMAD R184, R168, R22, R185 ;  /* 0x00000016a8b87224 */ /* 0x000fe400078e02b9 */
[----:B------:R-:W-:Y:S01]  /*8720*/  IMAD.HI.U32 R22, R0, R189, RZ ;  /* 0x000000bd00167227 */ /* 0x000fe200078e00ff */
[----:B------:R-:W-:-:S03]  /*8730*/  IABS R187, R188 ;  /* 0x000000bc00bb7213 */ /* 0x000fc60000000000 */
[----:B------:R-:W-:Y:S01]  /*8740*/  @!P0 IMAD.IADD R181, R181, 0x1, -R168 ;  /* 0x00000001b5b58824 */ /* 0x000fe200078e0aa8 */
[----:B------:R-:W-:Y:S01]  /*8750*/  ISETP.GT.U32.AND P0, PT, R168, R183, PT ;  /* 0x000000b7a800720c */ /* 0x000fe20003f04070 */
[----:B------:R-:W-:Y:S02]  /*8760*/  IMAD.MOV R22, RZ, RZ, -R22 ;  /* 0x000000ffff167224 */ /* 0x000fe400078e0a16 */
[--C-:B------:R-:W-:Y:S01]  /*8770*/  @!P4 IMAD.IADD R180, R180, 0x1, -R168.reuse ;  /* 0x00000001b4b4c824 */ /* 0x100fe200078e0aa8 */
[----:B------:R-:W-:Y:S01]  /*8780*/  ISETP.GE.AND P4, PT, R186, RZ, PT ;  /* 0x000000ffba00720c */ /* 0x000fe20003f86270 */
[----:B------:R-:W-:Y:S02]  /*8790*/  IMAD R186, R168, R22, R189 ;  /* 0x00000016a8ba7224 */ /* 0x000fe400078e02bd */
[----:B------:R-:W-:Y:S02]  /*87a0*/  @!P1 IMAD.IADD R182, R182, 0x1, -R168 ;  /* 0x00000001b6b69824 */ /* 0x000fe400078e0aa8 */
[----:B------:R-:W-:-:S04]  /*87b0*/  IMAD.HI.U32 R3, R0, R187, RZ ;  /* 0x000000bb00037227 */ /* 0x000fc800078e00ff */
[----:B------:R-:W-:Y:S01]  /*87c0*/  @!P5 IMAD.MOV R181, RZ, RZ, -R181 ;  /* 0x000000ffffb5d224 */ /* 0x000fe200078e0ab5 */
[----:B------:R-:W-:Y:S01]  /*87d0*/  ISETP.GE.AND P5, PT, R188, RZ, PT ;  /* 0x000000ffbc00720c */ /* 0x000fe20003fa6270 */
[----:B------:R-:W-:Y:S01]  /*87e0*/  @!P2 IMAD.MOV R182, RZ, RZ, -R182 ;  /* 0x000000ffffb6a224 */ /* 0x000fe200078e0ab6 */
[----:B------:R-:W-:Y:S01]  /*87f0*/  ISETP.GT.U32.AND P2, PT, R168, R186, PT ;  /* 0x000000baa800720c */ /* 0x000fe20003f44070 */
[----:B------:R-:W-:Y:S02]  /*8800*/  IMAD.MOV R3, RZ, RZ, -R3 ;  /* 0x000000ffff037224 */ /* 0x000fe400078e0a03 */
[----:B------:R-:W-:Y:S02]  /*8810*/  VIADD R188, R2, 0x14a ;  /* 0x0000014a02bc7836 */ /* 0x000fe40000000000 */
[----:B------:R-:W-:Y:S01]  /*8820*/  @!P3 IMAD.MOV R180, RZ, RZ, -R180 ;  /* 0x000000ffffb4b224 */ /* 0x000fe200078e0ab4 */
[----:B------:R-:W-:Y:S01]  /*8830*/  ISETP.GT.U32.AND P3, PT, R168, R184, PT ;  /* 0x000000b8a800720c */ /* 0x000fe20003f64070 */
[----:B------:R-:W-:-:S02]  /*8840*/  @!P0 IMAD.IADD R183, R183, 0x1, -R168 ;  /* 0x00000001b7b78824 */ /* 0x000fc400078e0aa8 */
[----:B------:R-:W-:Y:S01]  /*8850*/  IMAD R185, R168, R3, R187 ;  /* 0x00000003a8b97224 */ /* 0x000fe200078e02bb */
[----:B------:R-:W-:Y:S01]  /*8860*/  IABS R187, R188 ;  /* 0x000000bc00bb7213 */ /* 0x000fe20000000000 */
[----:B------:R-:W-:Y:S01]  /*8870*/  VIADD R192, R2, 0x149 ;  /* 0x0000014902c07836 */ /* 0x000fe20000000000 */
[----:B------:R-:W-:Y:S01]  /*8880*/  ISETP.GT.U32.AND P0, PT, R168, R183, PT ;  /* 0x000000b7a800720c */ /* 0x000fe20003f04070 */
[----:B------:R-:W-:Y:S01]  /*8890*/  @!P2 IMAD.IADD R186, R186, 0x1, -R168 ;  /* 0x00000001babaa824 */ /* 0x000fe200078e0aa8 */
[----:B------:R-:W-:Y:S01]  /*88a0*/  ISETP.GT.U32.AND P1, PT, R168, R185, PT ;  /* 0x000000b9a800720c */ /* 0x000fe20003f24070 */
[----:B------:R-:W-:Y:S01]  /*88b0*/  IMAD.HI.U32 R3, R0, R187, RZ ;  /* 0x000000bb00037227 */ /* 0x000fe200078e00ff */
[----:B------:R-:W-:Y:S02]  /*88c0*/  IABS R189, R192 ;  /* 0x000000c000bd7213 */ /* 0x000fe40000000000 */
[----:B------:R-:W-:Y:S01]  /*88d0*/  ISETP.GT.U32.AND P2, PT, R168, R186, PT ;  /* 0x000000baa800720c */ /* 0x000fe20003f44070 */
[----:B------:R-:W-:-:S02]  /*88e0*/  IMAD.MOV R3, RZ, RZ, -R3 ;  /* 0x000000ffff037224 */ /* 0x000fc400078e0a03 */
[----:B------:R-:W-:Y:S02]  /*88f0*/  @!P3 IMAD.IADD R184, R184, 0x1, -R168 ;  /* 0x00000001b8b8b824 */ /* 0x000fe400078e0aa8 */
[----:B------:R-:W-:Y:S02]  /*8900*/  IMAD R187, R168, R3, R187 ;  /* 0x00000003a8bb7224 */ /* 0x000fe400078e02bb */
[----:B------:R-:W-:Y:S01]  /*8910*/  IMAD.HI.U32 R3, R0, R189, RZ ;  /* 0x000000bd00037227 */ /* 0x000fe200078e00ff */
[----:B------:R-:W-:-:S03]  /*8920*/  ISETP.GT.U32.AND P3, PT, R168, R184, PT ;  /* 0x000000b8a800720c */ /* 0x000fc60003f64070 */
[--C-:B------:R-:W-:Y:S01]  /*8930*/  @!P0 IMAD.IADD R183, R183, 0x1, -R168.reuse ;  /* 0x00000001b7b78824 */ /* 0x100fe200078e0aa8 */
[----:B------:R-:W-:Y:S01]  /*8940*/  ISETP.GE.AND P0, PT, R190, RZ, PT ;  /* 0x000000ffbe00720c */ /* 0x000fe20003f06270 */
[----:B------:R-:W-:Y:S02]  /*8950*/  IMAD.MOV R3, RZ, RZ, -R3 ;  /* 0x000000ffff037224 */ /* 0x000fe400078e0a03 */
[----:B------:R-:W-:Y:S01]  /*8960*/  @!P6 IMAD.MOV R183, RZ, RZ, -R183 ;  /* 0x000000ffffb7e224 */ /* 0x000fe200078e0ab7 */
[----:B------:R-:W-:Y:S01]  /*8970*/  ISETP.GE.AND P6, PT, R188, RZ, PT ;  /* 0x000000ffbc00720c */ /* 0x000fe20003fc6270 */
[----:B------:R-:W-:Y:S02]  /*8980*/  VIADD R193, R2, 0x148 ;  /* 0x0000014802c17836 */ /* 0x000fe40000000000 */
[--C-:B------:R-:W-:Y:S02]  /*8990*/  @!P1 IMAD.IADD R185, R185, 0x1, -R168.reuse ;  /* 0x00000001b9b99824 */ /* 0x100fe400078e0aa8 */
[----:B------:R-:W-:Y:S01]  /*89a0*/  IMAD R188, R168, R3, R189 ;  /* 0x00000003a8bc7224 */ /* 0x000fe200078e02bd */
[----:B------:R-:W-:Y:S01]  /*89b0*/  IABS R191, R193 ;  /* 0x000000c100bf7213 */ /* 0x000fe20000000000 */
[--C-:B------:R-:W-:Y:S01]  /*89c0*/  @!P2 IMAD.IADD R186, R186, 0x1, -R168.reuse ;  /* 0x00000001babaa824 */ /* 0x100fe200078e0aa8 */
[----:B------:R-:W-:Y:S01]  /*89d0*/  ISETP.GT.U32.AND P1, PT, R168, R185, PT ;  /* 0x000000b9a800720c */ /* 0x000fe20003f24070 */
        /* <DEDUP_REMOVED lines=10> */
[----:B------:R-:W-:Y:S01]  /*8a80*/  ISETP.GE.AND P1, PT, R193, RZ, PT ;  /* 0x000000ffc100720c */ /* 0x000fe20003f26270 */
[----:B------:R-:W-:-:S02]  /*8a90*/  @!P3 IMAD.IADD R187, R187, 0x1, -R168 ;  /* 0x00000001bbbbb824 */ /* 0x000fc400078e0aa8 */
[----:B------:R-:W-:Y:S01]  /*8aa0*/  VIADD R22, R2, 0x146 ;  /* 0x0000014602167836 */ /* 0x000fe20000000000 */
[----:B------:R-:W-:Y:S01]  /*8ab0*/  ISETP.GT.U32.AND P2, PT, R168, R188, PT ;  /* 0x000000bca800720c */ /* 0x000fe20003f44070 */
[----:B------:R-:W-:Y:S01]  /*8ac0*/  @!P5 IMAD.MOV R185, RZ, RZ, -R185 ;  /* 0x000000ffffb9d224 */ /* 0x000fe200078e0ab9 */
[----:B------:R-:W-:Y:S01]  /*8ad0*/  ISETP.GE.AND P5, PT, R3, RZ, PT ;  /* 0x000000ff0300720c */ /* 0x000fe20003fa6270 */
[----:B------:R-:W-:Y:S01]  /*8ae0*/  IMAD.HI.U32 R3, R0, R191, RZ ;  /* 0x000000bf00037227 */ /* 0x000fe200078e00ff */
[----:B------:R-:W-:Y:S02]  /*8af0*/  ISETP.GT.U32.AND P3, PT, R168, R187, PT ;  /* 0x000000bba800720c */ /* 0x000fe40003f64070 */
[----:B------:R-:W-:Y:S01]  /*8b00*/  IABS R193, R22 ;  /* 0x0000001600c17213 */ /* 0x000fe20000000000 */
[----:B------:R-:W-:Y:S01]  /*8b10*/  @!P0 IMAD.MOV R186, RZ, RZ, -R186 ;  /* 0x000000ffffba8224 */ /* 0x000fe200078e0aba */
[----:B------:R-:W-:Y:S01]  /*8b20*/  ISETP.GE.AND P0, PT, R22, RZ, PT ;  /* 0x000000ff1600720c */ /* 0x000fe20003f06270 */
[----:B------:R-:W-:-:S02]  /*8b30*/  IMAD.MOV R3, RZ, RZ, -R3 ;  /* 0x000000ffff037224 */ /* 0x000fc400078e0a03 */
[----:B------:R-:W-:-:S04]  /*8b40*/  IMAD.HI.U32 R22, R0, R193, RZ ;  /* 0x000000c100167227 */ /* 0x000fc800078e00ff */
[----:B------:R-:W-:Y:S02]  /*8b50*/  IMAD R190, R168, R3, R191 ;  /* 0x00000003a8be7224 */ /* 0x000fe400078e02bf */
[----:B------:R-:W-:Y:S02]  /*8b60*/  IMAD.MOV R22, RZ, RZ, -R22 ;  /* 0x000000ffff167224 */ /* 0x000fe400078e0a16 */
[--C-:B------:R-:W-:Y:S01]  /*8b70*/  @!P2 IMAD.IADD R188, R188, 0x1, -R168.reuse ;  /* 0x00000001bcbca824 */ /* 0x100fe200078e0aa8 */
[C---:B------:R-:W-:Y:S01]  /*8b80*/  ISETP.GT.U32.AND P2, PT, R168.reuse, R190, PT ;  /* 0x000000bea800720c */ /* 0x040fe20003f44070 */
[----:B------:R-:W-:Y:S01]  /*8b90*/  @!P3 IMAD.IADD R187, R187, 0x1, -R168 ;  /* 0x00000001bbbbb824 */ /* 0x000fe200078e0aa8 */
[C---:B------:R-:W-:Y:S01]  /*8ba0*/  ISETP.GT.U32.AND P3, PT, R168.reuse, R189, PT ;  /* 0x000000bda800720c */ /* 0x040fe20003f64070 */
[----:B------:R-:W-:Y:S02]  /*8bb0*/  IMAD R191, R168, R22, R193 ;  /* 0x00000016a8bf7224 */ /* 0x000fe400078e02c1 */
[----:B------:R-:W-:-:S02]  /*8bc0*/  @!P6 IMAD.MOV R187, RZ, RZ, -R187 ;  /* 0x000000ffffbbe224 */ /* 0x000fc400078e0abb */
[----:B------:R-:W-:Y:S01]  /*8bd0*/  @!P4 IMAD.MOV R184, RZ, RZ, -R184 ;  /* 0x000000ffffb8c224 */ /* 0x000fe200078e0ab8 */
[----:B------:R-:W-:Y:S01]  /*8be0*/  ISETP.GT.U32.AND P6, PT, R168, R191, PT ;  /* 0x000000bfa800720c */ /* 0x000fe20003fc4070 */
[----:B------:R-:W-:Y:S01]  /*8bf0*/  VIADD R194, R2, 0x144 ;  /* 0x0000014402c27836 */ /* 0x000fe20000000000 */
[----:B------:R-:W-:Y:S01]  /*8c00*/  ISETP.GE.AND P4, PT, R192, RZ, PT ;  /* 0x000000ffc000720c */ /* 0x000fe20003f86270 */
[----:B------:R-:W-:Y:S02]  /*8c10*/  VIADD R192, R2, 0x145 ;  /* 0x0000014502c07836 */ /* 0x000fe40000000000 */
[--C-:B------:R-:W-:Y:S01]  /*8c20*/  @!P2 IMAD.IADD R190, R190, 0x1, -R168.reuse ;  /* 0x00000001bebea824 */ /* 0x100fe200078e0aa8 */
[----:B------:R-:W-:Y:S01]  /*8c30*/  IABS R197, R194 ;  /* 0x000000c200c57213 */ /* 0x000fe20000000000 */
[----:B------:R-:W-:Y:S01]  /*8c40*/  @!P3 IMAD.IADD R189, R189, 0x1, -R168 ;  /* 0x00000001bdbdb824 */ /* 0x000fe200078e0aa8 */
[----:B------:R-:W-:Y:S01]  /*8c50*/  IABS R195, R192 ;  /* 0x000000c000c37213 */ /* 0x000fe20000000000 */
[----:B------:R-:W-:Y:S01]  /*8c60*/  VIADD R200, R2, 0x143 ;  /* 0x0000014302c87836 */ /* 0x000fe20000000000 */
[----:B------:R-:W-:Y:S01]  /*8c70*/  ISETP.GT.U32.AND P2, PT, R168, R190, PT ;  /* 0x000000bea800720c */ /* 0x000fe20003f44070 */
[----:B------:R-:W-:Y:S01]  /*8c80*/  IMAD.HI.U32 R22, R0, R197, RZ ;  /* 0x000000c500167227 */ /* 0x000fe200078e00ff */
[----:B------:R-:W-:-:S03]  /*8c90*/  ISETP.GT.U32.AND P3, PT, R168, R189, PT ;  /* 0x000000bda800720c */ /* 0x000fc60003f64070 */
[----:B------:R-:W-:-:S04]  /*8ca0*/  IMAD.HI.U32 R3, R0, R195, RZ ;  /* 0x000000c300037227 */ /* 0x000fc800078e00ff */
[----:B------:R-:W-:Y:S02]  /*8cb0*/  @!P6 IMAD.IADD R191, R191, 0x1, -R168 ;  /* 0x00000001bfbfe824 */ /* 0x000fe400078e0aa8 */
[----:B------:R-:W-:Y:S02]  /*8cc0*/  IMAD.MOV R3, RZ, RZ, -R3 ;  /* 0x000000ffff037224 */ /* 0x000fe400078e0a03 */
[----:B------:R-:W-:Y:S01]  /*8cd0*/  @!P4 IMAD.MOV R188, RZ, RZ, -R188 ;  /* 0x000000ffffbcc224 */ /* 0x000fe200078e0abc */
[----:B------:R-:W-:Y:S01]  /*8ce0*/  ISETP.GT.U32.AND P6, PT, R168, R191, PT ;  /* 0x000000bfa800720c */ /* 0x000fe20003fc4070 */
[----:B------:R-:W-:Y:S01]  /*8cf0*/  IMAD.MOV R22, RZ, RZ, -R22 ;  /* 0x000000ffff167224 */ /* 0x000fe200078e0a16 */
[----:B------:R-:W-:Y:S01]  /*8d00*/  ISETP.GE.AND P4, PT, R192, RZ, PT ;  /* 0x000000ffc000720c */ /* 0x000fe20003f86270 */
[----:B------:R-:W-:Y:S01]  /*8d10*/  IMAD R192, R168, R3, R195 ;  /* 0x00000003a8c07224 */ /* 0x000fe200078e02c3 */
[----:B------:R-:W-:Y:S01]  /*8d20*/  IABS R195, R200 ;  /* 0x000000c800c37213 */ /* 0x000fe20000000000 */
[----:B------:R-:W-:-:S02]  /*8d30*/  VIADD R202, R2, 0x142 ;  /* 0x0000014202ca7836 */ /* 0x000fc40000000000 */
[----:B------:R-:W-:Y:S01]  /*8d40*/  @!P2 IMAD.IADD R190, R190, 0x1, -R168 ;  /* 0x00000001bebea824 */ /* 0x000fe200078e0aa8 */
[C---:B------:R-:W-:Y:S01]  /*8d50*/  ISETP.GT.U32.AND P2, PT, R168.reuse, R192, PT ;  /* 0x000000c0a800720c */ /* 0x040fe20003f44070 */
[----:B------:R-:W-:Y:S01]  /*8d60*/  IMAD R193, R168, R22, R197 ;  /* 0x00000016a8c17224 */ /* 0x000fe200078e02c5 */
[----:B------:R-:W-:Y:S01]  /*8d70*/  IABS R197, R202 ;  /* 0x000000ca00c57213 */ /* 0x000fe20000000000 */
[----:B------:R-:W-:-:S04]  /*8d80*/  IMAD.HI.U32 R3, R0, R195, RZ ;  /* 0x000000c300037227 */ /* 0x000fc800078e00ff */
[--C-:B------:R-:W-:Y:S01]  /*8d90*/  @!P3 IMAD.IADD R189, R189, 0x1, -R168.reuse ;  /* 0x00000001bdbdb824 */ /* 0x100fe200078e0aa8 */
[----:B------:R-:W-:Y:S01]  /*8da0*/  ISETP.GE.AND P3, PT, R194, RZ, PT ;  /* 0x000000ffc200720c */ /* 0x000fe20003f66270 */
[----:B------:R-:W-:Y:S02]  /*8db0*/  VIADD R204, R2, 0x141 ;  /* 0x0000014102cc7836 */ /* 0x000fe40000000000 */
[----:B------:R-:W-:Y:S02]  /*8dc0*/  IMAD.MOV R194, RZ, RZ, -R3 ;  /* 0x000000ffffc27224 */ /* 0x000fe400078e0a03 */
[----:B------:R-:W-:Y:S01]  /*8dd0*/  @!P6 IMAD.IADD R191, R191, 0x1, -R168 ;  /* 0x00000001bfbfe824 */ /* 0x000fe200078e0aa8 */
[----:B------:R-:W-:Y:S01]  /*8de0*/  ISETP.GT.U32.AND P6, PT, R168, R193, PT ;  /* 0x000000c1a800720c */ /* 0x000fe20003fc4070 */
[----:B------:R-:W-:Y:S01]  /*8df0*/  IMAD.HI.U32 R3, R0, R197, RZ ;  /* 0x000000c500037227 */ /* 0x000fe200078e00ff */
[----:B------:R-:W-:-:S03]  /*8e00*/  IABS R199, R204 ;  /* 0x000000cc00c77213 */ /* 0x000fc60000000000 */
[----:B------:R-:W-:Y:S02]  /*8e10*/  VIADD R205, R2, 0x140 ;  /* 0x0000014002cd7836 */ /* 0x000fe40000000000 */
[----:B------:R-:W-:Y:S02]  /*8e20*/  IMAD R194, R168, R194, R195 ;  /* 0x000000c2a8c27224 */ /* 0x000fe400078e02c3 */
[----:B------:R-:W-:Y:S01]  /*8e30*/  IMAD.MOV R195, RZ, RZ, -R3 ;  /* 0x000000ffffc37224 */ /* 0x000fe200078e0a03 */
[----:B------:R-:W-:Y:S01]  /*8e40*/  IABS R201, R205 ;  /* 0x000000cd00c97213 */ /* 0x000fe20000000000 */
[----:B------:R-:W-:Y:S01]  /*8e50*/  @!P2 IMAD.IADD R192, R192, 0x1, -R168 ;  /* 0x00000001c0c0a824 */ /* 0x000fe200078e0aa8 */
[----:B------:R-:W-:Y:S01]  /*8e60*/  ISETP.GT.U32.AND P2, PT, R168, R194, PT ;  /* 0x000000c2a800720c */ /* 0x000fe20003f44070 */
[----:B------:R-:W-:-:S04]  /*8e70*/  IMAD.HI.U32 R22, R0, R199, RZ ;  /* 0x000000c700167227 */ /* 0x000fc800078e00ff */
[----:B------:R-:W-:Y:S02]  /*8e80*/  IMAD R195, R168, R195, R197 ;  /* 0x000000c3a8c37224 */ /* 0x000fe400078e02c5 */
[----:B------:R-:W-:-:S04]  /*8e90*/  IMAD.HI.U32 R196, R0, R201, RZ ;  /* 0x000000c900c47227 */ /* 0x000fc800078e00ff */
[----:B------:R-:W-:Y:S02]  /*8ea0*/  IMAD.MOV R22, RZ, RZ, -R22 ;  /* 0x000000ffff167224 */ /* 0x000fe400078e0a16 */
[----:B------:R-:W-:Y:S01]  /*8eb0*/  @!P6 IMAD.IADD R193, R193, 0x1, -R168 ;  /* 0x00000001c1c1e824 */ /* 0x000fe200078e0aa8 */
[C---:B------:R-:W-:Y:S01]  /*8ec0*/  ISETP.GT.U32.AND P6, PT, R168.reuse, R195, PT ;  /* 0x000000c3a800720c */ /* 0x040fe20003fc4070 */
[----:B------:R-:W-:Y:S02]  /*8ed0*/  IMAD.MOV R197, RZ, RZ, -R196 ;  /* 0x000000ffffc57224 */ /* 0x000fe400078e0ac4 */
[----:B------:R-:W-:Y:S02]  /*8ee0*/  IMAD R196, R168, R22, R199 ;  /* 0x00000016a8c47224 */ /* 0x000fe400078e02c7 */
[----:B------:R-:W-:Y:S02]  /*8ef0*/  VIADD R206, R2, 0x13f ;  /* 0x0000013f02ce7836 */ /* 0x000fe40000000000 */
[--C-:B------:R-:W-:Y:S01]  /*8f00*/  @!P2 IMAD.IADD R194, R194, 0x1, -R168.reuse ;  /* 0x00000001c2c2a824 */ /* 0x100fe200078e0aa8 */
[C---:B------:R-:W-:Y:S01]  /*8f10*/  ISETP.GT.U32.AND P2, PT, R168.reuse, R192, PT ;  /* 0x000000c0a800720c */ /* 0x040fe20003f44070 */
[----:B------:R-:W-:Y:S01]  /*8f20*/  @!P0 IMAD.MOV R191, RZ, RZ, -R191 ;  /* 0x000000ffffbf8224 */ /* 0x000fe200078e0abf */
[C---:B------:R-:W-:Y:S01]  /*8f30*/  ISETP.GT.U32.AND P0, PT, R168.reuse, R196, PT ;  /* 0x000000c4a800720c */ /* 0x040fe20003f04070 */
[----:B------:R-:W-:Y:S01]  /*8f40*/  @!P1 IMAD.MOV R189, RZ, RZ, -R189 ;  /* 0x000000ffffbd9224 */ /* 0x000fe200078e0abd */
[----:B------:R-:W-:Y:S01]  /*8f50*/  IABS R203, R206 ;  /* 0x000000ce00cb7213 */ /* 0x000fe20000000000 */
[----:B------:R-:W-:Y:S01]  /*8f60*/  @!P6 IMAD.IADD R195, R195, 0x1, -R168 ;  /* 0x00000001c3c3e824 */ /* 0x000fe200078e0aa8 */
[----:B------:R-:W-:Y:S01]  /*8f70*/  ISETP.GT.U32.AND P6, PT, R168, R194, PT ;  /* 0x000000c2a800720c */ /* 0x000fe20003fc4070 */
[----:B------:R-:W-:Y:S01]  /*8f80*/  VIADD R208, R2, 0x13d ;  /* 0x0000013d02d07836 */ /* 0x000fe20000000000 */
[----:B------:R-:W-:Y:S01]  /*8f90*/  ISETP.GT.U32.AND P1, PT, R168, R193, PT ;  /* 0x000000c1a800720c */ /* 0x000fe20003f24070 */
[----:B------:R-:W-:-:S04]  /*8fa0*/  IMAD.HI.U32 R3, R0, R203, RZ ;  /* 0x000000cb00037227 */ /* 0x000fc800078e00ff */
[----:B------:R-:W-:Y:S02]  /*8fb0*/  IMAD.MOV R3, RZ, RZ, -R3 ;  /* 0x000000ffff037224 */ /* 0x000fe400078e0a03 */
[----:B------:R-:W-:Y:S01]  /*8fc0*/  IMAD R197, R168, R197, R201 ;  /* 0x000000c5a8c57224 */ /* 0x000fe200078e02c9 */
[----:B------:R-:W-:Y:S01]  /*8fd0*/  IABS R201, R208 ;  /* 0x000000d000c97213 */ /* 0x000fe20000000000 */
[----:B------:R-:W-:Y:S02]  /*8fe0*/  VIADD R207, R2, 0x13e ;  /* 0x0000013e02cf7836 */ /* 0x000fe40000000000 */
[----:B------:R-:W-:Y:S01]  /*8ff0*/  @!P5 IMAD.MOV R190, RZ, RZ, -R190 ;  /* 0x000000ffffbed224 */ /* 0x000fe200078e0abe */
[----:B------:R-:W-:Y:S01]  /*9000*/  ISETP.GT.U32.AND P5, PT, R168, R195, PT ;  /* 0x000000c3a800720c */ /* 0x000fe20003fa4070 */
[--C-:B------:R-:W-:Y:S01]  /*9010*/  @!P2 IMAD.IADD R192, R192, 0x1, -R168.reuse ;  /* 0x00000001c0c0a824 */ /* 0x100fe200078e0aa8 */
        /* <DEDUP_REMOVED lines=8> */
[--C-:B------:R-:W-:Y:S01]  /*90a0*/  @!P6 IMAD.IADD R194, R194, 0x1, -R168.reuse ;  /* 0x00000001c2c2e824 */ /* 0x100fe200078e0aa8 */
[----:B------:R-:W-:Y:S01]  /*90b0*/  ISETP.GT.U32.AND P6, PT, R168, R198, PT ;  /* 0x000000c6a800720c */ /* 0x000fe20003fc4070 */
[----:B------:R-:W-:Y:S01]  /*90c0*/  @!P1 IMAD.IADD R193, R193, 0x1, -R168 ;  /* 0x00000001c1c19824 */ /* 0x000fe200078e0aa8 */
[----:B------:R-:W-:Y:S01]  /*90d0*/  ISETP.GE.AND P1, PT, R200, RZ, PT ;  /* 0x000000ffc800720c */ /* 0x000fe20003f26270 */
[----:B------:R-:W-:-:S04]  /*90e0*/  IMAD.HI.U32 R3, R0, R199, RZ ;  /* 0x000000c700037227 */ /* 0x000fc800078e00ff */
[----:B------:R-:W-:Y:S02]  /*90f0*/  IMAD.MOV R22, RZ, RZ, -R22 ;  /* 0x000000ffff167224 */ /* 0x000fe400078e0a16 */
[--C-:B------:R-:W-:Y:S01]  /*9100*/  @!P5 IMAD.IADD R195, R195, 0x1, -R168.reuse ;  /* 0x00000001c3c3d824 */ /* 0x100fe200078e0aa8 */
[----:B------:R-:W-:Y:S01]  /*9110*/  ISETP.GE.AND P5, PT, R202, RZ, PT ;  /* 0x000000ffca00720c */ /* 0x000fe20003fa6270 */
[----:B------:R-:W-:Y:S02]  /*9120*/  IMAD.MOV R3, RZ, RZ, -R3 ;  /* 0x000000ffff037224 */ /* 0x000fe400078e0a03 */
[C---:B------:R-:W-:Y:S02]  /*9130*/  IMAD R200, R168.reuse, R22, R201 ;  /* 0x00000016a8c87224 */ /* 0x040fe400078e02c9 */
[----:B------:R-:W-:Y:S02]  /*9140*/  IMAD R199, R168, R3, R199 ;  /* 0x00000003a8c77224 */ /* 0x000fe400078e02c7 */
[----:B------:R-:W-:Y:S01]  /*9150*/  @!P4 IMAD.IADD R196, R196, 0x1, -R168 ;  /* 0x00000001c4c4c824 */ /* 0x000fe200078e0aa8 */
[----:B------:R-:W-:Y:S01]  /*9160*/  ISETP.GT.U32.AND P4, PT, R168, R200, PT ;  /* 0x000000c8a800720c */ /* 0x000fe20003f84070 */
[----:B------:R-:W-:-:S02]  /*9170*/  VIADD R22, R2, 0x13c ;  /* 0x0000013c02167836 */ /* 0x000fc40000000000 */
[--C-:B------:R-:W-:Y:S02]  /*9180*/  @!P6 IMAD.IADD R198, R198, 0x1, -R168.reuse ;  /* 0x00000001c6c6e824 */ /* 0x100fe400078e0aa8 */
[----:B------:R-:W-:Y:S01]  /*9190*/  @!P2 IMAD.IADD R197, R197, 0x1, -R168 ;  /* 0x00000001c5c5a824 */ /* 0x000fe200078e0aa8 */
[----:B------:R-:W-:Y:S01]  /*91a0*/  IABS R201, R22 ;  /* 0x0000001600c97213 */ /* 0x000fe20000000000 */
[----:B------:R-:W-:Y:S01]  /*91b0*/  @!P1 IMAD.MOV R194, RZ, RZ, -R194 ;  /* 0x000000ffffc29224 */ /* 0x000fe200078e0ac2 */
[C---:B------:R-:W-:Y:S01]  /*91c0*/  ISETP.GT.U32.AND P1, PT, R168.reuse, R199, PT ;  /* 0x000000c7a800720c */ /* 0x040fe20003f24070 */
[----:B------:R-:W-:Y:S01]  /*91d0*/  @!P3 IMAD.MOV R193, RZ, RZ, -R193 ;  /* 0x000000ffffc1b224 */ /* 0x000fe200078e0ac1 */
[----:B------:R-:W-:Y:S01]  /*91e0*/  ISETP.GT.U32.AND P6, PT, R168, R198, PT ;  /* 0x000000c6a800720c */ /* 0x000fe20003fc4070 */
[----:B------:R-:W-:Y:S01]  /*91f0*/  VIADD R202, R2, 0x13b ;  /* 0x0000013b02ca7836 */ /* 0x000fe20000000000 */
[----:B------:R-:W-:Y:S01]  /*9200*/  ISETP.GT.U32.AND P3, PT, R168, R197, PT ;  /* 0x000000c5a800720c */ /* 0x000fe20003f64070 */
[----:B------:R-:W-:Y:S01]  /*9210*/  @!P5 IMAD.MOV R195, RZ, RZ, -R195 ;  /* 0x000000ffffc3d224 */ /* 0x000fe200078e0ac3 */
[----:B------:R-:W-:Y:S01]  /*9220*/  ISETP.GE.AND P5, PT, R206, RZ, PT ;  /* 0x000000ffce00720c */ /* 0x000fe20003fa6270 */
[----:B------:R-:W-:Y:S01]  /*9230*/  IMAD.HI.U32 R3, R0, R201, RZ ;  /* 0x000000c900037227 */ /* 0x000fe200078e00ff */
[----:B------:R-:W-:-:S02]  /*9240*/  ISETP.GE.AND P2, PT, R205, RZ, PT ;  /* 0x000000ffcd00720c */ /* 0x000fc40003f46270 */
[----:B------:R-:W-:Y:S01]  /*9250*/  IABS R203, R202 ;  /* 0x000000ca00cb7213 */ /* 0x000fe20000000000 */
[--C-:B------:R-:W-:Y:S02]  /*9260*/  @!P4 IMAD.IADD R200, R200, 0x1, -R168.reuse ;  /* 0x00000001c8c8c824 */ /* 0x100fe400078e0aa8 */
[----:B------:R-:W-:Y:S02]  /*9270*/  IMAD.MOV R3, RZ, RZ, -R3 ;  /* 0x000000ffff037224 */ /* 0x000fe400078e0a03 */
[--C-:B------:R-:W-:Y:S01]  /*9280*/  @!P1 IMAD.IADD R199, R199, 0x1, -R168.reuse ;  /* 0x00000001c7c79824 */ /* 0x100fe200078e0aa8 */
[----:B------:R-:W-:Y:S01]  /*9290*/  ISETP.GE.AND P1, PT, R22, RZ, PT ;  /* 0x000000ff1600720c */ /* 0x000fe20003f26270 */
[----:B------:R-:W-:Y:S01]  /*92a0*/  @!P6 IMAD.IADD R198, R198, 0x1, -R168 ;  /* 0x00000001c6c6e824 */ /* 0x000fe200078e0aa8 */
[----:B------:R-:W-:Y:S01]  /*92b0*/  ISETP.GT.U32.AND P4, PT, R168, R200, PT ;  /* 0x000000c8a800720c */ /* 0x000fe20003f84070 */
[----:B------:R-:W-:Y:S01]  /*92c0*/  IMAD.HI.U32 R22, R0, R203, RZ ;  /* 0x000000cb00167227 */ /* 0x000fe200078e00ff */
[----:B------:R-:W-:-:S03]  /*92d0*/  ISETP.GE.AND P6, PT, R208, RZ, PT ;  /* 0x000000ffd000720c */ /* 0x000fc60003fc6270 */
[C---:B------:R-:W-:Y:S02]  /*92e0*/  IMAD R201, R168.reuse, R3, R201 ;  /* 0x00000003a8c97224 */ /* 0x040fe400078e02c9 */
[----:B------:R-:W-:Y:S01]  /*92f0*/  @!P3 IMAD.IADD R197, R197, 0x1, -R168 ;  /* 0x00000001c5c5b824 */ /* 0x000fe200078e0aa8 */
[----:B------:R-:W-:Y:S01]  /*9300*/  ISETP.GE.AND P3, PT, R207, RZ, PT ;  /* 0x000000ffcf00720c */ /* 0x000fe20003f66270 */
[----:B------:R-:W-:Y:S01]  /*9310*/  @!P0 IMAD.MOV R196, RZ, RZ, -R196 ;  /* 0x000000ffffc48224 */ /* 0x000fe200078e0ac4 */
[C---:B------:R-:W-:Y:S01]  /*9320*/  ISETP.GT.U32.AND P0, PT, R168.reuse, R199, PT ;  /* 0x000000c7a800720c */ /* 0x040fe20003f04070 */
[----:B------:R-:W-:Y:S02]  /*9330*/  IMAD.MOV R22, RZ, RZ, -R22 ;  /* 0x000000ffff167224 */ /* 0x000fe400078e0a16 */
[----:B------:R-:W-:Y:S01]  /*9340*/  @!P5 IMAD.MOV R198, RZ, RZ, -R198 ;  /* 0x000000ffffc6d224 */ /* 0x000fe200078e0ac6 */
[----:B------:R-:W-:Y:S01]  /*9350*/  ISETP.GT.U32.AND P5, PT, R168, R201, PT ;  /* 0x000000c9a800720c */ /* 0x000fe20003fa4070 */
[----:B------:R-:W-:Y:S01]  /*9360*/  @!P2 IMAD.MOV R197, RZ, RZ, -R197 ;  /* 0x000000ffffc5a224 */ /* 0x000fe200078e0ac5 */
[----:B------:R-:W-:Y:S01]  /*9370*/  ISETP.GE.AND P2, PT, R202, RZ, PT ;  /* 0x000000ffca00720c */ /* 0x000fe20003f46270 */
[----:B------:R-:W-:-:S02]  /*9380*/  IMAD R202, R168, R22, R203 ;  /* 0x00000016a8ca7224 */ /* 0x000fc400078e02cb */
[--C-:B------:R-:W-:Y:S02]  /*9390*/  @!P4 IMAD.IADD R200, R200, 0x1, -R168.reuse ;  /* 0x00000001c8c8c824 */ /* 0x100fe400078e0aa8 */
[----:B------:R-:W-:Y:S01]  /*93a0*/  VIADD R3, R2, 0x13a ;  /* 0x0000013a02037836 */ /* 0x000fe20000000000 */
[----:B------:R-:W-:Y:S01]  /*93b0*/  ISETP.GT.U32.AND P4, PT, R168, R202, PT ;  /* 0x000000caa800720c */ /* 0x000fe20003f84070 */
[C---:B------:R-:W-:Y:S02]  /*93c0*/  VIADD R22, R2.reuse, 0x139 ;  /* 0x0000013902167836 */ /* 0x040fe40000000000 */
[----:B------:R-:W-:Y:S01]  /*93d0*/  VIADD R206, R2, 0x138 ;  /* 0x0000013802ce7836 */ /* 0x000fe20000000000 */
[----:B------:R-:W-:Y:S01]  /*93e0*/  IABS R203, R3 ;  /* 0x0000000300cb7213 */ /* 0x000fe20000000000 */
[--C-:B------:R-:W-:Y:S01]  /*93f0*/  @!P0 IMAD.IADD R199, R199, 0x1, -R168.reuse ;  /* 0x00000001c7c78824 */ /* 0x100fe200078e0aa8 */
[----:B------:R-:W-:Y:S01]  /*9400*/  ISETP.GE.AND P0, PT, R3, RZ, PT ;  /* 0x000000ff0300720c */ /* 0x000fe20003f06270 */
[----:B------:R-:W-:Y:S01]  /*9410*/  @!P5 IMAD.IADD R201, R201, 0x1, -R168 ;  /* 0x00000001c9c9d824 */ /* 0x000fe200078e0aa8 */
[----:B------:R-:W-:Y:S01]  /*9420*/  IABS R205, R22 ;  /* 0x0000001600cd7213 */ /* 0x000fe20000000000 */
[----:B------:R-:W-:Y:S01]  /*9430*/  @!P3 IMAD.MOV R199, RZ, RZ, -R199 ;  /* 0x000000ffffc7b224 */ /* 0x000fe200078e0ac7 */
[----:B------:R-:W-:Y:S01]  /*9440*/  IABS R207, R206 ;  /* 0x000000ce00cf7213 */ /* 0x000fe20000000000 */
[----:B------:R-:W-:Y:S01]  /*9450*/  IMAD.HI.U32 R3, R0, R203, RZ ;  /* 0x000000cb00037227 */ /* 0x000fe200078e00ff */
[----:B------:R-:W-:-:S02]  /*9460*/  ISETP.GT.U32.AND P3, PT, R168, R201, PT ;  /* 0x000000c9a800720c */ /* 0x000fc40003f64070 */
[----:B------:R-:W-:Y:S01]  /*9470*/  ISETP.GE.AND P5, PT, R22, RZ, PT ;  /* 0x000000ff1600720c */ /* 0x000fe20003fa6270 */
[----:B------:R-:W-:Y:S02]  /*9480*/  @!P4 IMAD.IADD R202, R202, 0x1, -R168 ;  /* 0x00000001cacac824 */ /* 0x000fe400078e0aa8 */
[----:B------:R-:W-:-:S03]  /*9490*/  IMAD.HI.U32 R22, R0, R205, RZ ;  /* 0x000000cd00167227 */ /* 0x000fc600078e00ff */
[----:B------:R-:W-:Y:S01]  /*94a0*/  ISETP.GT.U32.AND P4, PT, R168, R202, PT ;  /* 0x000000caa800720c */ /* 0x000fe20003f84070 */
[----:B------:R-:W-:Y:S02]  /*94b0*/  IMAD.MOV R3, RZ, RZ, -R3 ;  /* 0x000000ffff037224 */ /* 0x000fe400078e0a03 */
[----:B------:R-:W-:-:S04]  /*94c0*/  IMAD.HI.U32 R204, R0, R207, RZ ;  /* 0x000000cf00cc7227 */ /* 0x000fc800078e00ff */
[----:B------:R-:W-:Y:S02]  /*94d0*/  IMAD.MOV R22, RZ, RZ, -R22 ;  /* 0x000000ffff167224 */ /* 0x000fe400078e0a16 */
[C---:B------:R-:W-:Y:S02]  /*94e0*/  IMAD R203, R168.reuse, R3, R203 ;  /* 0x00000003a8cb7224 */ /* 0x040fe400078e02cb */
[----:B------:R-:W-:Y:S02]  /*94f0*/  IMAD.MOV R3, RZ, RZ, -R204 ;  /* 0x000000ffff037224 */ /* 0x000fe400078e0acc */
[C---:B------:R-:W-:Y:S02]  /*9500*/  IMAD R204, R168.reuse, R22, R205 ;  /* 0x00000016a8cc7224 */ /* 0x040fe400078e02cd */
[----:B------:R-:W-:Y:S01]  /*9510*/  @!P3 IMAD.IADD R201, R201, 0x1, -R168 ;  /* 0x00000001c9c9b824 */ /* 0x000fe200078e0aa8 */
[C---:B------:R-:W-:Y:S01]  /*9520*/  ISETP.GT.U32.AND P3, PT, R168.reuse, R203, PT ;  /* 0x000000cba800720c */ /* 0x040fe20003f64070 */
[----:B------:R-:W-:-:S02]  /*9530*/  IMAD R205, R168, R3, R207 ;  /* 0x00000003a8cd7224 */ /* 0x000fc400078e02cf */
[----:B------:R-:W-:Y:S02]  /*9540*/  VIADD R22, R2, 0x137 ;  /* 0x0000013702167836 */ /* 0x000fe40000000000 */
[----:B------:R-:W-:Y:S01]  /*9550*/  @!P1 IMAD.MOV R201, RZ, RZ, -R201 ;  /* 0x000000ffffc99224 */ /* 0x000fe200078e0ac9 */
[----:B------:R-:W-:Y:S01]  /*9560*/  ISETP.GT.U32.AND P1, PT, R168, R205, PT ;  /* 0x000000cda800720c */ /* 0x000fe20003f24070 */
[----:B------:R-:W-:Y:S01]  /*9570*/  @!P4 IMAD.IADD R202, R202, 0x1, -R168 ;  /* 0x00000001cacac824 */ /* 0x000fe200078e0aa8 */
[----:B------:R-:W-:Y:S01]  /*9580*/  IABS R207, R22 ;  /* 0x0000001600cf7213 */ /* 0x000fe20000000000 */
[----:B------:R-:W-:Y:S01]  /*9590*/  VIADD R210, R2, 0x136 ;  /* 0x0000013602d27836 */ /* 0x000fe20000000000 */
[----:B------:R-:W-:Y:S01]  /*95a0*/  ISETP.GT.U32.AND P4, PT, R168, R204, PT ;  /* 0x000000cca800720c */ /* 0x000fe20003f84070 */
[----:B------:R-:W-:Y:S02]  /*95b0*/  VIADD R212, R2, 0x135 ;  /* 0x0000013502d47836 */ /* 0x000fe40000000000 */
[----:B------:R-:W-:Y:S01]  /*95c0*/  IMAD.HI.U32 R3, R0, R207, RZ ;  /* 0x000000cf00037227 */ /* 0x000fe200078e00ff */
[----:B------:R-:W-:-:S02]  /*95d0*/  IABS R209, R210 ;  /* 0x000000d200d17213 */ /* 0x000fc40000000000 */
[----:B------:R-:W-:Y:S01]  /*95e0*/  IABS R211, R212 ;  /* 0x000000d400d37213 */ /* 0x000fe20000000000 */
[----:B------:R-:W-:Y:S02]  /*95f0*/  VIADD R214, R2, 0x134 ;  /* 0x0000013402d67836 */ /* 0x000fe40000000000 */
[----:B------:R-:W-:Y:S02]  /*9600*/  IMAD.MOV R3, RZ, RZ, -R3 ;  /* 0x000000ffff037224 */ /* 0x000fe400078e0a03 */
[--C-:B------:R-:W-:Y:S01]  /*9610*/  @!P3 IMAD.IADD R203, R203, 0x1, -R168.reuse ;  /* 0x00000001cbcbb824 */ /* 0x100fe200078e0aa8 */
[----:B------:R-:W-:Y:S01]  /*9620*/  IABS R213, R214 ;  /* 0x000000d600d57213 */ /* 0x000fe20000000000 */
[----:B------:R-:W-:Y:S02]  /*9630*/  @!P1 IMAD.IADD R205, R205, 0x1, -R168 ;  /* 0x00000001cdcd9824 */ /* 0x000fe400078e0aa8 */
[----:B------:R-:W-:Y:S01]  /*9640*/  @!P6 IMAD.MOV R200, RZ, RZ, -R200 ;  /* 0x000000ffffc8e224 */ /* 0x000fe200078e0ac8 */
[----:B------:R-:W-:Y:S01]  /*9650*/  ISETP.GE.AND P6, PT, R206, RZ, PT ;  /* 0x000000ffce00720c */ /* 0x000fe20003fc6270 */
[C---:B------:R-:W-:Y:S01]  /*9660*/  IMAD R206, R168.reuse, R3, R207 ;  /* 0x00000003a8ce7224 */ /* 0x040fe200078e02cf */
[----:B------:R-:W-:Y:S01]  /*9670*/  ISETP.GT.U32.AND P3, PT, R168, R203, PT ;  /* 0x000000cba800720c */ /* 0x000fe20003f64070 */
[----:B------:R-:W-:Y:S01]  /*9680*/  @!P4 IMAD.IADD R204, R204, 0x1, -R168 ;  /* 0x00000001ccccc824 */ /* 0x000fe200078e0aa8 */
[----:B------:R-:W-:Y:S01]  /*9690*/  ISETP.GT.U32.AND P1, PT, R168, R205, PT ;  /* 0x000000cda800720c */ /* 0x000fe20003f24070 */
[----:B------:R-:W-:Y:S01]  /*96a0*/  @!P2 IMAD.MOV R202, RZ, RZ, -R202 ;  /* 0x000000ffffcaa224 */ /* 0x000fe200078e0aca */
[----:B------:R-:W-:Y:S01]  /*96b0*/  ISETP.GE.AND P2, PT, R22, RZ, PT ;  /* 0x000000ff1600720c */ /* 0x000fe20003f46270 */
[----:B------:R-:W-:Y:S01]  /*96c0*/  IMAD.HI.U32 R3, R0, R209, RZ ;  /* 0x000000d100037227 */ /* 0x000fe200078e00ff */
[----:B------:R-:W-:-:S03]  /*96d0*/  ISETP.GT.U32.AND P4, PT, R168, R204, PT ;  /* 0x000000cca800720c */ /* 0x000fc60003f84070 */
[----:B------:R-:W-:-:S04]  /*96e0*/  IMAD.HI.U32 R22, R0, R211, RZ ;  /* 0x000000d300167227 */ /* 0x000fc800078e00ff */
        /* <DEDUP_REMOVED lines=9> */
[--C-:B------:R-:W-:Y:S01]  /*9780*/  @!P1 IMAD.IADD R205, R205, 0x1, -R168.reuse ;  /* 0x00000001cdcd9824 */ /* 0x100fe200078e0aa8 */
[----:B------:R-:W-:Y:S01]  /*9790*/  ISETP.GT.U32.AND P1, PT, R168, R208, PT ;  /* 0x000000d0a800720c */ /* 0x000fe20003f24070 */
[----:B------:R-:W-:Y:S02]  /*97a0*/  VIADD R22, R2, 0x133 ;  /* 0x0000013302167836 */ /* 0x000fe40000000000 */
[----:B------:R-:W-:Y:S01]  /*97b0*/  @!P4 IMAD.IADD R204, R204, 0x1, -R168 ;  /* 0x00000001ccccc824 */ /* 0x000fe200078e0aa8 */
[----:B------:R-:W-:Y:S01]  /*97c0*/  ISETP.GE.AND P4, PT, R210, RZ, PT ;  /* 0x000000ffd200720c */ /* 0x000fe20003f86270 */
[----:B------:R-:W-:Y:S01]  /*97d0*/  @!P6 IMAD.MOV R205, RZ, RZ, -R205 ;  /* 0x000000ffffcde224 */ /* 0x000fe200078e0acd */
[C---:B------:R-:W-:Y:S01]  /*97e0*/  ISETP.GT.U32.AND P6, PT, R168.reuse, R209, PT ;  /* 0x000000d1a800720c */ /* 0x040fe20003fc4070 */
[----:B------:R-:W-:Y:S01]  /*97f0*/  @!P0 IMAD.MOV R203, RZ, RZ, -R203 ;  /* 0x000000ffffcb8224 */ /* 0x000fe200078e0acb */
[----:B------:R-:W-:Y:S01]  /*9800*/  IABS R211, R22 ;  /* 0x0000001600d37213 */ /* 0x000fe20000000000 */
[----:B------:R-:W-:Y:S01]  /*9810*/  @!P5 IMAD.MOV R204, RZ, RZ, -R204 ;  /* 0x000000ffffccd224 */ /* 0x000fe200078e0acc */
[----:B------:R-:W-:Y:S01]  /*9820*/  ISETP.GT.U32.AND P0, PT, R168, R207, PT ;  /* 0x000000cfa800720c */ /* 0x000fe20003f04070 */
[----:B------:R-:W-:Y:S01]  /*9830*/  @!P3 IMAD.IADD R206, R206, 0x1, -R168 ;  /* 0x00000001ceceb824 */ /* 0x000fe200078e0aa8 */
[----:B------:R-:W-:Y:S01]  /*9840*/  ISETP.GE.AND P5, PT, R212, RZ, PT ;  /* 0x000000ffd400720c */ /* 0x000fe20003fa6270 */
[----:B------:R-:W-:-:S02]  /*9850*/  VIADD R212, R2, 0x132 ;  /* 0x0000013202d47836 */ /* 0x000fc40000000000 */
[----:B------:R-:W-:Y:S01]  /*9860*/  IMAD.HI.U32 R3, R0, R211, RZ ;  /* 0x000000d300037227 */ /* 0x000fe200078e00ff */
[----:B------:R-:W-:Y:S02]  /*9870*/  ISETP.GT.U32.AND P3, PT, R168, R206, PT ;  /* 0x000000cea800720c */ /* 0x000fe40003f64070 */
[----:B------:R-:W-:Y:S01]  /*9880*/  IABS R213, R212 ;  /* 0x000000d400d57213 */ /* 0x000fe20000000000 */
[--C-:B------:R-:W-:Y:S02]  /*9890*/  @!P1 IMAD.IADD R208, R208, 0x1, -R168.reuse ;  /* 0x00000001d0d09824 */ /* 0x100fe400078e0aa8 */
[----:B------:R-:W-:Y:S02]  /*98a0*/  IMAD.MOV R3, RZ, RZ, -R3 ;  /* 0x000000ffff037224 */ /* 0x000fe400078e0a03 */
[----:B------:R-:W-:Y:S01]  /*98b0*/  @!P6 IMAD.IADD R209, R209, 0x1, -R168 ;  /* 0x00000001d1d1e824 */ /* 0x000fe200078e0aa8 */
[C---:B------:R-:W-:Y:S01]  /*98c0*/  ISETP.GT.U32.AND P6, PT, R168.reuse, R208, PT ;  /* 0x000000d0a800720c */ /* 0x040fe20003fc4070 */
[----:B------:R-:W-:-:S02]  /*98d0*/  IMAD R210, R168, R3, R211 ;  /* 0x00000003a8d27224 */ /* 0x000fc400078e02d3 */
[----:B------:R-:W-:-:S04]  /*98e0*/  IMAD.HI.U32 R3, R0, R213, RZ ;  /* 0x000000d500037227 */ /* 0x000fc800078e00ff */
[--C-:B------:R-:W-:Y:S01]  /*98f0*/  @!P0 IMAD.IADD R207, R207, 0x1, -R168.reuse ;  /* 0x00000001cfcf8824 */ /* 0x100fe200078e0aa8 */
[----:B------:R-:W-:Y:S01]  /*9900*/  ISETP.GE.AND P0, PT, R22, RZ, PT ;  /* 0x000000ff1600720c */ /* 0x000fe20003f06270 */
[----:B------:R-:W-:Y:S02]  /*9910*/  IMAD.MOV R3, RZ, RZ, -R3 ;  /* 0x000000ffff037224 */ /* 0x000fe400078e0a03 */
[--C-:B------:R-:W-:Y:S01]  /*9920*/  @!P3 IMAD.IADD R206, R206, 0x1, -R168.reuse ;  /* 0x00000001ceceb824 */ /* 0x100fe200078e0aa8 */
[C---:B------:R-:W-:Y:S01]  /*9930*/  ISETP.GT.U32.AND P1, PT, R168.reuse, R207, PT ;  /* 0x000000cfa800720c */ /* 0x040fe20003f24070 */
[----:B------:R-:W-:Y:S01]  /*9940*/  IMAD R211, R168, R3, R213 ;  /* 0x00000003a8d37224 */ /* 0x000fe200078e02d5 */
[----:B------:R-:W-:Y:S01]  /*9950*/  ISETP.GE.AND P3, PT, R214, RZ, PT ;  /* 0x000000ffd600720c */ /* 0x000fe20003f66270 */
[----:B------:R-:W-:Y:S02]  /*9960*/  @!P6 IMAD.IADD R208, R208, 0x1, -R168 ;  /* 0x00000001d0d0e824 */ /* 0x000fe400078e0aa8 */
[----:B------:R-:W-:Y:S01]  /*9970*/  VIADD R214, R2, 0x131 ;  /* 0x0000013102d67836 */ /* 0x000fe20000000000 */
[C---:B------:R-:W-:Y:S01]  /*9980*/  ISETP.GT.U32.AND P6, PT, R168.reuse, R211, PT ;  /* 0x000000d3a800720c */ /* 0x040fe20003fc4070 */
[----:B------:R-:W-:Y:S01]  /*9990*/  @!P2 IMAD.MOV R206, RZ, RZ, -R206 ;  /* 0x000000ffffcea224 */ /* 0x000fe200078e0ace */
[----:B------:R-:W-:Y:S01]  /*99a0*/  ISETP.GT.U32.AND P2, PT, R168, R209, PT ;  /* 0x000000d1a800720c */ /* 0x000fe20003f44070 */
[C---:B------:R-:W-:Y:S01]  /*99b0*/  VIADD R216, R2.reuse, 0x130 ;  /* 0x0000013002d87836 */ /* 0x040fe20000000000 */
[----:B------:R-:W-:Y:S01]  /*99c0*/  IABS R215, R214 ;  /* 0x000000d600d77213 */ /* 0x000fe20000000000 */
[----:B------:R-:W-:-:S02]  /*99d0*/  VIADD R218, R2, 0x12f ;  /* 0x0000012f02da7836 */ /* 0x000fc40000000000 */
[--C-:B------:R-:W-:Y:S01]  /*99e0*/  @!P1 IMAD.IADD R207, R207, 0x1, -R168.reuse ;  /* 0x00000001cfcf9824 */ /* 0x100fe200078e0aa8 */
[----:B------:R-:W-:Y:S01]  /*99f0*/  ISETP.GT.U32.AND P1, PT, R168, R210, PT ;  /* 0x000000d2a800720c */ /* 0x000fe20003f24070 */
[C---:B------:R-:W-:Y:S01]  /*9a00*/  IMAD.HI.U32 R3, R0.reuse, R215, RZ ;  /* 0x000000d700037227 */ /* 0x040fe200078e00ff */
[----:B------:R-:W-:Y:S02]  /*9a10*/  IABS R217, R216 ;  /* 0x000000d800d97213 */ /* 0x000fe40000000000 */
        /* <DEDUP_REMOVED lines=18> */
[C---:B------:R-:W-:Y:S01]  /*9b40*/  ISETP.GT.U32.AND P3, PT, R168.reuse, R213, PT ;  /* 0x000000d5a800720c */ /* 0x040fe20003f64070 */
[--C-:B------:R-:W-:Y:S01]  /*9b50*/  @!P6 IMAD.IADD R211, R211, 0x1, -R168.reuse ;  /* 0x00000001d3d3e824 */ /* 0x100fe200078e0aa8 */
        /* <DEDUP_REMOVED lines=33> */
[----:B------:R-:W-:-:S04]  /*9d70*/  IMAD.HI.U32 R3, R0, R221, RZ ;  /* 0x000000dd00037227 */ /* 0x000fc800078e00ff */
[----:B------:R-:W-:Y:S01]  /*9d80*/  @!P6 IMAD.IADD R216, R216, 0x1, -R168 ;  /* 0x00000001d8d8e824 */ /* 0x000fe200078e0aa8 */
[C---:B------:R-:W-:Y:S01]  /*9d90*/  ISETP.GT.U32.AND P6, PT, R168.reuse, R215, PT ;  /* 0x000000d7a800720c */ /* 0x040fe20003fc4070 */
[----:B------:R-:W-:Y:S02]  /*9da0*/  IMAD R217, R168, R217, R219 ;  /* 0x000000d9a8d97224 */ /* 0x000fe400078e02db */
[----:B------:R-:W-:Y:S02]  /*9db0*/  IMAD.MOV R218, RZ, RZ, -R3 ;  /* 0x000000ffffda7224 */ /* 0x000fe400078e0a03 */
[----:B------:R-:W-:Y:S02]  /*9dc0*/  VIADD R225, R2, 0x12a ;  /* 0x0000012a02e17836 */ /* 0x000fe40000000000 */
[----:B------:R-:W-:Y:S01]  /*9dd0*/  @!P1 IMAD.MOV R212, RZ, RZ, -R212 ;  /* 0x000000ffffd49224 */ /* 0x000fe200078e0ad4 */
[C---:B------:R-:W-:Y:S01]  /*9de0*/  ISETP.GT.U32.AND P1, PT, R168.reuse, R217, PT ;  /* 0x000000d9a800720c */ /* 0x040fe20003f24070 */
[C---:B------:R-:W-:Y:S01]  /*9df0*/  IMAD R218, R168.reuse, R218, R221 ;  /* 0x000000daa8da7224 */ /* 0x040fe200078e02dd */
[----:B------:R-:W-:Y:S01]  /*9e00*/  IABS R22, R225 ;  /* 0x000000e100167213 */ /* 0x000fe20000000000 */
[----:B------:R-:W-:Y:S01]  /*9e10*/  @!P0 IMAD.MOV R210, RZ, RZ, -R210 ;  /* 0x000000ffffd28224 */ /* 0x000fe200078e0ad2 */
[C---:B------:R-:W-:Y:S01]  /*9e20*/  ISETP.GT.U32.AND P0, PT, R168.reuse, R214, PT ;  /* 0x000000d6a800720c */ /* 0x040fe20003f04070 */
[----:B------:R-:W-:Y:S01]  /*9e30*/  @!P6 IMAD.IADD R215, R215, 0x1, -R168 ;  /* 0x00000001d7d7e824 */ /* 0x000fe200078e0aa8 */
[----:B------:R-:W-:Y:S01]  /*9e40*/  ISETP.GT.U32.AND P6, PT, R168, R218, PT ;  /* 0x000000daa800720c */ /* 0x000fe20003fc4070 */
[----:B------:R-:W-:-:S02]  /*9e50*/  IMAD.MOV.U32 R219, RZ, RZ, R22 ;  /* 0x000000ffffdb7224 */ /* 0x000fc400078e0016 */
[----:B------:R-:W-:Y:S01]  /*9e60*/  @!P2 IMAD.MOV R211, RZ, RZ, -R211 ;  /* 0x000000ffffd3a224 */ /* 0x000fe200078e0ad3 */
[----:B------:R-:W-:Y:S01]  /*9e70*/  ISETP.GT.U32.AND P2, PT, R168, R216, PT ;  /* 0x000000d8a800720c */ /* 0x000fe20003f44070 */
[----:B------:R-:W-:Y:S02]  /*9e80*/  VIADD R22, R2, 0x129 ;  /* 0x0000012902167836 */ /* 0x000fe40000000000 */
[----:B------:R-:W-:-:S03]  /*9e90*/  IMAD.HI.U32 R3, R0, R219, RZ ;  /* 0x000000db00037227 */ /* 0x000fc600078e00ff */
[----:B------:R-:W-:Y:S01]  /*9ea0*/  IABS R221, R22 ;  /* 0x0000001600dd7213 */ /* 0x000fe20000000000 */
[--C-:B------:R-:W-:Y:S01]  /*9eb0*/  @!P1 IMAD.IADD R217, R217, 0x1, -R168.reuse ;  /* 0x00000001d9d99824 */ /* 0x100fe200078e0aa8 */
[----:B------:R-:W-:Y:S01]  /*9ec0*/  ISETP.GE.AND P1, PT, R22, RZ, PT ;  /* 0x000000ff1600720c */ /* 0x000fe20003f26270 */
[----:B------:R-:W-:Y:S02]  /*9ed0*/  IMAD.MOV R3, RZ, RZ, -R3 ;  /* 0x000000ffff037224 */ /* 0x000fe400078e0a03 */
[----:B------:R-:W-:Y:S01]  /*9ee0*/  @!P6 IMAD.IADD R218, R218, 0x1, -R168 ;  /* 0x00000001dadae824 */ /* 0x000fe200078e0aa8 */
[C---:B------:R-:W-:Y:S01]  /*9ef0*/  ISETP.GT.U32.AND P6, PT, R168.reuse, R217, PT ;  /* 0x000000d9a800720c */ /* 0x040fe20003fc4070 */
[----:B------:R-:W-:Y:S02]  /*9f00*/  IMAD R219, R168, R3, R219 ;  /* 0x00000003a8db7224 */ /* 0x000fe400078e02db */
[----:B------:R-:W-:-:S04]  /*9f10*/  IMAD.HI.U32 R3, R0, R221, RZ ;  /* 0x000000dd00037227 */ /* 0x000fc800078e00ff */
        /* <DEDUP_REMOVED lines=8> */
[----:B------:R-:W-:-:S02]  /*9fa0*/  @!P6 IMAD.IADD R217, R217, 0x1, -R168 ;  /* 0x00000001d9d9e824 */ /* 0x000fc400078e0aa8 */
[----:B------:R-:W-:Y:S01]  /*9fb0*/  VIADD R222, R2, 0x128 ;  /* 0x0000012802de7836 */ /* 0x000fe20000000000 */
[----:B------:R-:W-:Y:S01]  /*9fc0*/  ISETP.GT.U32.AND P6, PT, R168, R220, PT ;  /* 0x000000dca800720c */ /* 0x000fe20003fc4070 */
[----:B------:R-:W-:Y:S01]  /*9fd0*/  @!P4 IMAD.MOV R213, RZ, RZ, -R213 ;  /* 0x000000ffffd5c224 */ /* 0x000fe200078e0ad5 */
[----:B------:R-:W-:Y:S01]  /*9fe0*/  ISETP.GE.AND P4, PT, R223, RZ, PT ;  /* 0x000000ffdf00720c */ /* 0x000fe20003f86270 */
[----:B------:R-:W-:Y:S01]  /*9ff0*/  VIADD R226, R2, 0x127 ;  /* 0x0000012702e27836 */ /* 0x000fe20000000000 */
[----:B------:R-:W-:Y:S01]  /*a000*/  IABS R223, R222 ;  /* 0x000000de00df7213 */ /* 0x000fe20000000000 */
[----:B------:R-:W-:Y:S01]  /*a010*/  @!P0 IMAD.MOV R215, RZ, RZ, -R215 ;  /* 0x000000ffffd78224 */ /* 0x000fe200078e0ad7 */
[----:B------:R-:W-:Y:S01]  /*a020*/  ISETP.GT.U32.AND P0, PT, R168, R218, PT ;  /* 0x000000daa800720c */ /* 0x000fe20003f04070 */
[----:B------:R-:W-:Y:S01]  /*a030*/  @!P5 IMAD.MOV R214, RZ, RZ, -R214 ;  /* 0x000000ffffd6d224 */ /* 0x000fe200078e0ad6 */
[----:B------:R-:W-:Y:S01]  /*a040*/  ISETP.GE.AND P5, PT, R224, RZ, PT ;  /* 0x000000ffe000720c */ /* 0x000fe20003fa6270 */
[----:B------:R-:W-:Y:S01]  /*a050*/  @!P3 IMAD.IADD R219, R219, 0x1, -R168 ;  /* 0x00000001dbdbb824 */ /* 0x000fe200078e0aa8 */
[----:B------:R-:W-:Y:S01]  /*a060*/  IABS R225, R226 ;  /* 0x000000e200e17213 */ /* 0x000fe20000000000 */
[----:B------:R-:W-:Y:S01]  /*a070*/  IMAD.HI.U32 R3, R0, R223, RZ ;  /* 0x000000df00037227 */ /* 0x000fe200078e00ff */
[----:B------:R-:W-:-:S03]  /*a080*/  ISETP.GE.AND P3, PT, R226, RZ, PT ;  /* 0x000000ffe200720c */ /* 0x000fc60003f66270 */
[----:B------:R-:W-:Y:S01]  /*a090*/  @!P6 IMAD.IADD R220, R220, 0x1, -R168 ;  /* 0x00000001dcdce824 */ /* 0x000fe200078e0aa8 */
        /* <DEDUP_REMOVED lines=10> */
[----:B------:R-:W-:Y:S01]  /*a140*/  @!P5 IMAD.MOV R218, RZ, RZ, -R218 ;  /* 0x000000ffffdad224 */ /* 0x000fe200078e0ada */
[C---:B------:R-:W-:Y:S01]  /*a150*/  ISETP.GT.U32.AND P5, PT, R168.reuse, R221, PT ;  /* 0x000000dda800720c */ /* 0x040fe20003fa4070 */
[----:B------:R-:W-:Y:S01]  /*a160*/  @!P4 IMAD.MOV R217, RZ, RZ, -R217 ;  /* 0x000000ffffd9c224 */ /* 0x000fe200078e0ad9 */
[C---:B------:R-:W-:Y:S01]  /*a170*/  ISETP.GT.U32.AND P4, PT, R168.reuse, R220, PT ;  /* 0x000000dca800720c */ /* 0x040fe20003f84070 */
[----:B------:R-:W-:Y:S01]  /*a180*/  @!P6 IMAD.IADD R219, R219, 0x1, -R168 ;  /* 0x00000001dbdbe824 */ /* 0x000fe200078e0aa8 */
[----:B------:R-:W-:Y:S01]  /*a190*/  ISETP.GT.U32.AND P6, PT, R168, R222, PT ;  /* 0x000000dea800720c */ /* 0x000fe20003fc4070 */
[----:B------:R-:W-:-:S04]  /*a1a0*/  IMAD.HI.U32 R3, R0, R227, RZ ;  /* 0x000000e300037227 */ /* 0x000fc800078e00ff */
        /* <DEDUP_REMOVED lines=14> */
[----:B------:R-:W-:Y:S02]  /*a290*/  VIADD R230, R2, 0x122 ;  /* 0x0000012202e67836 */ /* 0x000fe40000000000 */
[----:B------:R-:W-:Y:S02]  /*a2a0*/  IMAD R224, R168, R3, R225 ;  /* 0x00000003a8e07224 */ /* 0x000fe400078e02e1 */
[----:B------:R-:W-:Y:S01]  /*a2b0*/  IMAD.HI.U32 R22, R0, R227, RZ ;  /* 0x000000e300167227 */ /* 0x000fe200078e00ff */
[----:B------:R-:W-:-:S03]  /*a2c0*/  IABS R231, R230 ;  /* 0x000000e600e77213 */ /* 0x000fc60000000000 */
[--C-:B------:R-:W-:Y:S01]  /*a2d0*/  @!P4 IMAD.IADD R223, R223, 0x1, -R168.reuse ;  /* 0x00000001dfdfc824 */ /* 0x100fe200078e0aa8 */
[C---:B------:R-:W-:Y:S01]  /*a2e0*/  ISETP.GT.U32.AND P4, PT, R168.reuse, R222, PT ;  /* 0x000000dea800720c */ /* 0x040fe20003f84070 */
[----:B------:R-:W-:Y:S01]  /*a2f0*/  @!P6 IMAD.IADD R221, R221, 0x1, -R168 ;  /* 0x00000001dddde824 */ /* 0x000fe200078e0aa8 */
[----:B------:R-:W-:Y:S01]  /*a300*/  ISETP.GT.U32.AND P6, PT, R168, R224, PT ;  /* 0x000000e0a800720c */ /* 0x000fe20003fc4070 */
[----:B------:R-:W-:Y:S02]  /*a310*/  IMAD.MOV R22, RZ, RZ, -R22 ;  /* 0x000000ffff167224 */ /* 0x000fe400078e0a16 */
[----:B------:R-:W-:Y:S02]  /*a320*/  VIADD R228, R2, 0x123 ;  /* 0x0000012302e47836 */ /* 0x000fe40000000000 */
[----:B------:R-:W-:Y:S02]  /*a330*/  IMAD R225, R168, R22, R227 ;  /* 0x00000016a8e17224 */ /* 0x000fe400078e02e3 */
[----:B------:R-:W-:Y:S01]  /*a340*/  IMAD.HI.U32 R22, R0, R231, RZ ;  /* 0x000000e700167227 */ /* 0x000fe200078e00ff */
[----:B------:R-:W-:-:S03]  /*a350*/  IABS R229, R228 ;  /* 0x000000e400e57213 */ /* 0x000fc60000000000 */
[----:B------:R-:W-:Y:S01]  /*a360*/  @!P2 IMAD.MOV R219, RZ, RZ, -R219 ;  /* 0x000000ffffdba224 */ /* 0x000fe200078e0adb */
[----:B------:R-:W-:Y:S01]  /*a370*/  ISETP.GT.U32.AND P2, PT, R168, R223, PT ;  /* 0x000000dfa800720c */ /* 0x000fe20003f44070 */
[----:B------:R-:W-:Y:S02]  /*a380*/  IMAD.MOV R22, RZ, RZ, -R22 ;  /* 0x000000ffff167224 */ /* 0x000fe400078e0a16 */
[----:B------:R-:W-:Y:S01]  /*a390*/  @!P1 IMAD.MOV R220, RZ, RZ, -R220 ;  /* 0x000000ffffdc9224 */ /* 0x000fe200078e0adc */
[----:B------:R-:W-:Y:S01]  /*a3a0*/  ISETP.GE.AND P1, PT, R232, RZ, PT ;  /* 0x000000ffe800720c */ /* 0x000fe20003f26270 */
[--C-:B------:R-:W-:Y:S01]  /*a3b0*/  @!P4 IMAD.IADD R222, R222, 0x1, -R168.reuse ;  /* 0x00000001dedec824 */ /* 0x100fe200078e0aa8 */
[C---:B------:R-:W-:Y:S01]  /*a3c0*/  ISETP.GT.U32.AND P4, PT, R168.reuse, R225, PT ;  /* 0x000000e1a800720c */ /* 0x040fe20003f84070 */
[----:B------:R-:W-:Y:S02]  /*a3d0*/  IMAD R227, R168, R22, R231 ;  /* 0x00000016a8e37224 */ /* 0x000fe400078e02e7 */
[----:B------:R-:W-:-:S02]  /*a3e0*/  @!P6 IMAD.IADD R224, R224, 0x1, -R168 ;  /* 0x00000001e0e0e824 */ /* 0x000fc400078e0aa8 */
[----:B------:R-:W-:Y:S02]  /*a3f0*/  VIADD R232, R2, 0x121 ;  /* 0x0000012102e87836 */ /* 0x000fe40000000000 */
[----:B------:R-:W-:-:S03]  /*a400*/  IMAD.HI.U32 R3, R0, R229, RZ ;  /* 0x000000e500037227 */ /* 0x000fc600078e00ff */
[----:B------:R-:W-:Y:S01]  /*a410*/  IABS R234, R232 ;  /* 0x000000e800ea7213 */ /* 0x000fe20000000000 */
[----:B------:R-:W-:Y:S01]  /*a420*/  @!P0 IMAD.MOV R221, RZ, RZ, -R221 ;  /* 0x000000ffffdd8224 */ /* 0x000fe200078e0add */
[C---:B------:R-:W-:Y:S01]  /*a430*/  ISETP.GT.U32.AND P0, PT, R168.reuse, R224, PT ;  /* 0x000000e0a800720c */ /* 0x040fe20003f04070 */
[----:B------:R-:W-:Y:S01]  /*a440*/  @!P3 IMAD.MOV R222, RZ, RZ, -R222 ;  /* 0x000000ffffdeb224 */ /* 0x000fe200078e0ade */
[----:B------:R-:W-:Y:S01]  /*a450*/  ISETP.GT.U32.AND P3, PT, R168, R227, PT ;  /* 0x000000e3a800720c */ /* 0x000fe20003f64070 */
[----:B------:R-:W-:Y:S02]  /*a460*/  IMAD.MOV R3, RZ, RZ, -R3 ;  /* 0x000000ffff037224 */ /* 0x000fe400078e0a03 */
[----:B------:R-:W-:Y:S01]  /*a470*/  @!P2 IMAD.IADD R223, R223, 0x1, -R168 ;  /* 0x00000001dfdfa824 */ /* 0x000fe200078e0aa8 */
[----:B------:R-:W-:Y:S01]  /*a480*/  ISETP.GE.AND P2, PT, R226, RZ, PT ;  /* 0x000000ffe200720c */ /* 0x000fe20003f46270 */
[----:B------:R-:W-:Y:S02]  /*a490*/  IMAD R226, R168, R3, R229 ;  /* 0x00000003a8e27224 */ /* 0x000fe400078e02e5 */
[----:B------:R-:W-:-:S02]  /*a4a0*/  IMAD.MOV.U32 R229, RZ, RZ, R234 ;  /* 0x000000ffffe57224 */ /* 0x000fc400078e00ea */
[----:B------:R-:W-:Y:S01]  /*a4b0*/  VIADD R22, R2, 0x120 ;  /* 0x0000012002167836 */ /* 0x000fe20000000000 */
[----:B------:R-:W-:Y:S01]  /*a4c0*/  ISETP.GT.U32.AND P6, PT, R168, R226, PT ;  /* 0x000000e2a800720c */ /* 0x000fe20003fc4070 */
[--C-:B------:R-:W-:Y:S02]  /*a4d0*/  @!P4 IMAD.IADD R225, R225, 0x1, -R168.reuse ;  /* 0x00000001e1e1c824 */ /* 0x100fe400078e0aa8 */
[----:B------:R-:W-:Y:S01]  /*a4e0*/  IMAD.HI.U32 R3, R0, R229, RZ ;  /* 0x000000e500037227 */ /* 0x000fe200078e00ff */
[----:B------:R-:W-:Y:S02]  /*a4f0*/  IABS R231, R22 ;  /* 0x0000001600e77213 */ /* 0x000fe40000000000 */
[----:B------:R-:W-:Y:S01]  /*a500*/  ISETP.GT.U32.AND P4, PT, R168, R225, PT ;  /* 0x000000e1a800720c */ /* 0x000fe20003f84070 */
[--C-:B------:R-:W-:Y:S01]  /*a510*/  @!P0 IMAD.IADD R224, R224, 0x1, -R168.reuse ;  /* 0x00000001e0e08824 */ /* 0x100fe200078e0aa8 */
[----:B------:R-:W-:Y:S01]  /*a520*/  ISETP.GE.AND P0, PT, R230, RZ, PT ;  /* 0x000000ffe600720c */ /* 0x000fe20003f06270 */
[----:B------:R-:W-:Y:S01]  /*a530*/  @!P3 IMAD.IADD R227, R227, 0x1, -R168 ;  /* 0x00000001e3e3b824 */ /* 0x000fe200078e0aa8 */
[----:B------:R-:W-:Y:S01]  /*a540*/  ISETP.GE.AND P3, PT, R232, RZ, PT ;  /* 0x000000ffe800720c */ /* 0x000fe20003f66270 */
[----:B------:R-:W-:-:S02]  /*a550*/  IMAD.MOV R3, RZ, RZ, -R3 ;  /* 0x000000ffff037224 */ /* 0x000fc400078e0a03 */
[----:B------:R-:W-:Y:S01]  /*a560*/  @!P5 IMAD.MOV R223, RZ, RZ, -R223 ;  /* 0x000000ffffdfd224 */ /* 0x000fe200078e0adf */
[----:B------:R-:W-:Y:S01]  /*a570*/  ISETP.GE.AND P5, PT, R228, RZ, PT ;  /* 0x000000ffe400720c */ /* 0x000fe20003fa6270 */
        /* <DEDUP_REMOVED lines=10> */
[----:B------:R-:W-:Y:S01]  /*a620*/  ISETP.GT.U32.AND P1, PT, R168, R229, PT ;  /* 0x000000e5a800720c */ /* 0x000fe20003f24070 */
[----:B------:R-:W-:Y:S01]  /*a630*/  VIADD R3, R2, 0x11f ;  /* 0x0000011f02037836 */ /* 0x000fe20000000000 */
[----:B------:R-:W-:Y:S01]  /*a640*/  ISETP.GT.U32.AND P6, PT, R168, R226, PT ;  /* 0x000000e2a800720c */ /* 0x000fe20003fc4070 */
[----:B------:R-:W-:-:S02]  /*a650*/  VIADD R230, R2, 0x11d ;  /* 0x0000011d02e67836 */ /* 0x000fc40000000000 */
[----:B------:R-:W-:Y:S01]  /*a660*/  @!P2 IMAD.MOV R225, RZ, RZ, -R225 ;  /* 0x000000ffffe1a224 */ /* 0x000fe200078e0ae1 */
[----:B------:R-:W-:Y:S01]  /*a670*/  IABS R235, R3 ;  /* 0x0000000300eb7213 */ /* 0x000fe20000000000 */
[--C-:B------:R-:W-:Y:S01]  /*a680*/  @!P4 IMAD.IADD R228, R228, 0x1, -R168.reuse ;  /* 0x00000001e4e4c824 */ /* 0x100fe200078e0aa8 */
[----:B------:R-:W-:Y:S01]  /*a690*/  ISETP.GE.AND P2, PT, R3, RZ, PT ;  /* 0x000000ff0300720c */ /* 0x000fe20003f46270 */
[----:B------:R-:W-:Y:S01]  /*a6a0*/  @!P0 IMAD.MOV R227, RZ, RZ, -R227 ;  /* 0x000000ffffe38224 */ /* 0x000fe200078e0ae3 */
[----:B------:R-:W-:Y:S01]  /*a6b0*/  IABS R239, R230 ;  /* 0x000000e600ef7213 */ /* 0x000fe20000000000 */
[----:B------:R-:W-:Y:S01]  /*a6c0*/  IMAD.HI.U32 R3, R0, R235, RZ ;  /* 0x000000eb00037227 */ /* 0x000fe200078e00ff */
[----:B------:R-:W-:Y:S02]  /*a6d0*/  ISETP.GT.U32.AND P4, PT, R168, R228, PT ;  /* 0x000000e4a800720c */ /* 0x000fe40003f84070 */
[----:B------:R-:W-:Y:S01]  /*a6e0*/  ISETP.GE.AND P0, PT, R230, RZ, PT ;  /* 0x000000ffe600720c */ /* 0x000fe20003f06270 */
[----:B------:R-:W-:-:S02]  /*a6f0*/  @!P1 IMAD.IADD R229, R229, 0x1, -R168 ;  /* 0x00000001e5e59824 */ /* 0x000fc400078e0aa8 */
[----:B------:R-:W-:Y:S01]  /*a700*/  @!P6 IMAD.IADD R226, R226, 0x1, -R168 ;  /* 0x00000001e2e2e824 */ /* 0x000fe200078e0aa8 */
[----:B------:R-:W-:Y:S01]  /*a710*/  ISETP.GE.AND P6, PT, R22, RZ, PT ;  /* 0x000000ff1600720c */ /* 0x000fe20003fc6270 */
[----:B------:R-:W-:Y:S01]  /*a720*/  VIADD R22, R2, 0x11e ;  /* 0x0000011e02167836 */ /* 0x000fe20000000000 */
[----:B------:R-:W-:Y:S01]  /*a730*/  ISETP.GT.U32.AND P1, PT, R168, R229, PT ;  /* 0x000000e5a800720c */ /* 0x000fe20003f24070 */
[----:B------:R-:W-:Y:S02]  /*a740*/  @!P5 IMAD.MOV R226, RZ, RZ, -R226 ;  /* 0x000000ffffe2d224 */ /* 0x000fe400078e0ae2 */
[----:B------:R-:W-:Y:S01]  /*a750*/  IMAD.MOV R230, RZ, RZ, -R3 ;  /* 0x000000ffffe67224 */ /* 0x000fe200078e0a03 */
[----:B------:R-:W-:Y:S01]  /*a760*/  ISETP.GE.AND P5, PT, R22, RZ, PT ;  /* 0x000000ff1600720c */ /* 0x000fe20003fa6270 */
[----:B------:R-:W-:Y:S01]  /*a770*/  @!P4 IMAD.IADD R228, R228, 0x1, -R168 ;  /* 0x00000001e4e4c824 */ /* 0x000fe200078e0aa8 */
[----:B------:R-:W-:Y:S01]  /*a780*/  IABS R237, R22 ;  /* 0x0000001600ed7213 */ /* 0x000fe20000000000 */
[----:B------:R-:W-:-:S04]  /*a790*/  IMAD.HI.U32 R22, R0, R239, RZ ;  /* 0x000000ef00167227 */ /* 0x000fc800078e00ff */
[C---:B------:R-:W-:Y:S02]  /*a7a0*/  IMAD R230, R168.reuse, R230, R235 ;  /* 0x000000e6a8e67224 */ /* 0x040fe400078e02eb */
[----:B------:R-:W-:Y:S02]  /*a7b0*/  IMAD.MOV R22, RZ, RZ, -R22 ;  /* 0x000000ffff167224 */ /* 0x000fe400078e0a16 */
[----:B------:R-:W-:Y:S01]  /*a7c0*/  @!P3 IMAD.MOV R228, RZ, RZ, -R228 ;  /* 0x000000ffffe4b224 */ /* 0x000fe200078e0ae4 */
[C---:B------:R-:W-:Y:S01]  /*a7d0*/  ISETP.GT.U32.AND P3, PT, R168.reuse, R230, PT ;  /* 0x000000e6a800720c */ /* 0x040fe20003f64070 */
[----:B------:R-:W-:Y:S02]  /*a7e0*/  @!P1 IMAD.IADD R229, R229, 0x1, -R168 ;  /* 0x00000001e5e59824 */ /* 0x000fe400078e0aa8 */
[----:B------:R-:W-:Y:S02]  /*a7f0*/  IMAD R232, R168, R22, R239 ;  /* 0x00000016a8e87224 */ /* 0x000fe400078e02ef */
[----:B------:R-:W-:-:S02]  /*a800*/  VIADD R231, R2, 0x11c ;  /* 0x0000011c02e77836 */ /* 0x000fc40000000000 */
[----:B------:R-:W-:Y:S01]  /*a810*/  @!P6 IMAD.MOV R229, RZ, RZ, -R229 ;  /* 0x000000ffffe5e224 */ /* 0x000fe200078e0ae5 */
[----:B------:R-:W-:Y:S01]  /*a820*/  ISETP.GT.U32.AND P6, PT, R168, R232, PT ;  /* 0x000000e8a800720c */ /* 0x000fe20003fc4070 */
[----:B------:R-:W-:Y:S01]  /*a830*/  IMAD.HI.U32 R3, R0, R237, RZ ;  /* 0x000000ed00037227 */ /* 0x000fe200078e00ff */
[----:B------:R-:W-:Y:S02]  /*a840*/  ISETP.GE.AND P4, PT, R231, RZ, PT ;  /* 0x000000ffe700720c */ /* 0x000fe40003f86270 */
[----:B------:R-:W-:Y:S01]  /*a850*/  IABS R243, R231 ;  /* 0x000000e700f37213 */ /* 0x000fe20000000000 */
[----:B------:R-:W-:Y:S02]  /*a860*/  IMAD.MOV R231, RZ, RZ, -R3 ;  /* 0x000000ffffe77224 */ /* 0x000fe400078e0a03 */
[----:B------:R-:W-:Y:S02]  /*a870*/  VIADD R242, R2, 0x11a ;  /* 0x0000011a02f27836 */ /* 0x000fe40000000000 */
[----:B------:R-:W-:-:S02]  /*a880*/  IMAD R231, R168, R231, R237 ;  /* 0x000000e7a8e77224 */ /* 0x000fc400078e02ed */
[--C-:B------:R-:W-:Y:S01]  /*a890*/  @!P3 IMAD.IADD R230, R230, 0x1, -R168.reuse ;  /* 0x00000001e6e6b824 */ /* 0x100fe200078e0aa8 */
[----:B------:R-:W-:Y:S01]  /*a8a0*/  IABS R245, R242 ;  /* 0x000000f200f57213 */ /* 0x000fe20000000000 */
[----:B------:R-:W-:Y:S01]  /*a8b0*/  @!P6 IMAD.IADD R232, R232, 0x1, -R168 ;  /* 0x00000001e8e8e824 */ /* 0x000fe200078e0aa8 */
[----:B------:R-:W-:Y:S01]  /*a8c0*/  ISETP.GT.U32.AND P1, PT, R168, R231, PT ;  /* 0x000000e7a800720c */ /* 0x000fe20003f24070 */
[----:B------:R-:W-:Y:S01]  /*a8d0*/  IMAD.HI.U32 R3, R0, R243, RZ ;  /* 0x000000f300037227 */ /* 0x000fe200078e00ff */
[C---:B------:R-:W-:Y:S02]  /*a8e0*/  ISETP.GT.U32.AND P3, PT, R168.reuse, R230, PT ;  /* 0x000000e6a800720c */ /* 0x040fe40003f64070 */
[----:B------:R-:W-:Y:S01]  /*a8f0*/  ISETP.GT.U32.AND P6, PT, R168, R232, PT ;  /* 0x000000e8a800720c */ /* 0x000fe20003fc4070 */
[----:B------:R-:W-:Y:S02]  /*a900*/  IMAD.MOV R3, RZ, RZ, -R3 ;  /* 0x000000ffff037224 */ /* 0x000fe400078e0a03 */
[----:B------:R-:W-:-:S04]  /*a910*/  IMAD.HI.U32 R235, R0, R245, RZ ;  /* 0x000000f500eb7227 */ /* 0x000fc800078e00ff */
[----:B------:R-:W-:Y:S02]  /*a920*/  VIADD R241, R2, 0x11b ;  /* 0x0000011b02f17836 */ /* 0x000fe40000000000 */
[----:B------:R-:W-:Y:S02]  /*a930*/  IMAD R234, R168, R3, R243 ;  /* 0x00000003a8ea7224 */ /* 0x000fe400078e02f3 */
[----:B------:R-:W-:Y:S01]  /*a940*/  IMAD.MOV R236, RZ, RZ, -R235 ;  /* 0x000000ffffec7224 */ /* 0x000fe200078e0aeb */
[----:B------:R-:W-:Y:S01]  /*a950*/  IABS R243, R241 ;  /* 0x000000f100f37213 */ /* 0x000fe20000000000 */
[--C-:B------:R-:W-:Y:S02]  /*a960*/  @!P1 IMAD.IADD R231, R231, 0x1, -R168.reuse ;  /* 0x00000001e7e79824 */ /* 0x100fe400078e0aa8 */
[--C-:B------:R-:W-:Y:S01]  /*a970*/  @!P3 IMAD.IADD R230, R230, 0x1, -R168.reuse ;  /* 0x00000001e6e6b824 */ /* 0x100fe200078e0aa8 */
[C---:B------:R-:W-:Y:S01]  /*a980*/  ISETP.GT.U32.AND P3, PT, R168.reuse, R234, PT ;  /* 0x000000eaa800720c */ /* 0x040fe20003f64070 */
[C---:B------:R-:W-:Y:S01]  /*a990*/  IMAD R236, R168.reuse, R236, R245 ;  /* 0x000000eca8ec7224 */ /* 0x040fe200078e02f5 */
[----:B------:R-:W-:Y:S01]  /*a9a0*/  ISETP.GT.U32.AND P1, PT, R168, R231, PT ;  /* 0x000000e7a800720c */ /* 0x000fe20003f24070 */
[----:B------:R-:W-:-:S02]  /*a9b0*/  @!P6 IMAD.IADD R232, R232, 0x1, -R168 ;  /* 0x00000001e8e8e824 */ /* 0x000fc400078e0aa8 */
[----:B------:R-:W-:Y:S01]  /*a9c0*/  VIADD R22, R2, 0x118 ;  /* 0x0000011802167836 */ /* 0x000fe20000000000 */
[----:B------:R-:W-:Y:S01]  /*a9d0*/  ISETP.GT.U32.AND P6, PT, R168, R236, PT ;  /* 0x000000eca800720c */ /* 0x000fe20003fc4070 */
[----:B------:R-:W-:-:S03]  /*a9e0*/  IMAD.HI.U32 R3, R0, R243, RZ ;  /* 0x000000f300037227 */ /* 0x000fc600078e00ff */
[----:B------:R-:W-:Y:S01]  /*a9f0*/  IABS R239, R22 ;  /* 0x0000001600ef7213 */ /* 0x000fe20000000000 */
[----:B------:R-:W-:Y:S02]  /*aa00*/  IMAD.MOV R3, RZ, RZ, -R3 ;  /* 0x000000ffff037224 */ /* 0x000fe400078e0a03 */
[----:B------:R-:W-:Y:S02]  /*aa10*/  VIADD R238, R2, 0x119 ;  /* 0x0000011902ee7836 */ /* 0x000fe40000000000 */
[----:B------:R-:W-:Y:S02]  /*aa20*/  IMAD R235, R168, R3, R243 ;  /* 0x00000003a8eb7224 */ /* 0x000fe400078e02f3 */
[----:B------:R-:W-:Y:S01]  /*aa30*/  VIADD R3, R2, 0x117 ;  /* 0x0000011702037836 */ /* 0x000fe20000000000 */
[----:B------:R-:W-:Y:S01]  /*aa40*/  IABS R237, R238 ;  /* 0x000000ee00ed7213 */ /* 0x000fe20000000000 */
[----:B------:R-:W-:Y:S01]  /*aa50*/  @!P3 IMAD.IADD R234, R234, 0x1, -R168 ;  /* 0x00000001eaeab824 */ /* 0x000fe200078e0aa8 */
[----:B------:R-:W-:Y:S01]  /*aa60*/  ISETP.GE.AND P3, PT, R241, RZ, PT ;  /* 0x000000fff100720c */ /* 0x000fe20003f66270 */
[----:B------:R-:W-:Y:S01]  /*aa70*/  IMAD.HI.U32 R240, R0, R239, RZ ;  /* 0x000000ef00f07227 */ /* 0x000fe200078e00ff */
[----:B------:R-:W-:-:S03]  /*aa80*/  IABS R245, R3 ;  /* 0x0000000300f57213 */ /* 0x000fc60000000000 */
[----:B------:R-:W-:Y:S01]  /*aa90*/  @!P1 IMAD.IADD R231, R231, 0x1, -R168 ;  /* 0x00000001e7e79824 */ /* 0x000fe200078e0aa8 */
[C---:B------:R-:W-:Y:S01]  /*aaa0*/  ISETP.GT.U32.AND P1, PT, R168.reuse, R235, PT ;  /* 0x000000eba800720c */ /* 0x040fe20003f24070 */
[----:B------:R-:W-:Y:S01]  /*aab0*/  @!P2 IMAD.MOV R230, RZ, RZ, -R230 ;  /* 0x000000ffffe6a224 */ /* 0x000fe200078e0ae6 */
[----:B------:R-:W-:Y:S01]  /*aac0*/  ISETP.GT.U32.AND P2, PT, R168, R234, PT ;  /* 0x000000eaa800720c */ /* 0x000fe20003f44070 */
[----:B------:R-:W-:Y:S02]  /*aad0*/  @!P6 IMAD.IADD R236, R236, 0x1, -R168 ;  /* 0x00000001ecece824 */ /* 0x000fe400078e0aa8 */
[----:B------:R-:W-:Y:S02]  /*aae0*/  IMAD.MOV R240, RZ, RZ, -R240 ;  /* 0x000000fffff07224 */ /* 0x000fe400078e0af0 */
[----:B------:R-:W-:Y:S01]  /*aaf0*/  IMAD.HI.U32 R243, R0, R237, RZ ;  /* 0x000000ed00f37227 */ /* 0x000fe200078e00ff */
[----:B------:R-:W-:-:S03]  /*ab00*/  ISETP.GT.U32.AND P6, PT, R168, R236, PT ;  /* 0x000000eca800720c */ /* 0x000fc60003fc4070 */
[----:B------:R-:W-:Y:S02]  /*ab10*/  IMAD R246, R168, R240, R239 ;  /* 0x000000f0a8f67224 */ /* 0x000fe400078e02ef */
[----:B------:R-:W-:Y:S02]  /*ab20*/  IMAD.MOV R243, RZ, RZ, -R243 ;  /* 0x000000fffff37224 */ /* 0x000fe400078e0af3 */
[----:B------:R-:W-:-:S04]  /*ab30*/  IMAD.HI.U32 R239, R0, R245, RZ ;  /* 0x000000f500ef7227 */ /* 0x000fc800078e00ff */
[----:B------:R-:W-:Y:S02]  /*ab40*/  IMAD R237, R168, R243, R237 ;  /* 0x000000f3a8ed7224 */ /* 0x000fe400078e02ed */
[----:B------:R-:W-:Y:S02]  /*ab50*/  IMAD.MOV R239, RZ, RZ, -R239 ;  /* 0x000000ffffef7224 */ /* 0x000fe400078e0aef */
[--C-:B------:R-:W-:Y:S01]  /*ab60*/  @!P1 IMAD.IADD R235, R235, 0x1, -R168.reuse ;  /* 0x00000001ebeb9824 */ /* 0x100fe200078e0aa8 */
[----:B------:R-:W-:Y:S01]  /*ab70*/  ISETP.GE.AND P1, PT, R242, RZ, PT ;  /* 0x000000fff200720c */ /* 0x000fe20003f26270 */
[----:B------:R-:W-:Y:S01]  /*ab80*/  @!P2 IMAD.IADD R234, R234, 0x1, -R168 ;  /* 0x00000001eaeaa824 */ /* 0x000fe200078e0aa8 */
[C---:B------:R-:W-:Y:S01]  /*ab90*/  ISETP.GT.U32.AND P2, PT, R168.reuse, R237, PT ;  /* 0x000000eda800720c */ /* 0x040fe20003f44070 */
[C---:B------:R-:W-:Y:S02]  /*aba0*/  IMAD R245, R168.reuse, R239, R245 ;  /* 0x000000efa8f57224 */ /* 0x040fe400078e02f5 */
[----:B------:R-:W-:Y:S01]  /*abb0*/  @!P5 IMAD.MOV R231, RZ, RZ, -R231 ;  /* 0x000000ffffe7d224 */ /* 0x000fe200078e0ae7 */
[C---:B------:R-:W-:Y:S01]  /*abc0*/  ISETP.GT.U32.AND P5, PT, R168.reuse, R235, PT ;  /* 0x000000eba800720c */ /* 0x040fe20003fa4070 */
[----:B------:R-:W-:Y:S01]  /*abd0*/  @!P4 IMAD.MOV R234, RZ, RZ, -R234 ;  /* 0x000000ffffeac224 */ /* 0x000fe200078e0aea */
[----:B------:R-:W-:Y:S01]  /*abe0*/  ISETP.GT.U32.AND P4, PT, R168, R246, PT ;  /* 0x000000f6a800720c */ /* 0x000fe20003f84070 */
[----:B------:R-:W-:Y:S01]  /*abf0*/  @!P6 IMAD.IADD R236, R236, 0x1, -R168 ;  /* 0x00000001ecece824 */ /* 0x000fe200078e0aa8 */
[----:B------:R-:W-:Y:S01]  /*ac00*/  ISETP.GT.U32.AND P6, PT, R168, R245, PT ;  /* 0x000000f5a800720c */ /* 0x000fe20003fc4070 */
[----:B------:R-:W-:-:S02]  /*ac10*/  VIADD R242, R2, 0x116 ;  /* 0x0000011602f27836 */ /* 0x000fc40000000000 */
[----:B------:R-:W-:Y:S02]  /*ac20*/  VIADD R239, R2, 0x115 ;  /* 0x0000011502ef7836 */ /* 0x000fe40000000000 */
[----:B------:R-:W-:Y:S01]  /*ac30*/  @!P2 IMAD.IADD R237, R237, 0x1, -R168 ;  /* 0x00000001ededa824 */ /* 0x000fe200078e0aa8 */
[----:B------:R-:W-:Y:S01]  /*ac40*/  IABS R241, R242 ;  /* 0x000000f200f17213 */ /* 0x000fe20000000000 */
[----:B------:R-:W-:Y:S01]  /*ac50*/  @!P0 IMAD.MOV R232, RZ, RZ, -R232 ;  /* 0x000000ffffe88224 */ /* 0x000fe200078e0ae8 */
[----:B------:R-:W-:Y:S01]  /*ac60*/  ISETP.GE.AND P0, PT, R238, RZ, PT ;  /* 0x000000ffee00720c */ /* 0x000fe20003f06270 */
[--C-:B------:R-:W-:Y:S01]  /*ac70*/  @!P5 IMAD.IADD R235, R235, 0x1, -R168.reuse ;  /* 0x00000001ebebd824 */ /* 0x100fe200078e0aa8 */
[----:B------:R-:W-:Y:S01]  /*ac80*/  ISETP.GE.AND P5, PT, R22, RZ, PT ;  /* 0x000000ff1600720c */ /* 0x000fe20003fa6270 */
[--C-:B------:R-:W-:Y:S01]  /*ac90*/  @!P4 IMAD.IADD R246, R246, 0x1, -R168.reuse ;  /* 0x00000001f6f6c824 */ /* 0x100fe200078e0aa8 */
[----:B------:R-:W-:Y:S01]  /*aca0*/  IABS R22, R239 ;  /* 0x000000ef00167213 */ /* 0x000fe20000000000 */
[----:B------:R-:W-:Y:S01]  /*acb0*/  @!P6 IMAD.IADD R245, R245, 0x1, -R168 ;  /* 0x00000001f5f5e824 */ /* 0x000fe200078e0aa8 */
[----:B------:R-:W-:Y:S01]  /*acc0*/  ISETP.GT.U32.AND P4, PT, R168, R237, PT ;  /* 0x000000eda800720c */ /* 0x000fe20003f84070 */
[----:B------:R-:W-:Y:S01]  /*acd0*/  IMAD.HI.U32 R238, R0, R241, RZ ;  /* 0x000000f100ee7227 */ /* 0x000fe200078e00ff */
[----:B------:R-:W-:-:S02]  /*ace0*/  ISETP.GE.AND P2, PT, R3, RZ, PT ;  /* 0x000000ff0300720c */ /* 0x000fc40003f46270 */
[C---:B------:R-:W-:Y:S01]  /*acf0*/  ISETP.GT.U32.AND P6, PT, R168.reuse, R246, PT ;  /* 0x000000f6a800720c */ /* 0x040fe20003fc4070 */
[----:B------:R-:W-:Y:S01]  /*ad00*/  @!P3 IMAD.MOV R235, RZ, RZ, -R235 ;  /* 0x000000ffffebb224 */ /* 0x000fe200078e0aeb */
[----:B------:R-:W-:Y:S01]  /*ad10*/  ISETP.GT.U32.AND P3, PT, R168, R245, PT ;  /* 0x000000f5a800720c */ /* 0x000fe20003f64070 */
[----:B------:R-:W-:Y:S02]  /*ad20*/  IMAD.MOV R240, RZ, RZ, -R238 ;  /* 0x000000fffff07224 */ /* 0x000fe400078e0aee */
[----:B------:R-:W-:-:S04]  /*ad30*/  IMAD.HI.U32 R243, R0, R22, RZ ;  /* 0x0000001600f37227 */ /* 0x000fc800078e00ff */
[C---:B------:R-:W-:Y:S02]  /*ad40*/  IMAD R240, R168.reuse, R240, R241 ;  /* 0x000000f0a8f07224 */ /* 0x040fe400078e02f1 */
[----:B------:R-:W-:Y:S02]  /*ad50*/  IMAD.MOV R243, RZ, RZ, -R243 ;  /* 0x000000fffff37224 */ /* 0x000fe400078e0af3 */
[----:B------:R-:W-:Y:S01]  /*ad60*/  @!P4 IMAD.IADD R237, R237, 0x1, -R168 ;  /* 0x00000001ededc824 */ /* 0x000fe200078e0aa8 */
[C---:B------:R-:W-:Y:S01]  /*ad70*/  ISETP.GT.U32.AND P4, PT, R168.reuse, R240, PT ;  /* 0x000000f0a800720c */ /* 0x040fe20003f84070 */
[----:B------:R-:W-:Y:S02]  /*ad80*/  IMAD R22, R168, R243, R22 ;  /* 0x000000f3a8167224 */ /* 0x000fe400078e0216 */
[----:B------:R-:W-:Y:S02]  /*ad90*/  VIADD R3, R2, 0x114 ;  /* 0x0000011402037836 */ /* 0x000fe40000000000 */
[--C-:B------:R-:W-:Y:S01]  /*ada0*/  @!P3 IMAD.IADD R245, R245, 0x1, -R168.reuse ;  /* 0x00000001f5f5b824 */ /* 0x100fe200078e0aa8 */
[----:B------:R-:W-:Y:S01]  /*adb0*/  ISETP.GT.U32.AND P3, PT, R168, R22, PT ;  /* 0x00000016a800720c */ /* 0x000fe20003f64070 */
[----:B------:R-:W-:Y:S01]  /*adc0*/  VIADD R238, R2, 0x113 ;  /* 0x0000011302ee7836 */ /* 0x000fe20000000000 */
[----:B------:R-:W-:Y:S01]  /*add0*/  IABS R241, R3 ;  /* 0x0000000300f17213 */ /* 0x000fe20000000000 */
[----:B------:R-:W-:Y:S01]  /*ade0*/  @!P6 IMAD.IADD R246, R246, 0x1, -R168 ;  /* 0x00000001f6f6e824 */ /* 0x000fe200078e0aa8 */
[----:B------:R-:W-:Y:S01]  /*adf0*/  ISETP.GE.AND P6, PT, R242, RZ, PT ;  /* 0x000000fff200720c */ /* 0x000fe20003fc6270 */
[----:B------:R-:W-:Y:S01]  /*ae00*/  VIADD R242, R2, 0x112 ;  /* 0x0000011202f27836 */ /* 0x000fe20000000000 */
[----:B------:R-:W-:Y:S01]  /*ae10*/  IABS R250, R238 ;  /* 0x000000ee00fa7213 */ /* 0x000fe20000000000 */
[----:B------:R-:W-:-:S04]  /*ae20*/  IMAD.HI.U32 R243, R0, R241, RZ ;  /* 0x000000f100f37227 */ /* 0x000fc800078e00ff */
[----:B------:R-:W-:Y:S01]  /*ae30*/  @!P4 IMAD.IADD R240, R240, 0x1, -R168 ;  /* 0x00000001f0f0c824 */ /* 0x000fe200078e0aa8 */
[----:B------:R-:W-:Y:S01]  /*ae40*/  ISETP.GE.AND P4, PT, R239, RZ, PT ;  /* 0x000000ffef00720c */ /* 0x000fe20003f86270 */
[----:B------:R-:W-:-:S04]  /*ae50*/  IMAD.HI.U32 R244, R0, R250, RZ ;  /* 0x000000fa00f47227 */ /* 0x000fc800078e00ff */
[----:B------:R-:W-:Y:S02]  /*ae60*/  IMAD.MOV R243, RZ, RZ, -R243 ;  /* 0x000000fffff37224 */ /* 0x000fe400078e0af3 */
[----:B------:R-:W-:Y:S01]  /*ae70*/  @!P3 IMAD.IADD R22, R22, 0x1, -R168 ;  /* 0x000000011616b824 */ /* 0x000fe200078e0aa8 */
[----:B------:R-:W-:Y:S01]  /*ae80*/  ISETP.GT.U32.AND P3, PT, R168, R240, PT ;  /* 0x000000f0a800720c */ /* 0x000fe20003f64070 */
[----:B------:R-:W-:Y:S02]  /*ae90*/  IMAD.MOV R244, RZ, RZ, -R244 ;  /* 0x000000fffff47224 */ /* 0x000fe400078e0af4 */
[----:B------:R-:W-:Y:S02]  /*aea0*/  VIADD R239, R2, 0x111 ;  /* 0x0000011102ef7836 */ /* 0x000fe40000000000 */
[C---:B------:R-:W-:Y:S01]  /*aeb0*/  IMAD R241, R168.reuse, R243, R241 ;  /* 0x000000f3a8f17224 */ /* 0x040fe200078e02f1 */
[----:B------:R-:W-:Y:S01]  /*aec0*/  IABS R243, R242 ;  /* 0x000000f200f37213 */ /* 0x000fe20000000000 */
[----:B------:R-:W-:Y:S01]  /*aed0*/  @!P1 IMAD.MOV R236, RZ, RZ, -R236 ;  /* 0x000000ffffec9224 */ /* 0x000fe200078e0aec */
[C---:B------:R-:W-:Y:S01]  /*aee0*/  ISETP.GT.U32.AND P1, PT, R168.reuse, R22, PT ;  /* 0x00000016a800720c */ /* 0x040fe20003f24070 */
[----:B------:R-:W-:Y:S01]  /*aef0*/  IMAD.MOV.U32 R248, RZ, RZ, R246 ;  /* 0x000000fffff87224 */ /* 0x000fe200078e00f6 */
[----:B------:R-:W-:Y:S01]  /*af00*/  IABS R247, R239 ;  /* 0x000000ef00f77213 */ /* 0x000fe20000000000 */
[----:B------:R-:W-:-:S02]  /*af10*/  IMAD R250, R168, R244, R250 ;  /* 0x000000f4a8fa7224 */ /* 0x000fc400078e02fa */
[----:B0-----:R-:W-:Y:S02]  /*af20*/  IMAD.MOV.U32 R5, RZ, RZ, R245 ;  /* 0x000000ffff057224 */ /* 0x001fe400078e00f5 */
[----:B------:R-:W-:-:S04]  /*af30*/  IMAD.HI.U32 R244, R0, R243, RZ ;  /* 0x000000f300f47227 */ /* 0x000fc800078e00ff */
[----:B------:R-:W-:Y:S01]  /*af40*/  @!P5 IMAD.MOV R248, RZ, RZ, -R248 ;  /* 0x000000fffff8d224 */ /* 0x000fe200078e0af8 */
[----:B------:R-:W-:Y:S01]  /*af50*/  ISETP.GT.U32.AND P5, PT, R168, R250, PT ;  /* 0x000000faa800720c */ /* 0x000fe20003fa4070 */
[----:B------:R-:W-:Y:S01]  /*af60*/  @!P2 IMAD.MOV R5, RZ, RZ, -R5 ;  /* 0x000000ffff05a224 */ /* 0x000fe200078e0a05 */
[----:B------:R-:W-:Y:S01]  /*af70*/  ISETP.GE.AND P2, PT, R3, RZ, PT ;  /* 0x000000ff0300720c */ /* 0x000fe20003f46270 */
[----:B------:R-:W-:Y:S01]  /*af80*/  IMAD.HI.U32 R245, R0, R247, RZ ;  /* 0x000000f700f57227 */ /* 0x000fe200078e00ff */
[----:B------:R-:W-:Y:S03]  /*af90*/  STL [R1+0x84], R248 ;  /* 0x000084f801007387 */ /* 0x000fe60000100800 */
[----:B------:R-:W-:Y:S01]  /*afa0*/  @!P3 IMAD.IADD R240, R240, 0x1, -R168 ;  /* 0x00000001f0f0b824 */ /* 0x000fe200078e0aa8 */
[----:B------:R0:W-:Y:S01]  /*afb0*/  STL [R1+0x88], R5 ;  /* 0x0000880501007387 */ /* 0x0001e20000100800 */
[----:B------:R-:W-:Y:S01]  /*afc0*/  IMAD.MOV R244, RZ, RZ, -R244 ;  /* 0x000000fffff47224 */ /* 0x000fe200078e0af4 */
[----:B------:R-:W-:Y:S01]  /*afd0*/  ISETP.GE.AND P3, PT, R238, RZ, PT ;  /* 0x000000ffee00720c */ /* 0x000fe20003f66270 */
[----:B------:R-:W-:-:S02]  /*afe0*/  IMAD.MOV R245, RZ, RZ, -R245 ;  /* 0x000000fffff57224 */ /* 0x000fc400078e0af5 */
[----:B------:R-:W-:Y:S01]  /*aff0*/  @!P1 IMAD.IADD R22, R22, 0x1, -R168 ;  /* 0x0000000116169824 */ /* 0x000fe200078e0aa8 */
[----:B------:R-:W-:Y:S01]  /*b000*/  ISETP.GE.AND P1, PT, R242, RZ, PT ;  /* 0x000000fff200720c */ /* 0x000fe20003f26270 */
[C---:B------:R-:W-:Y:S02]  /*b010*/  IMAD R243, R168.reuse, R244, R243 ;  /* 0x000000f4a8f37224 */ /* 0x040fe400078e02f3 */
[----:B------:R-:W-:Y:S01]  /*b020*/  @!P0 IMAD.MOV R237, RZ, RZ, -R237 ;  /* 0x000000ffffed8224 */ /* 0x000fe200078e0aed */
[C---:B------:R-:W-:Y:S01]  /*b030*/  ISETP.GT.U32.AND P0, PT, R168.reuse, R241, PT ;  /* 0x000000f1a800720c */ /* 0x040fe20003f04070 */
[----:B0-----:R-:W-:Y:S02]  /*b040*/  IMAD.MOV.U32 R5, RZ, RZ, R240 ;  /* 0x000000ffff057224 */ /* 0x001fe400078e00f0 */
[----:B------:R-:W-:Y:S02]  /*b050*/  IMAD R247, R168, R245, R247 ;  /* 0x000000f5a8f77224 */ /* 0x000fe400078e02f7 */
[----:B------:R-:W-:-:S02]  /*b060*/  IMAD.MOV.U32 R4, RZ, RZ, R22 ;  /* 0x000000ffff047224 */ /* 0x000fc400078e0016 */
[----:B------:R-:W-:Y:S01]  /*b070*/  @!P6 IMAD.MOV R5, RZ, RZ, -R5 ;  /* 0x000000ffff05e224 */ /* 0x000fe200078e0a05 */
[----:B------:R-:W-:Y:S01]  /*b080*/  ISETP.GT.U32.AND P6, PT, R168, R243, PT ;  /* 0x000000f3a800720c */ /* 0x000fe20003fc4070 */
[----:B------:R-:W-:Y:S02]  /*b090*/  @!P5 IMAD.IADD R250, R250, 0x1, -R168 ;  /* 0x00000001fafad824 */ /* 0x000fe400078e0aa8 */
[----:B------:R-:W-:Y:S01]  /*b0a0*/  @!P4 IMAD.MOV R4, RZ, RZ, -R4 ;  /* 0x000000ffff04c224 */ /* 0x000fe200078e0a04 */
[----:B------:R-:W-:Y:S01]  /*b0b0*/  ISETP.GT.U32.AND P4, PT, R168, R247, PT ;  /* 0x000000f7a800720c */ /* 0x000fe20003f84070 */
[----:B------:R-:W-:Y:S01]  /*b0c0*/  VIADD R3, R2, 0x110 ;  /* 0x0000011002037836 */ /* 0x000fe20000000000 */
[----:B------:R-:W-:Y:S01]  /*b0d0*/  ISETP.GT.U32.AND P5, PT, R168, R250, PT ;  /* 0x000000faa800720c */ /* 0x000fe20003fa4070 */
[--C-:B------:R-:W-:Y:S01]  /*b0e0*/  @!P0 IMAD.IADD R241, R241, 0x1, -R168.reuse ;  /* 0x00000001f1f18824 */ /* 0x100fe200078e0aa8 */
[----:B------:R-:W-:Y:S01]  /*b0f0*/  STL [R1+0x94], R5 ;  /* 0x0000940501007387 */ /* 0x000fe20000100800 */
[C---:B------:R-:W-:Y:S01]  /*b100*/  VIADD R238, R2.reuse, 0x10f ;  /* 0x0000010f02ee7836 */ /* 0x040fe20000000000 */
[----:B------:R-:W-:Y:S01]  /*b110*/  IABS R245, R3 ;  /* 0x0000000300f57213 */ /* 0x000fe20000000000 */
[----:B------:R-:W-:Y:S01]  /*b120*/  VIADD R242, R2, 0x10c ;  /* 0x0000010c02f27836 */ /* 0x000fe20000000000 */
[----:B------:R-:W-:Y:S01]  /*b130*/  ISETP.GT.U32.AND P0, PT, R168, R241, PT ;  /* 0x000000f1a800720c */ /* 0x000fe20003f04070 */
[----:B------:R-:W-:Y:S01]  /*b140*/  @!P6 IMAD.IADD R243, R243, 0x1, -R168 ;  /* 0x00000001f3f3e824 */ /* 0x000fe200078e0aa8 */
[----:B------:R-:W-:Y:S01]  /*b150*/  IABS R22, R238 ;  /* 0x000000ee00167213 */ /* 0x000fe20000000000 */
[----:B------:R-:W-:Y:S01]  /*b160*/  IMAD.HI.U32 R240, R0, R245, RZ ;  /* 0x000000f500f07227 */ /* 0x000fe200078e00ff */
[----:B------:R0:W-:Y:S01]  /*b170*/  STL [R1+0xa4], R4 ;  /* 0x0000a40401007387 */ /* 0x0001e20000100800 */
[----:B------:R-:W-:-:S02]  /*b180*/  IABS R249, R242 ;  /* 0x000000f200f97213 */ /* 0x000fc40000000000 */
[--C-:B------:R-:W-:Y:S01]  /*b190*/  @!P4 IMAD.IADD R247, R247, 0x1, -R168.reuse ;  /* 0x00000001f7f7c824 */ /* 0x100fe200078e0aa8 */
[----:B------:R-:W-:Y:S01]  /*b1a0*/  ISETP.GT.U32.AND P6, PT, R168, R243, PT ;  /* 0x000000f3a800720c */ /* 0x000fe20003fc4070 */
[----:B------:R-:W-:Y:S01]  /*b1b0*/  @!P5 IMAD.IADD R250, R250, 0x1, -R168 ;  /* 0x00000001fafad824 */ /* 0x000fe200078e0aa8 */
[----:B------:R-:W-:Y:S01]  /*b1c0*/  ISETP.GE.AND P5, PT, R3, RZ, PT ;  /* 0x000000ff0300720c */ /* 0x000fe20003fa6270 */
[----:B------:R-:W-:Y:S01]  /*b1d0*/  IMAD.HI.U32 R3, R0, R22, RZ ;  /* 0x0000001600037227 */ /* 0x000fe200078e00ff */
[----:B------:R-:W-:-:S03]  /*b1e0*/  ISETP.GT.U32.AND P4, PT, R168, R247, PT ;  /* 0x000000f7a800720c */ /* 0x000fc60003f84070 */
[----:B------:R-:W-:Y:S02]  /*b1f0*/  IMAD.MOV R240, RZ, RZ, -R240 ;  /* 0x000000fffff07224 */ /* 0x000fe400078e0af0 */
[----:B------:R-:W-:Y:S02]  /*b200*/  IMAD.MOV R3, RZ, RZ, -R3 ;  /* 0x000000ffff037224 */ /* 0x000fe400078e0a03 */
[----:B------:R-:W-:Y:S02]  /*b210*/  IMAD R245, R168, R240, R245 ;  /* 0x000000f0a8f57224 */ /* 0x000fe400078e02f5 */
[----:B------:R-:W-:Y:S01]  /*b220*/  @!P0 IMAD.IADD R241, R241, 0x1, -R168 ;  /* 0x00000001f1f18824 */ /* 0x000fe200078e0aa8 */
[----:B------:R-:W-:Y:S01]  /*b230*/  ISETP.GE.AND P0, PT, R239, RZ, PT ;  /* 0x000000ffef00720c */ /* 0x000fe20003f06270 */
[----:B------:R-:W-:Y:S02]  /*b240*/  VIADD R239, R2, 0x10e ;  /* 0x0000010e02ef7836 */ /* 0x000fe40000000000 */
[----:B------:R-:W-:-:S02]  /*b250*/  IMAD R22, R168, R3, R22 ;  /* 0x00000003a8167224 */ /* 0x000fc400078e0216 */
[--C-:B------:R-:W-:Y:S01]  /*b260*/  @!P6 IMAD.IADD R243, R243, 0x1, -R168.reuse ;  /* 0x00000001f3f3e824 */ /* 0x100fe200078e0aa8 */
[C---:B------:R-:W-:Y:S01]  /*b270*/  ISETP.GT.U32.AND P6, PT, R168.reuse, R245, PT ;  /* 0x000000f5a800720c */ /* 0x040fe20003fc4070 */
[----:B------:R-:W-:Y:S01]  /*b280*/  @!P4 IMAD.IADD R247, R247, 0x1, -R168 ;  /* 0x00000001f7f7c824 */ /* 0x000fe200078e0aa8 */
[----:B------:R-:W-:Y:S01]  /*b290*/  IABS R244, R239 ;  /* 0x000000ef00f47213 */ /* 0x000fe20000000000 */
[----:B0-----:R-:W-:Y:S01]  /*b2a0*/  IMAD.MOV.U32 R4, RZ, RZ, R241 ;  /* 0x000000ffff047224 */ /* 0x001fe200078e00f1 */
[----:B------:R-:W-:Y:S01]  /*b2b0*/  ISETP.GT.U32.AND P4, PT, R168, R22, PT ;  /* 0x00000016a800720c */ /* 0x000fe20003f84070 */
[----:B------:R-:W-:Y:S02]  /*b2c0*/  VIADD R241, R2, 0x10d ;  /* 0x0000010d02f17836 */ /* 0x000fe40000000000 */
[----:B------:R-:W-:-:S03]  /*b2d0*/  IMAD.HI.U32 R3, R0, R244, RZ ;  /* 0x000000f400037227 */ /* 0x000fc600078e00ff */
[----:B------:R-:W-:Y:S01]  /*b2e0*/  IABS R240, R241 ;  /* 0x000000f100f07213 */ /* 0x000fe20000000000 */
[----:B------:R-:W-:Y:S02]  /*b2f0*/  IMAD.MOV R3, RZ, RZ, -R3 ;  /* 0x000000ffff037224 */ /* 0x000fe400078e0a03 */
[----:B------:R-:W-:Y:S02]  /*b300*/  @!P6 IMAD.IADD R245, R245, 0x1, -R168 ;  /* 0x00000001f5f5e824 */ /* 0x000fe400078e0aa8 */
[----:B------:R-:W-:Y:S01]  /*b310*/  @!P2 IMAD.MOV R4, RZ, RZ, -R4 ;  /* 0x000000ffff04a224 */ /* 0x000fe200078e0a04 */
[----:B------:R-:W-:Y:S01]  /*b320*/  ISETP.GE.AND P2, PT, R238, RZ, PT ;  /* 0x000000ffee00720c */ /* 0x000fe20003f46270 */
[----:B------:R-:W-:Y:S02]  /*b330*/  IMAD R244, R168, R3, R244 ;  /* 0x00000003a8f47224 */ /* 0x000fe400078e02f4 */
[----:B------:R-:W-:Y:S01]  /*b340*/  @!P4 IMAD.IADD R22, R22, 0x1, -R168 ;  /* 0x000000011616c824 */ /* 0x000fe200078e0aa8 */
[----:B------:R-:W-:Y:S01]  /*b350*/  ISETP.GT.U32.AND P4, PT, R168, R245, PT ;  /* 0x000000f5a800720c */ /* 0x000fe20003f84070 */
[----:B------:R-:W-:Y:S01]  /*b360*/  IMAD.HI.U32 R251, R0, R240, RZ ;  /* 0x000000f000fb7227 */ /* 0x000fe200078e00ff */
[----:B------:R0:W-:Y:S01]  /*b370*/  STL [R1+0xa8], R4 ;  /* 0x0000a80401007387 */ /* 0x0001e20000100800 */
[----:B------:R-:W-:-:S02]  /*b380*/  ISETP.GT.U32.AND P6, PT, R168, R244, PT ;  /* 0x000000f4a800720c */ /* 0x000fc40003fc4070 */
[----:B------:R-:W-:Y:S02]  /*b390*/  VIADD R238, R2, 0x10b ;  /* 0x0000010b02ee7836 */ /* 0x000fe40000000000 */
[----:B------:R-:W-:Y:S02]  /*b3a0*/  IMAD.MOV R251, RZ, RZ, -R251 ;  /* 0x000000fffffb7224 */ /* 0x000fe400078e0afb */
[----:B------:R-:W-:Y:S01]  /*b3b0*/  IMAD.HI.U32 R248, R0, R249, RZ ;  /* 0x000000f900f87227 */ /* 0x000fe200078e00ff */
[----:B------:R-:W-:-:S03]  /*b3c0*/  IABS R246, R238 ;  /* 0x000000ee00f67213 */ /* 0x000fc60000000000 */
[----:B0-----:R-:W-:Y:S02]  /*b3d0*/  IMAD.MOV.U32 R4, RZ, RZ, R250 ;  /* 0x000000ffff047224 */ /* 0x001fe400078e00fa */
[----:B------:R-:W-:Y:S02]  /*b3e0*/  @!P4 IMAD.IADD R245, R245, 0x1, -R168 ;  /* 0x00000001f5f5c824 */ /* 0x000fe400078e0aa8 */
[----:B------:R-:W-:Y:S01]  /*b3f0*/  @!P3 IMAD.MOV R4, RZ, RZ, -R4 ;  /* 0x000000ffff04b224 */ /* 0x000fe200078e0a04 */
[----:B------:R-:W-:Y:S01]  /*b400*/  ISETP.GE.AND P3, PT, R239, RZ, PT ;  /* 0x000000ffef00720c */ /* 0x000fe20003f66270 */
[----:B------:R-:W-:Y:S02]  /*b410*/  IMAD R239, R168, R251, R240 ;  /* 0x000000fba8ef7224 */ /* 0x000fe400078e02f0 */
[----:B------:R-:W-:Y:S01]  /*b420*/  @!P6 IMAD.IADD R244, R244, 0x1, -R168 ;  /* 0x00000001f4f4e824 */ /* 0x000fe200078e0aa8 */
[----:B------:R0:W-:Y:S01]  /*b430*/  STL [R1+0xa0], R4 ;  /* 0x0000a00401007387 */ /* 0x0001e20000100800 */
[----:B------:R-:W-:Y:S01]  /*b440*/  VIADD R3, R2, 0x10a ;  /* 0x0000010a02037836 */ /* 0x000fe20000000000 */
[C---:B------:R-:W-:Y:S01]  /*b450*/  ISETP.GT.U32.AND P4, PT, R168.reuse, R239, PT ;  /* 0x000000efa800720c */ /* 0x040fe20003f84070 */
[----:B------:R-:W-:Y:S01]  /*b460*/  IMAD.MOV R248, RZ, RZ, -R248 ;  /* 0x000000fffff87224 */ /* 0x000fe200078e0af8 */
[C---:B------:R-:W-:Y:S01]  /*b470*/  ISETP.GT.U32.AND P6, PT, R168.reuse, R22, PT ;  /* 0x00000016a800720c */ /* 0x040fe20003fc4070 */
[----:B------:R-:W-:Y:S01]  /*b480*/  IMAD.MOV.U32 R5, RZ, RZ, R247 ;  /* 0x000000ffff057224 */ /* 0x000fe200078e00f7 */
[----:B------:R-:W-:Y:S01]  /*b490*/  IABS R240, R3 ;  /* 0x0000000300f07213 */ /* 0x000fe20000000000 */
[----:B------:R-:W-:-:S02]  /*b4a0*/  IMAD R249, R168, R248, R249 ;  /* 0x000000f8a8f97224 */ /* 0x000fc400078e02f9 */
[----:B------:R-:W-:Y:S01]  /*b4b0*/  @!P0 IMAD.MOV R5, RZ, RZ, -R5 ;  /* 0x000000ffff058224 */ /* 0x000fe200078e0a05 */
[----:B------:R-:W-:Y:S01]  /*b4c0*/  ISETP.GE.AND P0, PT, R241, RZ, PT ;  /* 0x000000fff100720c */ /* 0x000fe20003f06270 */
[----:B0-----:R-:W-:Y:S02]  /*b4d0*/  IMAD.MOV.U32 R4, RZ, RZ, R243 ;  /* 0x000000ffff047224 */ /* 0x001fe400078e00f3 */
[----:B------:R-:W-:-:S04]  /*b4e0*/  IMAD.HI.U32 R243, R0, R246, RZ ;  /* 0x000000f600f37227 */ /* 0x000fc800078e00ff */
[----:B------:R-:W-:Y:S01]  /*b4f0*/  @!P1 IMAD.MOV R4, RZ, RZ, -R4 ;  /* 0x000000ffff049224 */ /* 0x000fe200078e0a04 */
[C---:B------:R-:W-:Y:S01]  /*b500*/  ISETP.GT.U32.AND P1, PT, R168.reuse, R244, PT ;  /* 0x000000f4a800720c */ /* 0x040fe20003f24070 */
[----:B------:R-:W-:Y:S02]  /*b510*/  IMAD.MOV R243, RZ, RZ, -R243 ;  /* 0x000000fffff37224 */ /* 0x000fe400078e0af3 */
[----:B------:R-:W-:Y:S01]  /*b520*/  @!P4 IMAD.IADD R239, R239, 0x1, -R168 ;  /* 0x00000001efefc824 */ /* 0x000fe200078e0aa8 */
[----:B------:R0:W-:Y:S01]  /*b530*/  STL [R1+0x74], R4 ;  /* 0x0000740401007387 */ /* 0x0001e20000100800 */
[----:B------:R-:W-:Y:S02]  /*b540*/  IMAD R246, R168, R243, R246 ;  /* 0x000000f3a8f67224 */ /* 0x000fe400078e02f6 */
[----:B------:R-:W-:Y:S01]  /*b550*/  IMAD.HI.U32 R247, R0, R240, RZ ;  /* 0x000000f000f77227 */ /* 0x000fe200078e00ff */
[----:B------:R1:W-:Y:S02]  /*b560*/  STL [R1+0x78], R5 ;  /* 0x0000780501007387 */ /* 0x0003e40000100800 */
[----:B------:R-:W-:Y:S01]  /*b570*/  ISETP.GT.U32.AND P4, PT, R168, R246, PT ;  /* 0x000000f6a800720c */ /* 0x000fe20003f84070 */
[----:B------:R-:W-:-:S02]  /*b580*/  IMAD.MOV R247, RZ, RZ, -R247 ;  /* 0x000000fffff77224 */ /* 0x000fc400078e0af7 */
[----:B------:R-:W-:Y:S01]  /*b590*/  @!P1 IMAD.IADD R244, R244, 0x1, -R168 ;  /* 0x00000001f4f49824 */ /* 0x000fe200078e0aa8 */
[----:B------:R-:W-:Y:S01]  /*b5a0*/  ISETP.GE.AND P1, PT, R238, RZ, PT ;  /* 0x000000ffee00720c */ /* 0x000fe20003f26270 */
[----:B0-----:R-:W-:Y:S02]  /*b5b0*/  IMAD.MOV.U32 R4, RZ, RZ, R245 ;  /* 0x000000ffff047224 */ /* 0x001fe400078e00f5 */
[C---:B------:R-:W-:Y:S02]  /*b5c0*/  IMAD R238, R168.reuse, R247, R240 ;  /* 0x000000f7a8ee7224 */ /* 0x040fe400078e02f0 */
[----:B------:R-:W-:Y:S01]  /*b5d0*/  @!P5 IMAD.MOV R4, RZ, RZ, -R4 ;  /* 0x000000ffff04d224 */ /* 0x000fe200078e0a04 */
[----:B------:R-:W-:Y:S01]  /*b5e0*/  ISETP.GT.U32.AND P5, PT, R168, R249, PT ;  /* 0x000000f9a800720c */ /* 0x000fe20003fa4070 */
[--C-:B------:R-:W-:Y:S01]  /*b5f0*/  @!P6 IMAD.IADD R22, R22, 0x1, -R168.reuse ;  /* 0x000000011616e824 */ /* 0x100fe200078e0aa8 */
[----:B------:R-:W-:Y:S01]  /*b600*/  ISETP.GE.AND P6, PT, R242, RZ, PT ;  /* 0x000000fff200720c */ /* 0x000fe20003fc6270 */
[----:B------:R-:W-:Y:S01]  /*b610*/  VIADD R247, R2, 0x109 ;  /* 0x0000010902f77836 */ /* 0x000fe20000000000 */
[----:B------:R0:W-:Y:S01]  /*b620*/  STL [R1+0x7c], R4 ;  /* 0x00007c0401007387 */ /* 0x0001e20000100800 */
[----:B------:R-:W-:-:S02]  /*b630*/  @!P4 IMAD.IADD R246, R246, 0x1, -R168 ;  /* 0x00000001f6f6c824 */ /* 0x000fc400078e0aa8 */
[----:B------:R-:W-:Y:S02]  /*b640*/  VIADD R241, R2, 0x107 ;  /* 0x0000010702f17836 */ /* 0x000fe40000000000 */
[----:B-1----:R-:W-:Y:S01]  /*b650*/  IMAD.MOV.U32 R5, RZ, RZ, R244 ;  /* 0x000000ffff057224 */ /* 0x002fe200078e00f4 */
[----:B------:R-:W-:Y:S01]  /*b660*/  ISETP.GT.U32.AND P4, PT, R168, R246, PT ;  /* 0x000000f6a800720c */ /* 0x000fe20003f84070 */
[----:B------:R-:W-:Y:S01]  /*b670*/  VIADD R248, R2, 0x108 ;  /* 0x0000010802f87836 */ /* 0x000fe20000000000 */
[----:B------:R-:W-:Y:S01]  /*b680*/  IABS R245, R241 ;  /* 0x000000f100f57213 */ /* 0x000fe20000000000 */
[----:B------:R-:W-:Y:S01]  /*b690*/  @!P5 IMAD.IADD R249, R249, 0x1, -R168 ;  /* 0x00000001f9f9d824 */ /* 0x000fe200078e0aa8 */
[----:B------:R-:W-:Y:S01]  /*b6a0*/  ISETP.GT.U32.AND P5, PT, R168, R239, PT ;  /* 0x000000efa800720c */ /* 0x000fe20003fa4070 */
[----:B0-----:R-:W-:Y:S01]  /*b6b0*/  IMAD.MOV.U32 R4, RZ, RZ, R22 ;  /* 0x000000ffff047224 */ /* 0x001fe200078e0016 */
[----:B------:R-:W-:Y:S01]  /*b6c0*/  IABS R22, R247 ;  /* 0x000000f700167213 */ /* 0x000fe20000000000 */
[----:B------:R-:W-:Y:S01]  /*b6d0*/  VIADD R243, R2, 0x106 ;  /* 0x0000010602f37836 */ /* 0x000fe20000000000 */
[----:B------:R-:W-:Y:S01]  /*b6e0*/  IABS R250, R248 ;  /* 0x000000f800fa7213 */ /* 0x000fe20000000000 */
[----:B------:R-:W-:Y:S01]  /*b6f0*/  @!P2 IMAD.MOV R4, RZ, RZ, -R4 ;  /* 0x000000ffff04a224 */ /* 0x000fe200078e0a04 */
[----:B------:R-:W-:Y:S01]  /*b700*/  ISETP.GT.U32.AND P2, PT, R168, R249, PT ;  /* 0x000000f9a800720c */ /* 0x000fe20003f44070 */
[----:B------:R-:W-:Y:S01]  /*b710*/  IMAD.HI.U32 R240, R0, R22, RZ ;  /* 0x0000001600f07227 */ /* 0x000fe200078e00ff */
[----:B------:R-:W-:-:S02]  /*b720*/  IABS R242, R243 ;  /* 0x000000f300f27213 */ /* 0x000fc40000000000 */
[----:B------:R0:W-:Y:S01]  /*b730*/  STL [R1+0x80], R4 ;  /* 0x0000800401007387 */ /* 0x0001e20000100800 */
[----:B------:R-:W-:Y:S02]  /*b740*/  IMAD.MOV R240, RZ, RZ, -R240 ;  /* 0x000000fffff07224 */ /* 0x000fe400078e0af0 */
[----:B------:R-:W-:Y:S01]  /*b750*/  @!P5 IMAD.IADD R239, R239, 0x1, -R168 ;  /* 0x00000001efefd824 */ /* 0x000fe200078e0aa8 */
[C---:B------:R-:W-:Y:S01]  /*b760*/  ISETP.GT.U32.AND P5, PT, R168.reuse, R238, PT ;  /* 0x000000eea800720c */ /* 0x040fe20003fa4070 */
[----:B------:R-:W-:Y:S02]  /*b770*/  IMAD R22, R168, R240, R22 ;  /* 0x000000f0a8167224 */ /* 0x000fe400078e0216 */
[--C-:B------:R-:W-:Y:S02]  /*b780*/  @!P4 IMAD.IADD R246, R246, 0x1, -R168.reuse ;  /* 0x00000001f6f6c824 */ /* 0x100fe400078e0aa8 */
[----:B------:R-:W-:Y:S01]  /*b790*/  @!P2 IMAD.IADD R249, R249, 0x1, -R168 ;  /* 0x00000001f9f9a824 */ /* 0x000fe200078e0aa8 */
[----:B------:R-:W-:Y:S01]  /*b7a0*/  ISETP.GT.U32.AND P4, PT, R168, R22, PT ;  /* 0x00000016a800720c */ /* 0x000fe20003f84070 */
[----:B------:R-:W-:Y:S01]  /*b7b0*/  @!P3 IMAD.MOV R5, RZ, RZ, -R5 ;  /* 0x000000ffff05b224 */ /* 0x000fe200078e0a05 */
[----:B------:R-:W-:Y:S01]  /*b7c0*/  ISETP.GE.AND P2, PT, R3, RZ, PT ;  /* 0x000000ff0300720c */ /* 0x000fe20003f46270 */
[----:B------:R-:W-:-:S03]  /*b7d0*/  IMAD.HI.U32 R3, R0, R245, RZ ;  /* 0x000000f500037227 */ /* 0x000fc600078e00ff */
[----:B------:R1:W-:Y:S01]  /*b7e0*/  STL [R1+0x44], R5 ;  /* 0x0000440501007387 */ /* 0x0003e20000100800 */
[----:B------:R-:W-:Y:S02]  /*b7f0*/  IMAD.MOV R3, RZ, RZ, -R3 ;  /* 0x000000ffff037224 */ /* 0x000fe400078e0a03 */
[--C-:B------:R-:W-:Y:S01]  /*b800*/  @!P5 IMAD.IADD R238, R238, 0x1, -R168.reuse ;  /* 0x00000001eeeed824 */ /* 0x100fe200078e0aa8 */
[----:B------:R-:W-:Y:S01]  /*b810*/  ISETP.GE.AND P5, PT, R247, RZ, PT ;  /* 0x000000fff700720c */ /* 0x000fe20003fa6270 */
[----:B0-----:R-:W-:Y:S02]  /*b820*/  IMAD.MOV.U32 R4, RZ, RZ, R239 ;  /* 0x000000ffff047224 */ /* 0x001fe400078e00ef */
[----:B------:R-:W-:Y:S02]  /*b830*/  IMAD R245, R168, R3, R245 ;  /* 0x00000003a8f57224 */ /* 0x000fe400078e02f5 */
[----:B------:R-:W-:Y:S01]  /*b840*/  @!P4 IMAD.IADD R22, R22, 0x1, -R168 ;  /* 0x000000011616c824 */ /* 0x000fe200078e0aa8 */
[----:B------:R-:W-:Y:S01]  /*b850*/  ISETP.GT.U32.AND P4, PT, R168, R238, PT ;  /* 0x000000eea800720c */ /* 0x000fe20003f84070 */
[----:B-1----:R-:W-:-:S02]  /*b860*/  IMAD.MOV.U32 R5, RZ, RZ, R249 ;  /* 0x000000ffff057224 */ /* 0x002fc400078e00f9 */
[----:B------:R-:W-:Y:S01]  /*b870*/  IMAD.HI.U32 R251, R0, R250, RZ ;  /* 0x000000fa00fb7227 */ /* 0x000fe200078e00ff */
[----:B------:R-:W-:-:S03]  /*b880*/  ISETP.GT.U32.AND P3, PT, R168, R22, PT ;  /* 0x00000016a800720c */ /* 0x000fc60003f64070 */
[----:B------:R-:W-:Y:S02]  /*b890*/  @!P0 IMAD.MOV R4, RZ, RZ, -R4 ;  /* 0x000000ffff048224 */ /* 0x000fe400078e0a04 */
[----:B------:R-:W-:-:S03]  /*b8a0*/  IMAD.HI.U32 R240, R0, R242, RZ ;  /* 0x000000f200f07227 */ /* 0x000fc600078e00ff */
[----:B------:R0:W-:Y:S01]  /*b8b0*/  STL [R1+0x4c], R4 ;  /* 0x00004c0401007387 */ /* 0x0001e20000100800 */
[----:B------:R-:W-:Y:S01]  /*b8c0*/  @!P6 IMAD.MOV R5, RZ, RZ, -R5 ;  /* 0x000000ffff05e224 */ /* 0x000fe200078e0a05 */
[C---:B------:R-:W-:Y:S01]  /*b8d0*/  ISETP.GT.U32.AND P6, PT, R168.reuse, R245, PT ;  /* 0x000000f5a800720c */ /* 0x040fe20003fc4070 */
[----:B------:R-:W-:Y:S02]  /*b8e0*/  IMAD.MOV R251, RZ, RZ, -R251 ;  /* 0x000000fffffb7224 */ /* 0x000fe400078e0afb */
[----:B------:R-:W-:Y:S01]  /*b8f0*/  IMAD.MOV R240, RZ, RZ, -R240 ;  /* 0x000000fffff07224 */ /* 0x000fe200078e0af0 */
[----:B------:R-:W-:Y:S01]  /*b900*/  STL [R1+0x50], R5 ;  /* 0x0000500501007387 */ /* 0x000fe20000100800 */
[----:B------:R-:W-:Y:S02]  /*b910*/  IMAD R247, R168, R251, R250 ;  /* 0x000000fba8f77224 */ /* 0x000fe400078e02fa */
[----:B------:R-:W-:Y:S02]  /*b920*/  VIADD R3, R2, 0x105 ;  /* 0x0000010502037836 */ /* 0x000fe40000000000 */
[----:B0-----:R-:W-:Y:S01]  /*b930*/  IMAD.MOV.U32 R4, RZ, RZ, R246 ;  /* 0x000000ffff047224 */ /* 0x001fe200078e00f6 */
[C---:B------:R-:W-:Y:S01]  /*b940*/  ISETP.GT.U32.AND P0, PT, R168.reuse, R247, PT ;  /* 0x000000f7a800720c */ /* 0x040fe20003f04070 */
[----:B------:R-:W-:Y:S01]  /*b950*/  IMAD R242, R168, R240, R242 ;  /* 0x000000f0a8f27224 */ /* 0x000fe200078e02f2 */
[----:B------:R-:W-:Y:S01]  /*b960*/  IABS R244, R3 ;  /* 0x0000000300f47213 */ /* 0x000fe20000000000 */
[----:B------:R-:W-:Y:S01]  /*b970*/  @!P1 IMAD.MOV R4, RZ, RZ, -R4 ;  /* 0x000000ffff049224 */ /* 0x000fe200078e0a04 */
[----:B------:R-:W-:Y:S01]  /*b980*/  ISETP.GE.AND P1, PT, R248, RZ, PT ;  /* 0x000000fff800720c */ /* 0x000fe20003f26270 */
[----:B------:R-:W-:-:S02]  /*b990*/  VIADD R240, R2, 0x104 ;  /* 0x0000010402f07836 */ /* 0x000fc40000000000 */
[--C-:B------:R-:W-:Y:S01]  /*b9a0*/  @!P4 IMAD.IADD R238, R238, 0x1, -R168.reuse ;  /* 0x00000001eeeec824 */ /* 0x100fe200078e0aa8 */
[----:B------:R-:W-:Y:S01]  /*b9b0*/  ISETP.GT.U32.AND P4, PT, R168, R242, PT ;  /* 0x000000f2a800720c */ /* 0x000fe20003f84070 */
[----:B------:R0:W-:Y:S01]  /*b9c0*/  STL [R1+0x70], R4 ;  /* 0x0000700401007387 */ /* 0x0001e20000100800 */
[----:B------:R-:W-:Y:S01]  /*b9d0*/  @!P6 IMAD.IADD R245, R245, 0x1, -R168 ;  /* 0x00000001f5f5e824 */ /* 0x000fe200078e0aa8 */
[----:B------:R-:W-:Y:S01]  /*b9e0*/  IABS R239, R240 ;  /* 0x000000f000ef7213 */ /* 0x000fe20000000000 */
[----:B------:R-:W-:-:S04]  /*b9f0*/  IMAD.HI.U32 R246, R0, R244, RZ ;  /* 0x000000f400f67227 */ /* 0x000fc800078e00ff */
[----:B------:R-:W-:Y:S01]  /*ba00*/  @!P3 IMAD.IADD R22, R22, 0x1, -R168 ;  /* 0x000000011616b824 */ /* 0x000fe200078e0aa8 */
[----:B------:R-:W-:Y:S01]  /*ba10*/  ISETP.GE.AND P3, PT, R241, RZ, PT ;  /* 0x000000fff100720c */ /* 0x000fe20003f66270 */
[----:B------:R-:W-:Y:S02]  /*ba20*/  IMAD.MOV R246, RZ, RZ, -R246 ;  /* 0x000000fffff67224 */ /* 0x000fe400078e0af6 */
[----:B0-----:R-:W-:Y:S02]  /*ba30*/  IMAD.MOV.U32 R4, RZ, RZ, R238 ;  /* 0x000000ffff047224 */ /* 0x001fe400078e00ee */
[----:B------:R-:W-:-:S04]  /*ba40*/  IMAD.HI.U32 R241, R0, R239, RZ ;  /* 0x000000ef00f17227 */ /* 0x000fc800078e00ff */
[----:B------:R-:W-:Y:S01]  /*ba50*/  @!P2 IMAD.MOV R4, RZ, RZ, -R4 ;  /* 0x000000ffff04a224 */ /* 0x000fe200078e0a04 */
[C---:B------:R-:W-:Y:S01]  /*ba60*/  ISETP.GT.U32.AND P2, PT, R168.reuse, R245, PT ;  /* 0x000000f5a800720c */ /* 0x040fe20003f44070 */
[----:B------:R-:W-:Y:S01]  /*ba70*/  @!P0 IMAD.IADD R247, R247, 0x1, -R168 ;  /* 0x00000001f7f78824 */ /* 0x000fe200078e0aa8 */
[----:B------:R-:W-:Y:S01]  /*ba80*/  ISETP.GE.AND P0, PT, R243, RZ, PT ;  /* 0x000000fff300720c */ /* 0x000fe20003f06270 */
[C---:B------:R-:W-:Y:S01]  /*ba90*/  IMAD R244, R168.reuse, R246, R244 ;  /* 0x000000f6a8f47224 */ /* 0x040fe200078e02f4 */
[----:B------:R0:W-:Y:S01]  /*baa0*/  STL [R1+0x58], R4 ;  /* 0x0000580401007387 */ /* 0x0001e20000100800 */
[----:B------:R-:W-:Y:S01]  /*bab0*/  IMAD.MOV R238, RZ, RZ, -R241 ;  /* 0x000000ffffee7224 */ /* 0x000fe200078e0af1 */
[----:B------:R-:W-:Y:S01]  /*bac0*/  ISETP.GT.U32.AND P6, PT, R168, R247, PT ;  /* 0x000000f7a800720c */ /* 0x000fe20003fc4070 */
[----:B------:R-:W-:Y:S02]  /*bad0*/  @!P4 IMAD.IADD R242, R242, 0x1, -R168 ;  /* 0x00000001f2f2c824 */ /* 0x000fe400078e0aa8 */
[----:B------:R-:W-:-:S02]  /*bae0*/  IMAD R239, R168, R238, R239 ;  /* 0x000000eea8ef7224 */ /* 0x000fc400078e02ef */
[----:B------:R-:W-:Y:S01]  /*baf0*/  VIADD R241, R2, 0x103 ;  /* 0x0000010302f17836 */ /* 0x000fe20000000000 */
[C---:B------:R-:W-:Y:S01]  /*bb00*/  ISETP.GT.U32.AND P4, PT, R168.reuse, R242, PT ;  /* 0x000000f2a800720c */ /* 0x040fe20003f84070 */
[----:B------:R-:W-:Y:S01]  /*bb10*/  @!P2 IMAD.IADD R245, R245, 0x1, -R168 ;  /* 0x00000001f5f5a824 */ /* 0x000fe200078e0aa8 */
[C---:B------:R-:W-:Y:S01]  /*bb20*/  ISETP.GT.U32.AND P2, PT, R168.reuse, R239, PT ;  /* 0x000000efa800720c */ /* 0x040fe20003f44070 */
[----:B0-----:R-:W-:Y:S01]  /*bb30*/  IMAD.MOV.U32 R4, RZ, RZ, R22 ;  /* 0x000000ffff047224 */ /* 0x001fe200078e0016 */
[----:B------:R-:W-:Y:S01]  /*bb40*/  IABS R22, R241 ;  /* 0x000000f100167213 */ /* 0x000fe20000000000 */
[----:B------:R-:W-:Y:S02]  /*bb50*/  IMAD.MOV.U32 R5, RZ, RZ, R245 ;  /* 0x000000ffff057224 */ /* 0x000fe400078e00f5 */
[----:B------:R-:W-:Y:S01]  /*bb60*/  @!P5 IMAD.MOV R4, RZ, RZ, -R4 ;  /* 0x000000ffff04d224 */ /* 0x000fe200078e0a04 */
[----:B------:R-:W-:Y:S01]  /*bb70*/  ISETP.GT.U32.AND P5, PT, R168, R244, PT ;  /* 0x000000f4a800720c */ /* 0x000fe20003fa4070 */
[----:B------:R-:W-:-:S03]  /*bb80*/  IMAD.HI.U32 R246, R0, R22, RZ ;  /* 0x0000001600f67227 */ /* 0x000fc600078e00ff */
[----:B------:R0:W-:Y:S01]  /*bb90*/  STL [R1+0x6c], R4 ;  /* 0x00006c0401007387 */ /* 0x0001e20000100800 */
[--C-:B------:R-:W-:Y:S01]  /*bba0*/  @!P6 IMAD.IADD R247, R247, 0x1, -R168.reuse ;  /* 0x00000001f7f7e824 */ /* 0x100fe200078e0aa8 */
[----:B------:R-:W-:Y:S01]  /*bbb0*/  ISETP.GE.AND P6, PT, R3, RZ, PT ;  /* 0x000000ff0300720c */ /* 0x000fe20003fc6270 */
[----:B------:R-:W-:Y:S01]  /*bbc0*/  @!P4 IMAD.IADD R242, R242, 0x1, -R168 ;  /* 0x00000001f2f2c824 */ /* 0x000fe200078e0aa8 */
[----:B------:R-:W-:Y:S01]  /*bbd0*/  ISETP.GE.AND P4, PT, R240, RZ, PT ;  /* 0x000000fff000720c */ /* 0x000fe20003f86270 */
[----:B------:R-:W-:Y:S02]  /*bbe0*/  IMAD.MOV R246, RZ, RZ, -R246 ;  /* 0x000000fffff67224 */ /* 0x000fe400078e0af6 */
[----:B------:R-:W-:Y:S02]  /*bbf0*/  VIADD R240, R2, 0x101 ;  /* 0x0000010102f07836 */ /* 0x000fe40000000000 */
[--C-:B------:R-:W-:Y:S01]  /*bc00*/  @!P5 IMAD.IADD R244, R244, 0x1, -R168.reuse ;  /* 0x00000001f4f4d824 */ /* 0x100fe200078e0aa8 */
[----:B------:R-:W-:Y:S01]  /*bc10*/  ISETP.GE.AND P5, PT, R241, RZ, PT ;  /* 0x000000fff100720c */ /* 0x000fe20003fa6270 */
[----:B0-----:R-:W-:Y:S01]  /*bc20*/  IMAD.MOV.U32 R4, RZ, RZ, R247 ;  /* 0x000000ffff047224 */ /* 0x001fe200078e00f7 */
[----:B------:R-:W-:Y:S01]  /*bc30*/  IABS R241, R240 ;  /* 0x000000f000f17213 */ /* 0x000fe20000000000 */
[----:B------:R-:W-:Y:S01]  /*bc40*/  @!P2 IMAD.IADD R239, R239, 0x1, -R168 ;  /* 0x00000001efefa824 */ /* 0x000fe200078e0aa8 */
[C---:B------:R-:W-:Y:S01]  /*bc50*/  ISETP.GT.U32.AND P2, PT, R168.reuse, R244, PT ;  /* 0x000000f4a800720c */ /* 0x040fe20003f44070 */
[----:B------:R-:W-:-:S02]  /*bc60*/  IMAD R22, R168, R246, R22 ;  /* 0x000000f6a8167224 */ /* 0x000fc400078e0216 */
[----:B------:R-:W-:Y:S01]  /*bc70*/  @!P1 IMAD.MOV R4, RZ, RZ, -R4 ;  /* 0x000000ffff049224 */ /* 0x000fe200078e0a04 */
[----:B------:R-:W-:Y:S01]  /*bc80*/  ISETP.GT.U32.AND P1, PT, R168, R239, PT ;  /* 0x000000efa800720c */ /* 0x000fe20003f24070 */
[----:B------:R-:W-:Y:S02]  /*bc90*/  VIADD R238, R2, 0x102 ;  /* 0x0000010202ee7836 */ /* 0x000fe40000000000 */
[----:B------:R-:W-:Y:S01]  /*bca0*/  @!P3 IMAD.MOV R5, RZ, RZ, -R5 ;  /* 0x000000ffff05b224 */ /* 0x000fe200078e0a05 */
[----:B------:R-:W-:Y:S01]  /*bcb0*/  ISETP.GT.U32.AND P3, PT, R168, R22, PT ;  /* 0x00000016a800720c */ /* 0x000fe20003f64070 */
[----:B------:R0:W-:Y:S01]  /*bcc0*/  STL [R1+0x60], R4 ;  /* 0x0000600401007387 */ /* 0x0001e20000100800 */
[----:B------:R-:W-:Y:S01]  /*bcd0*/  IABS R3, R238 ;  /* 0x000000ee00037213 */ /* 0x000fe20000000000 */
[----:B------:R-:W-:Y:S02]  /*bce0*/  VIADD R248, R2, 0xfb ;  /* 0x000000fb02f87836 */ /* 0x000fe40000000000 */
[----:B------:R-:W-:Y:S01]  /*bcf0*/  @!P2 IMAD.IADD R244, R244, 0x1, -R168 ;  /* 0x00000001f4f4a824 */ /* 0x000fe200078e0aa8 */
[----:B------:R1:W-:Y:S01]  /*bd00*/  STL [R1+0x68], R5 ;  /* 0x0000680501007387 */ /* 0x0003e20000100800 */
[----:B------:R-:W-:-:S04]  /*bd10*/  IMAD.HI.U32 R243, R0, R3, RZ ;  /* 0x0000000300f37227 */ /* 0x000fc800078e00ff */
[----:B0-----:R-:W-:Y:S02]  /*bd20*/  IMAD.MOV.U32 R4, RZ, RZ, R242 ;  /* 0x000000ffff047224 */ /* 0x001fe400078e00f2 */
[----:B------:R-:W-:-:S04]  /*bd30*/  IMAD.HI.U32 R242, R0, R241, RZ ;  /* 0x000000f100f27227 */ /* 0x000fc800078e00ff */
[----:B------:R-:W-:Y:S02]  /*bd40*/  IMAD.MOV R242, RZ, RZ, -R242 ;  /* 0x000000fffff27224 */ /* 0x000fe400078e0af2 */
[----:B------:R-:W-:Y:S02]  /*bd50*/  IMAD.MOV R243, RZ, RZ, -R243 ;  /* 0x000000fffff37224 */ /* 0x000fe400078e0af3 */
[----:B------:R-:W-:Y:S02]  /*bd60*/  IMAD R241, R168, R242, R241 ;  /* 0x000000f2a8f17224 */ /* 0x000fe400078e02f1 */
[----:B-1----:R-:W-:Y:S02]  /*bd70*/  IMAD.MOV.U32 R5, RZ, RZ, R244 ;  /* 0x000000ffff057224 */ /* 0x002fe400078e00f4 */
[----:B------:R-:W-:Y:S02]  /*bd80*/  @!P3 IMAD.IADD R22, R22, 0x1, -R168 ;  /* 0x000000011616b824 */ /* 0x000fe400078e0aa8 */
[----:B------:R-:W-:-:S02]  /*bd90*/  IMAD R3, R168, R243, R3 ;  /* 0x000000f3a8037224 */ /* 0x000fc400078e0203 */
[----:B------:R-:W-:Y:S01]  /*bda0*/  @!P6 IMAD.MOV R5, RZ, RZ, -R5 ;  /* 0x000000ffff05e224 */ /* 0x000fe200078e0a05 */
[----:B------:R-:W-:Y:S01]  /*bdb0*/  ISETP.GT.U32.AND P6, PT, R168, R241, PT ;  /* 0x000000f1a800720c */ /* 0x000fe20003fc4070 */
[----:B------:R-:W-:Y:S01]  /*bdc0*/  @!P0 IMAD.MOV R4, RZ, RZ, -R4 ;  /* 0x000000ffff048224 */ /* 0x000fe200078e0a04 */
[----:B------:R-:W-:Y:S01]  /*bdd0*/  ISETP.GE.AND P0, PT, R238, RZ, PT ;  /* 0x000000ffee00720c */ /* 0x000fe20003f06270 */
[----:B------:R-:W-:Y:S01]  /*bde0*/  VIADD R238, R2, 0x100 ;  /* 0x0000010002ee7836 */ /* 0x000fe20000000000 */
[----:B------:R-:W-:Y:S01]  /*bdf0*/  ISETP.GT.U32.AND P3, PT, R168, R22, PT ;  /* 0x00000016a800720c */ /* 0x000fe20003f64070 */
[----:B------:R-:W-:Y:S01]  /*be00*/  VIADD R243, R2, 0xff ;  /* 0x000000ff02f37836 */ /* 0x000fe20000000000 */
[----:B------:R-:W-:Y:S01]  /*be10*/  ISETP.GT.U32.AND P2, PT, R168, R3, PT ;  /* 0x00000003a800720c */ /* 0x000fe20003f44070 */
[--C-:B------:R-:W-:Y:S01]  /*be20*/  @!P1 IMAD.IADD R239, R239, 0x1, -R168.reuse ;  /* 0x00000001efef9824 */ /* 0x100fe200078e0aa8 */
[----:B------:R-:W-:Y:S01]  /*be30*/  IABS R252, R238 ;  /* 0x000000ee00fc7213 */ /* 0x000fe20000000000 */
[----:B------:R0:W-:Y:S01]  /*be40*/  STL [R1+0x7f0], R4 ;  /* 0x0007f00401007387 */ /* 0x0001e20000100800 */
[----:B------:R-:W-:Y:S01]  /*be50*/  IABS R251, R243 ;  /* 0x000000f300fb7213 */ /* 0x000fe20000000000 */
[----:B------:R-:W-:Y:S01]  /*be60*/  VIADD R242, R2, 0xfe ;  /* 0x000000fe02f27836 */ /* 0x000fe20000000000 */
[----:B------:R-:W-:Y:S01]  /*be70*/  ISETP.GE.AND P1, PT, R240, RZ, PT ;  /* 0x000000fff000720c */ /* 0x000fe20003f26270 */
[----:B------:R-:W-:Y:S01]  /*be80*/  IMAD.HI.U32 R244, R0, R252, RZ ;  /* 0x000000fc00f47227 */ /* 0x000fe200078e00ff */
[----:B------:R1:W-:Y:S02]  /*be90*/  STL [R1+0x64], R5 ;  /* 0x0000640501007387 */ /* 0x0003e40000100800 */
[----:B------:R-:W-:Y:S01]  /*bea0*/  IABS R240, R242 ;  /* 0x000000f200f07213 */ /* 0x000fe20000000000 */
[----:B------:R-:W-:-:S02]  /*beb0*/  @!P6 IMAD.IADD R241, R241, 0x1, -R168 ;  /* 0x00000001f1f1e824 */ /* 0x000fc400078e0aa8 */
[--C-:B------:R-:W-:Y:S01]  /*bec0*/  @!P3 IMAD.IADD R22, R22, 0x1, -R168.reuse ;  /* 0x000000011616b824 */ /* 0x100fe200078e0aa8 */
[----:B------:R-:W-:Y:S01]  /*bed0*/  ISETP.GE.AND P3, PT, R243, RZ, PT ;  /* 0x000000fff300720c */ /* 0x000fe20003f66270 */
[----:B------:R-:W-:Y:S01]  /*bee0*/  @!P2 IMAD.IADD R3, R3, 0x1, -R168 ;  /* 0x000000010303a824 */ /* 0x000fe200078e0aa8 */
[C---:B------:R-:W-:Y:S01]  /*bef0*/  ISETP.GT.U32.AND P6, PT, R168.reuse, R241, PT ;  /* 0x000000f1a800720c */ /* 0x040fe20003fc4070 */
[----:B------:R-:W-:Y:S02]  /*bf00*/  IMAD.MOV R243, RZ, RZ, -R244 ;  /* 0x000000fffff37224 */ /* 0x000fe400078e0af4 */
[----:B0-----:R-:W-:Y:S01]  /*bf10*/  IMAD.MOV.U32 R4, RZ, RZ, R239 ;  /* 0x000000ffff047224 */ /* 0x001fe200078e00ef */
[----:B------:R-:W-:Y:S01]  /*bf20*/  ISETP.GT.U32.AND P2, PT, R168, R3, PT ;  /* 0x00000003a800720c */ /* 0x000fe20003f44070 */
[----:B------:R-:W-:-:S04]  /*bf30*/  IMAD.HI.U32 R239, R0, R251, RZ ;  /* 0x000000fb00ef7227 */ /* 0x000fc800078e00ff */
[C---:B------:R-:W-:Y:S02]  /*bf40*/  IMAD R252, R168.reuse, R243, R252 ;  /* 0x000000f3a8fc7224 */ /* 0x040fe400078e02fc */
[----:B-1----:R-:W-:Y:S02]  /*bf50*/  IMAD.MOV.U32 R5, RZ, RZ, R22 ;  /* 0x000000ffff057224 */ /* 0x002fe400078e0016 */
[----:B------:R-:W-:Y:S02]  /*bf60*/  IMAD.MOV R239, RZ, RZ, -R239 ;  /* 0x000000ffffef7224 */ /* 0x000fe400078e0aef */
[----:B------:R-:W-:Y:S01]  /*bf70*/  @!P5 IMAD.MOV R5, RZ, RZ, -R5 ;  /* 0x000000ffff05d224 */ /* 0x000fe200078e0a05 */
[C---:B------:R-:W-:Y:S01]  /*bf80*/  ISETP.GT.U32.AND P5, PT, R168.reuse, R252, PT ;  /* 0x000000fca800720c */ /* 0x040fe20003fa4070 */
[----:B------:R-:W-:Y:S02]  /*bf90*/  IMAD R251, R168, R239, R251 ;  /* 0x000000efa8fb7224 */ /* 0x000fe400078e02fb */
[----:B------:R-:W-:-:S02]  /*bfa0*/  @!P6 IMAD.IADD R241, R241, 0x1, -R168 ;  /* 0x00000001f1f1e824 */ /* 0x000fc400078e0aa8 */
[----:B------:R-:W-:Y:S01]  /*bfb0*/  @!P4 IMAD.MOV R4, RZ, RZ, -R4 ;  /* 0x000000ffff04c224 */ /* 0x000fe200078e0a04 */
[----:B------:R-:W-:Y:S01]  /*bfc0*/  ISETP.GT.U32.AND P6, PT, R168, R251, PT ;  /* 0x000000fba800720c */ /* 0x000fe20003fc4070 */
[--C-:B------:R-:W-:Y:S01]  /*bfd0*/  @!P2 IMAD.IADD R3, R3, 0x1, -R168.reuse ;  /* 0x000000010303a824 */ /* 0x100fe200078e0aa8 */
[----:B------:R-:W-:Y:S01]  /*bfe0*/  ISETP.GE.AND P4, PT, R238, RZ, PT ;  /* 0x000000ffee00720c */ /* 0x000fe20003f86270 */
[----:B------:R-:W-:Y:S01]  /*bff0*/  VIADD R244, R2, 0xfd ;  /* 0x000000fd02f47836 */ /* 0x000fe20000000000 */
[----:B------:R0:W-:Y:S01]  /*c000*/  STL [R1+0x7ec], R4 ;  /* 0x0007ec0401007387 */ /* 0x0001e20000100800 */
[----:B------:R-:W-:Y:S01]  /*c010*/  IMAD.HI.U32 R238, R0, R240, RZ ;  /* 0x000000f000ee7227 */ /* 0x000fe200078e00ff */
[----:B------:R-:W-:Y:S02]  /*c020*/  ISETP.GE.AND P2, PT, R242, RZ, PT ;  /* 0x000000fff200720c */ /* 0x000fe40003f46270 */
[----:B------:R-:W-:Y:S01]  /*c030*/  STL [R1+0x7e4], R5 ;  /* 0x0007e40501007387 */ /* 0x000fe20000100800 */
[----:B------:R-:W-:Y:S01]  /*c040*/  @!P5 IMAD.IADD R252, R252, 0x1, -R168 ;  /* 0x00000001fcfcd824 */ /* 0x000fe200078e0aa8 */
[----:B------:R-:W-:Y:S01]  /*c050*/  IABS R242, R248 ;  /* 0x000000f800f27213 */ /* 0x000fe20000000000 */
[----:B------:R-:W-:-:S02]  /*c060*/  IMAD.MOV R238, RZ, RZ, -R238 ;  /* 0x000000ffffee7224 */ /* 0x000fc400078e0aee */
[----:B------:R-:W-:Y:S01]  /*c070*/  VIADD R22, R2, 0xfc ;  /* 0x000000fc02167836 */ /* 0x000fe20000000000 */
[----:B------:R-:W-:Y:S01]  /*c080*/  ISETP.GT.U32.AND P5, PT, R168, R252, PT ;  /* 0x000000fca800720c */ /* 0x000fe20003fa4070 */
[----:B0-----:R-:W-:Y:S02]  /*c090*/  IMAD.MOV.U32 R4, RZ, RZ, R3 ;  /* 0x000000ffff047224 */ /* 0x001fe400078e0003 */
[----:B------:R-:W-:Y:S01]  /*c0a0*/  @!P6 IMAD.IADD R251, R251, 0x1, -R168 ;  /* 0x00000001fbfbe824 */ /* 0x000fe200078e0aa8 */
[----:B------:R-:W-:Y:S01]  /*c0b0*/  IABS R3, R22 ;  /* 0x0000001600037213 */ /* 0x000fe20000000000 */
[----:B------:R-:W-:Y:S01]  /*c0c0*/  @!P0 IMAD.MOV R4, RZ, RZ, -R4 ;  /* 0x000000ffff048224 */ /* 0x000fe200078e0a04 */
[----:B------:R-:W-:Y:S01]  /*c0d0*/  ISETP.GE.AND P0, PT, R244, RZ, PT ;  /* 0x000000fff400720c */ /* 0x000fe20003f06270 */
[----:B------:R-:W-:Y:S01]  /*c0e0*/  IMAD R240, R168, R238, R240 ;  /* 0x000000eea8f07224 */ /* 0x000fe200078e02f0 */
[----:B------:R-:W-:Y:S01]  /*c0f0*/  IABS R244, R244 ;  /* 0x000000f400f47213 */ /* 0x000fe20000000000 */
[----:B------:R-:W-:Y:S01]  /*c100*/  IMAD.HI.U32 R243, R0, R3, RZ ;  /* 0x0000000300f37227 */ /* 0x000fe200078e00ff */
[----:B------:R0:W-:Y:S01]  /*c110*/  STL [R1+0x7e8], R4 ;  /* 0x0007e80401007387 */ /* 0x0001e20000100800 */
[----:B------:R-:W-:-:S02]  /*c120*/  ISETP.GT.U32.AND P6, PT, R168, R251, PT ;  /* 0x000000fba800720c */ /* 0x000fc40003fc4070 */
[----:B------:R-:W-:-:S04]  /*c130*/  IMAD.HI.U32 R245, R0, R244, RZ ;  /* 0x000000f400f57227 */ /* 0x000fc800078e00ff */
[----:B------:R-:W-:Y:S02]  /*c140*/  IMAD.MOV R245, RZ, RZ, -R245 ;  /* 0x000000fffff57224 */ /* 0x000fe400078e0af5 */
[----:B------:R-:W-:Y:S01]  /*c150*/  @!P5 IMAD.IADD R252, R252, 0x1, -R168 ;  /* 0x00000001fcfcd824 */ /* 0x000fe200078e0aa8 */
[----:B------:R-:W-:Y:S01]  /*c160*/  ISETP.GE.AND P5, PT, R22, RZ, PT ;  /* 0x000000ff1600720c */ /* 0x000fe20003fa6270 */
[----:B0-----:R-:W-:Y:S02]  /*c170*/  IMAD.MOV.U32 R4, RZ, RZ, R241 ;  /* 0x000000ffff047224 */ /* 0x001fe400078e00f1 */
[----:B------:R-:W-:Y:S02]  /*c180*/  IMAD.MOV R243, RZ, RZ, -R243 ;  /* 0x000000fffff37224 */ /* 0x000fe400078e0af3 */
[----:B------:R-:W-:Y:S01]  /*c190*/  @!P1 IMAD.MOV R4, RZ, RZ, -R4 ;  /* 0x000000ffff049224 */ /* 0x000fe200078e0a04 */
[C---:B------:R-:W-:Y:S01]  /*c1a0*/  ISETP.GT.U32.AND P1, PT, R168.reuse, R240, PT ;  /* 0x000000f0a800720c */ /* 0x040fe20003f24070 */
[----:B------:R-:W-:-:S02]  /*c1b0*/  IMAD R22, R168, R245, R244 ;  /* 0x000000f5a8167224 */ /* 0x000fc400078e02f4 */
[----:B------:R-:W-:Y:S01]  /*c1c0*/  VIADD R239, R2, 0xfa ;  /* 0x000000fa02ef7836 */ /* 0x000fe20000000000 */
[----:B------:R0:W-:Y:S01]  /*c1d0*/  STL [R1+0x7e0], R4 ;  /* 0x0007e00401007387 */ /* 0x0001e20000100800 */
[C---:B------:R-:W-:Y:S02]  /*c1e0*/  IMAD R3, R168.reuse, R243, R3 ;  /* 0x000000f3a8037224 */ /* 0x040fe400078e0203 */
[----:B------:R-:W-:Y:S01]  /*c1f0*/  @!P6 IMAD.IADD R251, R251, 0x1, -R168 ;  /* 0x00000001fbfbe824 */ /* 0x000fe200078e0aa8 */
[----:B------:R-:W-:Y:S01]  /*c200*/  ISETP.GT.U32.AND P6, PT, R168, R22, PT ;  /* 0x00000016a800720c */ /* 0x000fe20003fc4070 */
[----:B------:R-:W-:Y:S01]  /*c210*/  IMAD.HI.U32 R246, R0, R242, RZ ;  /* 0x000000f200f67227 */ /* 0x000fe200078e00ff */
[----:B------:R-:W-:-:S03]  /*c220*/  IABS R247, R239 ;  /* 0x000000ef00f77213 */ /* 0x000fc60000000000 */
[----:B------:R-:W-:Y:S01]  /*c230*/  @!P1 IMAD.IADD R240, R240, 0x1, -R168 ;  /* 0x00000001f0f09824 */ /* 0x000fe200078e0aa8 */
[----:B------:R-:W-:Y:S01]  /*c240*/  ISETP.GT.U32.AND P1, PT, R168, R3, PT ;  /* 0x00000003a800720c */ /* 0x000fe20003f24070 */
[----:B------:R-:W-:Y:S02]  /*c250*/  IMAD.MOV R241, RZ, RZ, -R246 ;  /* 0x000000fffff17224 */ /* 0x000fe400078e0af6 */
[----:B------:R-:W-:-:S04]  /*c260*/  IMAD.HI.U32 R238, R0, R247, RZ ;  /* 0x000000f700ee7227 */ /* 0x000fc800078e00ff */
[----:B------:R-:W-:Y:S02]  /*c270*/  VIADD R246, R2, 0xf9 ;  /* 0x000000f902f67836 */ /* 0x000fe40000000000 */
[----:B------:R-:W-:Y:S02]  /*c280*/  IMAD.MOV.U32 R5, RZ, RZ, R252 ;  /* 0x000000ffff057224 */ /* 0x000fe400078e00fc */
[----:B------:R-:W-:Y:S01]  /*c290*/  IMAD.MOV R238, RZ, RZ, -R238 ;  /* 0x000000ffffee7224 */ /* 0x000fe200078e0aee */
[----:B------:R-:W-:Y:S01]  /*c2a0*/  IABS R243, R246 ;  /* 0x000000f600f37213 */ /* 0x000fe20000000000 */
[----:B------:R-:W-:Y:S01]  /*c2b0*/  @!P6 IMAD.IADD R22, R22, 0x1, -R168 ;  /* 0x000000011616e824 */ /* 0x000fe200078e0aa8 */
[C---:B------:R-:W-:Y:S01]  /*c2c0*/  ISETP.GT.U32.AND P6, PT, R168.reuse, R240, PT ;  /* 0x000000f0a800720c */ /* 0x040fe20003fc4070 */
[----:B------:R-:W-:Y:S02]  /*c2d0*/  @!P4 IMAD.MOV R5, RZ, RZ, -R5 ;  /* 0x000000ffff05c224 */ /* 0x000fe400078e0a05 */
[----:B------:R-:W-:-:S02]  /*c2e0*/  IMAD R247, R168, R238, R247 ;  /* 0x000000eea8f77224 */ /* 0x000fc400078e02f7 */
[----:B------:R-:W-:Y:S01]  /*c2f0*/  @!P1 IMAD.IADD R3, R3, 0x1, -R168 ;  /* 0x0000000103039824 */ /* 0x000fe200078e0aa8 */
[----:B------:R-:W-:Y:S01]  /*c300*/  ISETP.GT.U32.AND P1, PT, R168, R22, PT ;  /* 0x00000016a800720c */ /* 0x000fe20003f24070 */
[----:B------:R-:W-:Y:S01]  /*c310*/  VIADD R238, R2, 0xf8 ;  /* 0x000000f802ee7836 */ /* 0x000fe20000000000 */
[----:B------:R1:W-:Y:S01]  /*c320*/  STL [R1+0x48], R5 ;  /* 0x0000480501007387 */ /* 0x0003e20000100800 */
[----:B0-----:R-:W-:Y:S01]  /*c330*/  IMAD.HI.U32 R4, R0, R243, RZ ;  /* 0x000000f300047227 */ /* 0x001fe200078e00ff */
[C---:B------:R-:W-:Y:S02]  /*c340*/  ISETP.GT.U32.AND P4, PT, R168.reuse, R3, PT ;  /* 0x00000003a800720c */ /* 0x040fe40003f84070 */
[----:B------:R-:W-:Y:S01]  /*c350*/  IABS R249, R238 ;  /* 0x000000ee00f97213 */ /* 0x000fe20000000000 */
[----:B------:R-:W-:Y:S02]  /*c360*/  IMAD R242, R168, R241, R242 ;  /* 0x000000f1a8f27224 */ /* 0x000fe400078e02f2 */
[----:B------:R-:W-:Y:S01]  /*c370*/  @!P6 IMAD.IADD R240, R240, 0x1, -R168 ;  /* 0x00000001f0f0e824 */ /* 0x000fe200078e0aa8 */
[----:B------:R-:W-:Y:S01]  /*c380*/  ISETP.GT.U32.AND P6, PT, R168, R247, PT ;  /* 0x000000f7a800720c */ /* 0x000fe20003fc4070 */
[----:B------:R-:W-:-:S04]  /*c390*/  IMAD.HI.U32 R252, R0, R249, RZ ;  /* 0x000000f900fc7227 */ /* 0x000fc800078e00ff */
[----:B-1----:R-:W-:Y:S02]  /*c3a0*/  IMAD.MOV.U32 R5, RZ, RZ, R251 ;  /* 0x000000ffff057224 */ /* 0x002fe400078e00fb */
[----:B------:R-:W-:Y:S02]  /*c3b0*/  IMAD.MOV R251, RZ, RZ, -R4 ;  /* 0x000000fffffb7224 */ /* 0x000fe400078e0a04 */
[----:B------:R-:W-:Y:S01]  /*c3c0*/  @!P3 IMAD.MOV R5, RZ, RZ, -R5 ;  /* 0x000000ffff05b224 */ /* 0x000fe200078e0a05 */
[C---:B------:R-:W-:Y:S01]  /*c3d0*/  ISETP.GT.U32.AND P3, PT, R168.reuse, R242, PT ;  /* 0x000000f2a800720c */ /* 0x040fe20003f64070 */
[----:B------:R-:W-:Y:S02]  /*c3e0*/  IMAD R243, R168, R251, R243 ;  /* 0x000000fba8f37224 */ /* 0x000fe400078e02f3 */
[----:B------:R-:W-:Y:S01]  /*c3f0*/  @!P1 IMAD.IADD R22, R22, 0x1, -R168 ;  /* 0x0000000116169824 */ /* 0x000fe200078e0aa8 */
[----:B------:R0:W-:Y:S01]  /*c400*/  STL [R1+0x7dc], R5 ;  /* 0x0007dc0501007387 */ /* 0x0001e20000100800 */
[----:B------:R-:W-:Y:S01]  /*c410*/  IMAD.MOV R4, RZ, RZ, -R252 ;  /* 0x000000ffff047224 */ /* 0x000fe200078e0afc */
[----:B------:R-:W-:Y:S01]  /*c420*/  ISETP.GT.U32.AND P1, PT, R168, R243, PT ;  /* 0x000000f3a800720c */ /* 0x000fe20003f24070 */
[----:B------:R-:W-:-:S02]  /*c430*/  VIADD R245, R2, 0xf7 ;  /* 0x000000f702f57836 */ /* 0x000fc40000000000 */
[----:B------:R-:W-:Y:S02]  /*c440*/  IMAD R249, R168, R4, R249 ;  /* 0x00000004a8f97224 */ /* 0x000fe400078e02f9 */
[----:B------:R-:W-:Y:S01]  /*c450*/  VIADD R244, R2, 0xf6 ;  /* 0x000000f602f47836 */ /* 0x000fe20000000000 */
[----:B------:R-:W-:Y:S01]  /*c460*/  IABS R250, R245 ;  /* 0x000000f500fa7213 */ /* 0x000fe20000000000 */
[--C-:B------:R-:W-:Y:S01]  /*c470*/  @!P4 IMAD.IADD R3, R3, 0x1, -R168.reuse ;  /* 0x000000010303c824 */ /* 0x100fe200078e0aa8 */
[----:B------:R-:W-:Y:S01]  /*c480*/  ISETP.GT.U32.AND P4, PT, R168, R249, PT ;  /* 0x000000f9a800720c */ /* 0x000fe20003f84070 */
[--C-:B------:R-:W-:Y:S01]  /*c490*/  @!P3 IMAD.IADD R242, R242, 0x1, -R168.reuse ;  /* 0x00000001f2f2b824 */ /* 0x100fe200078e0aa8 */
[----:B------:R-:W-:Y:S01]  /*c4a0*/  IABS R241, R244 ;  /* 0x000000f400f17213 */ /* 0x000fe20000000000 */
[----:B------:R-:W-:Y:S01]  /*c4b0*/  @!P6 IMAD.IADD R247, R247, 0x1, -R168 ;  /* 0x00000001f7f7e824 */ /* 0x000fe200078e0aa8 */
[----:B------:R-:W-:Y:S01]  /*c4c0*/  ISETP.GE.AND P3, PT, R248, RZ, PT ;  /* 0x000000fff800720c */ /* 0x000fe20003f66270 */
[----:B0-----:R-:W-:Y:S01]  /*c4d0*/  IMAD.MOV.U32 R5, RZ, RZ, R240 ;  /* 0x000000ffff057224 */ /* 0x001fe200078e00f0 */
[----:B------:R-:W-:Y:S01]  /*c4e0*/  ISETP.GE.AND P6, PT, R239, RZ, PT ;  /* 0x000000ffef00720c */ /* 0x000fe20003fc6270 */
[----:B------:R-:W-:-:S02]  /*c4f0*/  IMAD.MOV.U32 R4, RZ, RZ, R22 ;  /* 0x000000ffff047224 */ /* 0x000fc400078e0016 */
[----:B------:R-:W-:Y:S01]  /*c500*/  @!P1 IMAD.IADD R243, R243, 0x1, -R168 ;  /* 0x00000001f3f39824 */ /* 0x000fe200078e0aa8 */
[----:B------:R-:W-:Y:S01]  /*c510*/  ISETP.GT.U32.AND P1, PT, R168, R242, PT ;  /* 0x000000f2a800720c */ /* 0x000fe20003f24070 */
[----:B------:R-:W-:-:S04]  /*c520*/  IMAD.HI.U32 R251, R0, R250, RZ ;  /* 0x000000fa00fb7227 */ /* 0x000fc800078e00ff */
[----:B------:R-:W-:Y:S01]  /*c530*/  @!P2 IMAD.MOV R5, RZ, RZ, -R5 ;  /* 0x000000ffff05a224 */ /* 0x000fe200078e0a05 */
[----:B------:R-:W-:Y:S01]  /*c540*/  ISETP.GT.U32.AND P2, PT, R168, R247, PT ;  /* 0x000000f7a800720c */ /* 0x000fe20003f44070 */
[----:B------:R-:W-:Y:S02]  /*c550*/  @!P0 IMAD.MOV R4, RZ, RZ, -R4 ;  /* 0x000000ffff048224 */ /* 0x000fe400078e0a04 */
[----:B------:R-:W-:Y:S01]  /*c560*/  IMAD.HI.U32 R252, R0, R241, RZ ;  /* 0x000000f100fc7227 */ /* 0x000fe200078e00ff */
[----:B------:R-:W-:Y:S03]  /*c570*/  STL [R1+0x3c], R5 ;  /* 0x00003c0501007387 */ /* 0x000fe60000100800 */
[----:B------:R-:W-:Y:S01]  /*c580*/  IMAD.MOV R251, RZ, RZ, -R251 ;  /* 0x000000fffffb7224 */ /* 0x000fe200078e0afb */
[----:B------:R0:W-:Y:S01]  /*c590*/  STL [R1+0x38], R4 ;  /* 0x0000380401007387 */ /* 0x0001e20000100800 */
[----:B------:R-:W-:-:S02]  /*c5a0*/  IMAD.MOV R252, RZ, RZ, -R252 ;  /* 0x000000fffffc7224 */ /* 0x000fc400078e0afc */
[C---:B------:R-:W-:Y:S02]  /*c5b0*/  IMAD R250, R168.reuse, R251, R250 ;  /* 0x000000fba8fa7224 */ /* 0x040fe400078e02fa */
[--C-:B------:R-:W-:Y:S01]  /*c5c0*/  @!P4 IMAD.IADD R249, R249, 0x1, -R168.reuse ;  /* 0x00000001f9f9c824 */ /* 0x100fe200078e0aa8 */
[----:B------:R-:W-:Y:S01]  /*c5d0*/  ISETP.GT.U32.AND P4, PT, R168, R243, PT ;  /* 0x000000f3a800720c */ /* 0x000fe20003f84070 */
[----:B------:R-:W-:Y:S02]  /*c5e0*/  VIADD R248, R2, 0xf5 ;  /* 0x000000f502f87836 */ /* 0x000fe40000000000 */
[C---:B------:R-:W-:Y:S01]  /*c5f0*/  IMAD R241, R168.reuse, R252, R241 ;  /* 0x000000fca8f17224 */ /* 0x040fe200078e02f1 */
[----:B------:R-:W-:Y:S01]  /*c600*/  ISETP.GT.U32.AND P0, PT, R168, R249, PT ;  /* 0x000000f9a800720c */ /* 0x000fe20003f04070 */
[----:B0-----:R-:W-:Y:S01]  /*c610*/  IMAD.MOV.U32 R4, RZ, RZ, R3 ;  /* 0x000000ffff047224 */ /* 0x001fe200078e0003 */
[----:B------:R-:W-:Y:S01]  /*c620*/  IABS R240, R248 ;  /* 0x000000f800f07213 */ /* 0x000fe20000000000 */
[----:B------:R-:W-:Y:S01]  /*c630*/  @!P1 IMAD.IADD R242, R242, 0x1, -R168 ;  /* 0x00000001f2f29824 */ /* 0x000fe200078e0aa8 */
[----:B------:R-:W-:Y:S01]  /*c640*/  ISETP.GE.AND P1, PT, R246, RZ, PT ;  /* 0x000000fff600720c */ /* 0x000fe20003f26270 */
[----:B------:R-:W-:Y:S01]  /*c650*/  @!P5 IMAD.MOV R4, RZ, RZ, -R4 ;  /* 0x000000ffff04d224 */ /* 0x000fe200078e0a04 */
[----:B------:R-:W-:Y:S01]  /*c660*/  ISETP.GT.U32.AND P5, PT, R168, R250, PT ;  /* 0x000000faa800720c */ /* 0x000fe20003fa4070 */
[----:B------:R-:W-:-:S02]  /*c670*/  VIADD R239, R2, 0xf4 ;  /* 0x000000f402ef7836 */ /* 0x000fc40000000000 */
[----:B------:R-:W-:Y:S01]  /*c680*/  @!P2 IMAD.IADD R247, R247, 0x1, -R168 ;  /* 0x00000001f7f7a824 */ /* 0x000fe200078e0aa8 */
[----:B------:R0:W-:Y:S01]  /*c690*/  STL [R1+0x34], R4 ;  /* 0x0000340401007387 */ /* 0x0001e20000100800 */
[----:B------:R-:W-:Y:S01]  /*c6a0*/  ISETP.GT.U32.AND P2, PT, R168, R241, PT ;  /* 0x000000f1a800720c */ /* 0x000fe20003f44070 */
[----:B------:R-:W-:Y:S01]  /*c6b0*/  IMAD.MOV.U32 R5, RZ, RZ, R242 ;  /* 0x000000ffff057224 */ /* 0x000fe200078e00f2 */
[----:B------:R-:W-:Y:S01]  /*c6c0*/  IABS R3, R239 ;  /* 0x000000ef00037213 */ /* 0x000fe20000000000 */
[----:B------:R-:W-:-:S04]  /*c6d0*/  IMAD.HI.U32 R22, R0, R240, RZ ;  /* 0x000000f000167227 */ /* 0x000fc800078e00ff */
[----:B------:R-:W-:Y:S02]  /*c6e0*/  @!P3 IMAD.MOV R5, RZ, RZ, -R5 ;  /* 0x000000ffff05b224 */ /* 0x000fe400078e0a05 */
[----:B0-----:R-:W-:Y:S02]  /*c6f0*/  IMAD.MOV.U32 R4, RZ, RZ, R247 ;  /* 0x000000ffff047224 */ /* 0x001fe400078e00f7 */
[----:B------:R-:W-:Y:S01]  /*c700*/  @!P4 IMAD.IADD R243, R243, 0x1, -R168 ;  /* 0x00000001f3f3c824 */ /* 0x000fe200078e0aa8 */
[----:B------:R-:W-:Y:S01]  /*c710*/  ISETP.GE.AND P4, PT, R238, RZ, PT ;  /* 0x000000ffee00720c */ /* 0x000fe20003f86270 */
[----:B------:R-:W-:Y:S01]  /*c720*/  @!P6 IMAD.MOV R4, RZ, RZ, -R4 ;  /* 0x000000ffff04e224 */ /* 0x000fe200078e0a04 */
[----:B------:R-:W-:Y:S01]  /*c730*/  STL [R1+0x30], R5 ;  /* 0x0000300501007387 */ /* 0x000fe20000100800 */
[----:B------:R-:W-:Y:S01]  /*c740*/  IMAD.HI.U32 R238, R0, R3, RZ ;  /* 0x0000000300ee7227 */ /* 0x000fe200078e00ff */
[----:B------:R-:W-:Y:S02]  /*c750*/  ISETP.GE.AND P6, PT, R248, RZ, PT ;  /* 0x000000fff800720c */ /* 0x000fe40003fc6270 */
[----:B------:R0:W-:Y:S01]  /*c760*/  STL [R1+0x7d8], R4 ;  /* 0x0007d80401007387 */ /* 0x0001e20000100800 */
[----:B------:R-:W-:-:S02]  /*c770*/  IMAD.MOV R22, RZ, RZ, -R22 ;  /* 0x000000ffff167224 */ /* 0x000fc400078e0a16 */
[--C-:B------:R-:W-:Y:S01]  /*c780*/  @!P5 IMAD.IADD R250, R250, 0x1, -R168.reuse ;  /* 0x00000001fafad824 */ /* 0x100fe200078e0aa8 */
[----:B------:R-:W-:Y:S01]  /*c790*/  ISETP.GE.AND P5, PT, R244, RZ, PT ;  /* 0x000000fff400720c */ /* 0x000fe20003fa6270 */
[----:B------:R-:W-:Y:S01]  /*c7a0*/  @!P0 IMAD.IADD R249, R249, 0x1, -R168 ;  /* 0x00000001f9f98824 */ /* 0x000fe200078e0aa8 */
[----:B------:R-:W-:Y:S01]  /*c7b0*/  ISETP.GE.AND P0, PT, R245, RZ, PT ;  /* 0x000000fff500720c */ /* 0x000fe20003f06270 */
[----:B------:R-:W-:Y:S02]  /*c7c0*/  IMAD.MOV R238, RZ, RZ, -R238 ;  /* 0x000000ffffee7224 */ /* 0x000fe400078e0aee */
[C---:B------:R-:W-:Y:S02]  /*c7d0*/  IMAD R240, R168.reuse, R22, R240 ;  /* 0x00000016a8f07224 */ /* 0x040fe400078e02f0 */
[----:B0-----:R-:W-:Y:S02]  /*c7e0*/  IMAD.MOV.U32 R4, RZ, RZ, R243 ;  /* 0x000000ffff047224 */ /* 0x001fe400078e00f3 */
[----:B------:R-:W-:Y:S01]  /*c7f0*/  @!P2 IMAD.IADD R241, R241, 0x1, -R168 ;  /* 0x00000001f1f1a824 */ /* 0x000fe200078e0aa8 */
[C---:B------:R-:W-:Y:S01]  /*c800*/  ISETP.GT.U32.AND P2, PT, R168.reuse, R250, PT ;  /* 0x000000faa800720c */ /* 0x040fe20003f44070 */
[----:B------:R-:W-:-:S02]  /*c810*/  IMAD R238, R168, R238, R3 ;  /* 0x000000eea8ee7224 */ /* 0x000fc400078e0203 */
[----:B------:R-:W-:Y:S01]  /*c820*/  IMAD.MOV.U32 R22, RZ, RZ, R249 ;  /* 0x000000ffff167224 */ /* 0x000fe200078e00f9 */
[C---:B------:R-:W-:Y:S01]  /*c830*/  ISETP.GT.U32.AND P3, PT, R168.reuse, R241, PT ;  /* 0x000000f1a800720c */ /* 0x040fe20003f64070 */
[----:B------:R-:W-:Y:S01]  /*c840*/  @!P1 IMAD.MOV R4, RZ, RZ, -R4 ;  /* 0x000000ffff049224 */ /* 0x000fe200078e0a04 */
[C---:B------:R-:W-:Y:S01]  /*c850*/  ISETP.GT.U32.AND P1, PT, R168.reuse, R240, PT ;  /* 0x000000f0a800720c */ /* 0x040fe20003f24070 */
[----:B------:R-:W-:Y:S01]  /*c860*/  @!P4 IMAD.MOV R22, RZ, RZ, -R22 ;  /* 0x000000ffff16c224 */ /* 0x000fe200078e0a16 */
[----:B------:R-:W-:Y:S01]  /*c870*/  ISETP.GT.U32.AND P4, PT, R168, R238, PT ;  /* 0x000000eea800720c */ /* 0x000fe20003f84070 */
[C---:B------:R-:W-:Y:S01]  /*c880*/  VIADD R242, R2.reuse, 0xf3 ;  /* 0x000000f302f27836 */ /* 0x040fe20000000000 */
[----:B------:R0:W-:Y:S01]  /*c890*/  STL [R1+0x7bc], R4 ;  /* 0x0007bc0401007387 */ /* 0x0001e20000100800 */
[----:B------:R-:W-:Y:S02]  /*c8a0*/  VIADD R3, R2, 0xf2 ;  /* 0x000000f202037836 */ /* 0x000fe40000000000 */
[--C-:B------:R-:W-:Y:S01]  /*c8b0*/  @!P2 IMAD.IADD R250, R250, 0x1, -R168.reuse ;  /* 0x00000001fafaa824 */ /* 0x100fe200078e0aa8 */
[----:B------:R-:W-:Y:S01]  /*c8c0*/  IABS R246, R242 ;  /* 0x000000f200f67213 */ /* 0x000fe20000000000 */
[----:B------:R-:W-:Y:S01]  /*c8d0*/  VIADD R245, R2, 0xf1 ;  /* 0x000000f102f57836 */ /* 0x000fe20000000000 */
[----:B------:R-:W-:Y:S01]  /*c8e0*/  ISETP.GE.AND P2, PT, R239, RZ, PT ;  /* 0x000000ffef00720c */ /* 0x000fe20003f46270 */
[--C-:B------:R-:W-:Y:S01]  /*c8f0*/  @!P3 IMAD.IADD R241, R241, 0x1, -R168.reuse ;  /* 0x00000001f1f1b824 */ /* 0x100fe200078e0aa8 */
[----:B------:R-:W-:Y:S01]  /*c900*/  ISETP.GE.AND P3, PT, R242, RZ, PT ;  /* 0x000000fff200720c */ /* 0x000fe20003f66270 */
[----:B------:R-:W-:Y:S01]  /*c910*/  @!P1 IMAD.IADD R240, R240, 0x1, -R168 ;  /* 0x00000001f0f09824 */ /* 0x000fe200078e0aa8 */
[----:B------:R-:W-:Y:S01]  /*c920*/  IABS R239, R3 ;  /* 0x0000000300ef7213 */ /* 0x000fe20000000000 */
[----:B0-----:R-:W-:Y:S01]  /*c930*/  IMAD.MOV.U32 R4, RZ, RZ, R250 ;  /* 0x000000ffff047224 */ /* 0x001fe200078e00fa */
[----:B------:R-:W-:Y:S01]  /*c940*/  ISETP.GE.AND P1, PT, R3, RZ, PT ;  /* 0x000000ff0300720c */ /* 0x000fe20003f26270 */
[----:B------:R-:W-:Y:S01]  /*c950*/  @!P4 IMAD.IADD R238, R238, 0x1, -R168 ;  /* 0x00000001eeeec824 */ /* 0x000fe200078e0aa8 */
[----:B------:R-:W-:Y:S01]  /*c960*/  ISETP.GT.U32.AND P4, PT, R168, R240, PT ;  /* 0x000000f0a800720c */ /* 0x000fe20003f84070 */
[----:B------:R-:W-:-:S02]  /*c970*/  @!P0 IMAD.MOV R4, RZ, RZ, -R4 ;  /* 0x000000ffff048224 */ /* 0x000fc400078e0a04 */
[----:B------:R-:W-:Y:S01]  /*c980*/  IMAD.HI.U32 R242, R0, R246, RZ ;  /* 0x000000f600f27227 */ /* 0x000fe200078e00ff */
[----:B------:R-:W-:Y:S02]  /*c990*/  ISETP.GT.U32.AND P0, PT, R168, R238, PT ;  /* 0x000000eea800720c */ /* 0x000fe40003f04070 */
[----:B------:R0:W-:Y:S01]  /*c9a0*/  STL [R1+0x7c0], R4 ;  /* 0x0007c00401007387 */ /* 0x0001e20000100800 */
[----:B------:R-:W-:-:S04]  /*c9b0*/  IMAD.HI.U32 R3, R0, R239, RZ ;  /* 0x000000ef00037227 */ /* 0x000fc800078e00ff */
[----:B------:R-:W-:Y:S02]  /*c9c0*/  IMAD.MOV R3, RZ, RZ, -R3 ;  /* 0x000000ffff037224 */ /* 0x000fe400078e0a03 */
[----:B------:R-:W-:Y:S02]  /*c9d0*/  @!P4 IMAD.IADD R240, R240, 0x1, -R168 ;  /* 0x00000001f0f0c824 */ /* 0x000fe400078e0aa8 */
[----:B------:R-:W-:Y:S02]  /*c9e0*/  IMAD R239, R168, R3, R239 ;  /* 0x00000003a8ef7224 */ /* 0x000fe400078e02ef */
[----:B0-----:R-:W-:Y:S02]  /*c9f0*/  IMAD.MOV.U32 R4, RZ, RZ, R241 ;  /* 0x000000ffff047224 */ /* 0x001fe400078e00f1 */
[----:B------:R-:W-:Y:S02]  /*ca00*/  IMAD.MOV R241, RZ, RZ, -R242 ;  /* 0x000000fffff17224 */ /* 0x000fe400078e0af2 */
[----:B------:R-:W-:-:S02]  /*ca10*/  IMAD.MOV.U32 R5, RZ, RZ, R240 ;  /* 0x000000ffff057224 */ /* 0x000fc400078e00f0 */
[C---:B------:R-:W-:Y:S02]  /*ca20*/  IMAD R246, R168.reuse, R241, R246 ;  /* 0x000000f1a8f67224 */ /* 0x040fe400078e02f6 */
[----:B------:R-:W-:Y:S01]  /*ca30*/  @!P6 IMAD.MOV R5, RZ, RZ, -R5 ;  /* 0x000000ffff05e224 */ /* 0x000fe200078e0a05 */
[C---:B------:R-:W-:Y:S01]  /*ca40*/  ISETP.GT.U32.AND P6, PT, R168.reuse, R239, PT ;  /* 0x000000efa800720c */ /* 0x040fe20003fc4070 */
[----:B------:R-:W-:Y:S01]  /*ca50*/  @!P5 IMAD.MOV R4, RZ, RZ, -R4 ;  /* 0x000000ffff04d224 */ /* 0x000fe200078e0a04 */
[----:B------:R-:W-:Y:S01]  /*ca60*/  ISETP.GT.U32.AND P4, PT, R168, R246, PT ;  /* 0x000000f6a800720c */ /* 0x000fe20003f84070 */
[----:B------:R-:W-:Y:S01]  /*ca70*/  @!P0 IMAD.IADD R238, R238, 0x1, -R168 ;  /* 0x00000001eeee8824 */ /* 0x000fe200078e0aa8 */
[----:B------:R-:W-:Y:S01]  /*ca80*/  ISETP.GE.AND P5, PT, R245, RZ, PT ;  /* 0x000000fff500720c */ /* 0x000fe20003fa6270 */
[C---:B------:R-:W-:Y:S01]  /*ca90*/  VIADD R244, R2.reuse, 0xef ;  /* 0x000000ef02f47836 */ /* 0x040fe20000000000 */
[----:B------:R-:W-:Y:S01]  /*caa0*/  IABS R245, R245 ;  /* 0x000000f500f57213 */ /* 0x000fe20000000000 */
[----:B------:R0:W-:Y:S01]  /*cab0*/  STL [R1+0x7c4], R4 ;  /* 0x0007c40401007387 */ /* 0x0001e20000100800 */
[----:B------:R-:W-:-:S02]  /*cac0*/  VIADD R242, R2, 0xf0 ;  /* 0x000000f002f27836 */ /* 0x000fc40000000000 */
[----:B------:R-:W-:Y:S01]  /*cad0*/  VIADD R3, R2, 0xee ;  /* 0x000000ee02037836 */ /* 0x000fe20000000000 */
[----:B------:R-:W-:Y:S01]  /*cae0*/  STL [R1+0x7c8], R5 ;  /* 0x0007c80501007387 */ /* 0x000fe20000100800 */
[----:B------:R-:W-:Y:S01]  /*caf0*/  IMAD.HI.U32 R241, R0, R245, RZ ;  /* 0x000000f500f17227 */ /* 0x000fe200078e00ff */
[----:B------:R-:W-:Y:S02]  /*cb00*/  ISETP.GE.AND P0, PT, R242, RZ, PT ;  /* 0x000000fff200720c */ /* 0x000fe40003f06270 */
[----:B------:R-:W-:Y:S01]  /*cb10*/  IABS R242, R242 ;  /* 0x000000f200f27213 */ /* 0x000fe20000000000 */
[----:B------:R-:W-:Y:S01]  /*cb20*/  @!P4 IMAD.IADD R246, R246, 0x1, -R168 ;  /* 0x00000001f6f6c824 */ /* 0x000fe200078e0aa8 */
[----:B------:R-:W-:Y:S01]  /*cb30*/  IABS R243, R3 ;  /* 0x0000000300f37213 */ /* 0x000fe20000000000 */
[----:B0-----:R-:W-:Y:S02]  /*cb40*/  IMAD.MOV.U32 R4, RZ, RZ, R238 ;  /* 0x000000ffff047224 */ /* 0x001fe400078e00ee */
[----:B------:R-:W-:Y:S01]  /*cb50*/  @!P6 IMAD.IADD R239, R239, 0x1, -R168 ;  /* 0x00000001efefe824 */ /* 0x000fe200078e0aa8 */
[----:B------:R-:W-:Y:S01]  /*cb60*/  ISETP.GT.U32.AND P4, PT, R168, R246, PT ;  /* 0x000000f6a800720c */ /* 0x000fe20003f84070 */
[----:B------:R-:W-:Y:S01]  /*cb70*/  @!P2 IMAD.MOV R4, RZ, RZ, -R4 ;  /* 0x000000ffff04a224 */ /* 0x000fe200078e0a04 */
[----:B------:R-:W-:Y:S01]  /*cb80*/  ISETP.GE.AND P2, PT, R244, RZ, PT ;  /* 0x000000fff400720c */ /* 0x000fe20003f46270 */
[----:B------:R-:W-:Y:S01]  /*cb90*/  IMAD.MOV R240, RZ, RZ, -R241 ;  /* 0x000000fffff07224 */ /* 0x000fe200078e0af1 */
[----:B------:R-:W-:Y:S01]  /*cba0*/  IABS R244, R244 ;  /* 0x000000f400f47213 */ /* 0x000fe20000000000 */
[----:B------:R-:W-:Y:S01]  /*cbb0*/  IMAD.HI.U32 R238, R0, R242, RZ ;  /* 0x000000f200ee7227 */ /* 0x000fe200078e00ff */
[C---:B------:R-:W-:Y:S01]  /*cbc0*/  ISETP.GT.U32.AND P6, PT, R168.reuse, R239, PT ;  /* 0x000000efa800720c */ /* 0x040fe20003fc4070 */
[----:B------:R0:W-:Y:S02]  /*cbd0*/  STL [R1+0x7d4], R4 ;  /* 0x0007d40401007387 */ /* 0x0001e40000100800 */
[----:B------:R-:W-:-:S02]  /*cbe0*/  IMAD R245, R168, R240, R245 ;  /* 0x000000f0a8f57224 */ /* 0x000fc400078e02f5 */
[----:B------:R-:W-:-:S04]  /*cbf0*/  IMAD.HI.U32 R240, R0, R244, RZ ;  /* 0x000000f400f07227 */ /* 0x000fc800078e00ff */
[----:B------:R-:W-:Y:S02]  /*cc00*/  IMAD.MOV R240, RZ, RZ, -R240 ;  /* 0x000000fffff07224 */ /* 0x000fe400078e0af0 */
[----:B------:R-:W-:Y:S01]  /*cc10*/  @!P4 IMAD.IADD R246, R246, 0x1, -R168 ;  /* 0x00000001f6f6c824 */ /* 0x000fe200078e0aa8 */
[C---:B------:R-:W-:Y:S01]  /*cc20*/  ISETP.GT.U32.AND P4, PT, R168.reuse, R245, PT ;  /* 0x000000f5a800720c */ /* 0x040fe20003f84070 */
[----:B------:R-:W-:Y:S02]  /*cc30*/  IMAD.MOV R238, RZ, RZ, -R238 ;  /* 0x000000ffffee7224 */ /* 0x000fe400078e0aee */
[----:B------:R-:W-:Y:S02]  /*cc40*/  IMAD R244, R168, R240, R244 ;  /* 0x000000f0a8f47224 */ /* 0x000fe400078e02f4 */
[----:B------:R-:W-:-:S04]  /*cc50*/  IMAD.HI.U32 R241, R0, R243, RZ ;  /* 0x000000f300f17227 */ /* 0x000fc800078e00ff */
[C---:B------:R-:W-:Y:S02]  /*cc60*/  IMAD R242, R168.reuse, R238, R242 ;  /* 0x000000eea8f27224 */ /* 0x040fe400078e02f2 */
[----:B0-----:R-:W-:Y:S02]  /*cc70*/  IMAD.MOV.U32 R4, RZ, RZ, R246 ;  /* 0x000000ffff047224 */ /* 0x001fe400078e00f6 */
[----:B------:R-:W-:Y:S01]  /*cc80*/  @!P6 IMAD.IADD R239, R239, 0x1, -R168 ;  /* 0x00000001efefe824 */ /* 0x000fe200078e0aa8 */
[C---:B------:R-:W-:Y:S01]  /*cc90*/  ISETP.GT.U32.AND P6, PT, R168.reuse, R244, PT ;  /* 0x000000f4a800720c */ /* 0x040fe20003fc4070 */
[----:B------:R-:W-:Y:S02]  /*cca0*/  IMAD.MOV R241, RZ, RZ, -R241 ;  /* 0x000000fffff17224 */ /* 0x000fe400078e0af1 */
[----:B------:R-:W-:Y:S01]  /*ccb0*/  @!P3 IMAD.MOV R4, RZ, RZ, -R4 ;  /* 0x000000ffff04b224 */ /* 0x000fe200078e0a04 */
[C---:B------:R-:W-:Y:S01]  /*ccc0*/  ISETP.GT.U32.AND P3, PT, R168.reuse, R242, PT ;  /* 0x000000f2a800720c */ /* 0x040fe20003f64070 */
[----:B------:R-:W-:-:S02]  /*ccd0*/  IMAD R243, R168, R241, R243 ;  /* 0x000000f1a8f37224 */ /* 0x000fc400078e02f3 */
[--C-:B------:R-:W-:Y:S01]  /*cce0*/  @!P4 IMAD.IADD R245, R245, 0x1, -R168.reuse ;  /* 0x00000001f5f5c824 */ /* 0x100fe200078e0aa8 */
[----:B------:R0:W-:Y:S01]  /*ccf0*/  STL [R1+0x7d0], R4 ;  /* 0x0007d00401007387 */ /* 0x0001e20000100800 */
[----:B------:R-:W-:Y:S01]  /*cd00*/  VIADD R251, R2, 0xed ;  /* 0x000000ed02fb7836 */ /* 0x000fe20000000000 */
[----:B------:R-:W-:Y:S01]  /*cd10*/  ISETP.GT.U32.AND P4, PT, R168, R243, PT ;  /* 0x000000f3a800720c */ /* 0x000fe20003f84070 */
[----:B------:R-:W-:Y:S02]  /*cd20*/  VIADD R248, R2, 0xec ;  /* 0x000000ec02f87836 */ /* 0x000fe40000000000 */
[--C-:B------:R-:W-:Y:S01]  /*cd30*/  @!P6 IMAD.IADD R244, R244, 0x1, -R168.reuse ;  /* 0x00000001f4f4e824 */ /* 0x100fe200078e0aa8 */
[----:B------:R-:W-:Y:S01]  /*cd40*/  IABS R238, R251 ;  /* 0x000000fb00ee7213 */ /* 0x000fe20000000000 */
[----:B------:R-:W-:Y:S01]  /*cd50*/  VIADD R241, R2, 0xeb ;  /* 0x000000eb02f17836 */ /* 0x000fe20000000000 */
[----:B------:R-:W-:Y:S01]  /*cd60*/  IABS R247, R248 ;  /* 0x000000f800f77213 */ /* 0x000fe20000000000 */
[----:B------:R-:W-:Y:S01]  /*cd70*/  @!P3 IMAD.IADD R242, R242, 0x1, -R168 ;  /* 0x00000001f2f2b824 */ /* 0x000fe200078e0aa8 */
[----:B------:R-:W-:Y:S01]  /*cd80*/  ISETP.GT.U32.AND P3, PT, R168, R245, PT ;  /* 0x000000f5a800720c */ /* 0x000fe20003f64070 */
[----:B0-----:R-:W-:Y:S01]  /*cd90*/  IMAD.MOV.U32 R4, RZ, RZ, R239 ;  /* 0x000000ffff047224 */ /* 0x001fe200078e00ef */
[----:B------:R-:W-:Y:S01]  /*cda0*/  IABS R250, R241 ;  /* 0x000000f100fa7213 */ /* 0x000fe20000000000 */
[----:B------:R-:W-:Y:S01]  /*cdb0*/  IMAD.HI.U32 R240, R0, R238, RZ ;  /* 0x000000ee00f07227 */ /* 0x000fe200078e00ff */
[----:B------:R-:W-:-:S03]  /*cdc0*/  ISETP.GT.U32.AND P6, PT, R168, R242, PT ;  /* 0x000000f2a800720c */ /* 0x000fc60003fc4070 */
[----:B------:R-:W-:Y:S01]  /*cdd0*/  @!P1 IMAD.MOV R4, RZ, RZ, -R4 ;  /* 0x000000ffff049224 */ /* 0x000fe200078e0a04 */
[----:B------:R-:W-:Y:S01]  /*cde0*/  ISETP.GT.U32.AND P1, PT, R168, R244, PT ;  /* 0x000000f4a800720c */ /* 0x000fe20003f24070 */
[----:B------:R-:W-:-:S03]  /*cdf0*/  IMAD.HI.U32 R239, R0, R247, RZ ;  /* 0x000000f700ef7227 */ /* 0x000fc600078e00ff */
[----:B------:R0:W-:Y:S01]  /*ce00*/  STL [R1+0x7cc], R4 ;  /* 0x0007cc0401007387 */ /* 0x0001e20000100800 */
[----:B------:R-:W-:Y:S02]  /*ce10*/  @!P4 IMAD.IADD R243, R243, 0x1, -R168 ;  /* 0x00000001f3f3c824 */ /* 0x000fe400078e0aa8 */
[----:B------:R-:W-:Y:S02]  /*ce20*/  IMAD.MOV R240, RZ, RZ, -R240 ;  /* 0x000000fffff07224 */ /* 0x000fe400078e0af0 */
[----:B------:R-:W-:Y:S01]  /*ce30*/  IMAD.MOV R239, RZ, RZ, -R239 ;  /* 0x000000ffffef7224 */ /* 0x000fe200078e0aef */
[C---:B------:R-:W-:Y:S01]  /*ce40*/  ISETP.GT.U32.AND P4, PT, R168.reuse, R243, PT ;  /* 0x000000f3a800720c */ /* 0x040fe20003f84070 */
[C---:B------:R-:W-:Y:S02]  /*ce50*/  IMAD R238, R168.reuse, R240, R238 ;  /* 0x000000f0a8ee7224 */ /* 0x040fe400078e02ee */
[C---:B------:R-:W-:Y:S02]  /*ce60*/  IMAD R247, R168.reuse, R239, R247 ;  /* 0x000000efa8f77224 */ /* 0x040fe400078e02f7 */
[--C-:B------:R-:W-:Y:S01]  /*ce70*/  @!P3 IMAD.IADD R245, R245, 0x1, -R168.reuse ;  /* 0x00000001f5f5b824 */ /* 0x100fe200078e0aa8 */
[----:B------:R-:W-:Y:S01]  /*ce80*/  ISETP.GT.U32.AND P3, PT, R168, R238, PT ;  /* 0x000000eea800720c */ /* 0x000fe20003f64070 */
[----:B------:R-:W-:Y:S01]  /*ce90*/  @!P1 IMAD.IADD R244, R244, 0x1, -R168 ;  /* 0x00000001f4f49824 */ /* 0x000fe200078e0aa8 */
[----:B------:R-:W-:Y:S01]  /*cea0*/  ISETP.GT.U32.AND P1, PT, R168, R247, PT ;  /* 0x000000f7a800720c */ /* 0x000fe20003f24070 */
[----:B------:R-:W-:-:S02]  /*ceb0*/  VIADD R239, R2, 0xe9 ;  /* 0x000000e902ef7836 */ /* 0x000fc40000000000 */
[--C-:B------:R-:W-:Y:S01]  /*cec0*/  @!P6 IMAD.IADD R242, R242, 0x1, -R168.reuse ;  /* 0x00000001f2f2e824 */ /* 0x100fe200078e0aa8 */
[----:B------:R-:W-:Y:S01]  /*ced0*/  ISETP.GE.AND P6, PT, R3, RZ, PT ;  /* 0x000000ff0300720c */ /* 0x000fe20003fc6270 */
[----:B------:R-:W-:Y:S01]  /*cee0*/  @!P4 IMAD.IADD R243, R243, 0x1, -R168 ;  /* 0x00000001f3f3c824 */ /* 0x000fe200078e0aa8 */
[----:B------:R-:W-:Y:S01]  /*cef0*/  ISETP.GE.AND P4, PT, R251, RZ, PT ;  /* 0x000000fffb00720c */ /* 0x000fe20003f86270 */
[----:B0-----:R-:W-:Y:S01]  /*cf00*/  IMAD.MOV.U32 R4, RZ, RZ, R242 ;  /* 0x000000ffff047224 */ /* 0x001fe200078e00f2 */
[----:B------:R-:W-:Y:S01]  /*cf10*/  IABS R251, R239 ;  /* 0x000000ef00fb7213 */ /* 0x000fe20000000000 */
[----:B------:R-:W-:Y:S02]  /*cf20*/  VIADD R240, R2, 0xea ;  /* 0x000000ea02f07836 */ /* 0x000fe40000000000 */
[--C-:B------:R-:W-:Y:S01]  /*cf30*/  @!P3 IMAD.IADD R238, R238, 0x1, -R168.reuse ;  /* 0x00000001eeeeb824 */ /* 0x100fe200078e0aa8 */
[----:B------:R-:W-:Y:S01]  /*cf40*/  ISETP.GE.AND P3, PT, R248, RZ, PT ;  /* 0x000000fff800720c */ /* 0x000fe20003f66270 */
[----:B------:R-:W-:Y:S01]  /*cf50*/  @!P1 IMAD.IADD R247, R247, 0x1, -R168 ;  /* 0x00000001f7f79824 */ /* 0x000fe200078e0aa8 */
[----:B------:R-:W-:Y:S01]  /*cf60*/  IABS R249, R240 ;  /* 0x000000f000f97213 */ /* 0x000fe20000000000 */
[----:B------:R-:W-:Y:S01]  /*cf70*/  IMAD.MOV.U32 R248, RZ, RZ, R251 ;  /* 0x000000fffff87224 */ /* 0x000fe200078e00fb */
[C---:B------:R-:W-:Y:S01]  /*cf80*/  ISETP.GT.U32.AND P1, PT, R168.reuse, R238, PT ;  /* 0x000000eea800720c */ /* 0x040fe20003f24070 */
[----:B------:R-:W-:Y:S01]  /*cf90*/  @!P0 IMAD.MOV R4, RZ, RZ, -R4 ;  /* 0x000000ffff048224 */ /* 0x000fe200078e0a04 */
[----:B------:R-:W-:Y:S01]  /*cfa0*/  ISETP.GT.U32.AND P0, PT, R168, R247, PT ;  /* 0x000000f7a800720c */ /* 0x000fe20003f04070 */
[----:B------:R-:W-:-:S04]  /*cfb0*/  IMAD.HI.U32 R246, R0, R250, RZ ;  /* 0x000000fa00f67227 */ /* 0x000fc800078e00ff */
[----:B------:R-:W-:Y:S02]  /*cfc0*/  IMAD.MOV.U32 R5, RZ, RZ, R245 ;  /* 0x000000ffff057224 */ /* 0x000fe400078e00f5 */
[----:B------:R-:W-:-:S04]  /*cfd0*/  IMAD.HI.U32 R245, R0, R248, RZ ;  /* 0x000000f800f57227 */ /* 0x000fc800078e00ff */
[----:B------:R-:W-:Y:S02]  /*cfe0*/  IMAD.MOV R246, RZ, RZ, -R246 ;  /* 0x000000fffff67224 */ /* 0x000fe400078e0af6 */
[----:B------:R-:W-:Y:S02]  /*cff0*/  IMAD.MOV R242, RZ, RZ, -R245 ;  /* 0x000000fffff27224 */ /* 0x000fe400078e0af5 */
[C---:B------:R-:W-:Y:S02]  /*d000*/  IMAD R250, R168.reuse, R246, R250 ;  /* 0x000000f6a8fa7224 */ /* 0x040fe400078e02fa */
[----:B------:R-:W-:Y:S02]  /*d010*/  IMAD R248, R168, R242, R248 ;  /* 0x000000f2a8f87224 */ /* 0x000fe400078e02f8 */
[----:B------:R-:W-:-:S04]  /*d020*/  IMAD.HI.U32 R3, R0, R249, RZ ;  /* 0x000000f900037227 */ /* 0x000fc800078e00ff */
[----:B------:R-:W-:Y:S01]  /*d030*/  @!P5 IMAD.MOV R5, RZ, RZ, -R5 ;  /* 0x000000ffff05d224 */ /* 0x000fe200078e0a05 */
[C---:B------:R-:W-:Y:S01]  /*d040*/  ISETP.GT.U32.AND P5, PT, R168.reuse, R250, PT ;  /* 0x000000faa800720c */ /* 0x040fe20003fa4070 */
[--C-:B------:R-:W-:Y:S01]  /*d050*/  @!P0 IMAD.IADD R247, R247, 0x1, -R168.reuse ;  /* 0x00000001f7f78824 */ /* 0x100fe200078e0aa8 */
[----:B------:R-:W-:Y:S01]  /*d060*/  ISETP.GT.U32.AND P0, PT, R168, R248, PT ;  /* 0x000000f8a800720c */ /* 0x000fe20003f04070 */
[----:B------:R-:W-:Y:S01]  /*d070*/  IMAD.MOV R3, RZ, RZ, -R3 ;  /* 0x000000ffff037224 */ /* 0x000fe200078e0a03 */
[----:B------:R0:W-:Y:S01]  /*d080*/  STL [R1+0x7a8], R5 ;  /* 0x0007a80501007387 */ /* 0x0001e20000100800 */
[----:B------:R-:W-:Y:S01]  /*d090*/  @!P1 IMAD.IADD R238, R238, 0x1, -R168 ;  /* 0x00000001eeee9824 */ /* 0x000fe200078e0aa8 */
[----:B------:R-:W-:Y:S01]  /*d0a0*/  ISETP.GE.AND P1, PT, R240, RZ, PT ;  /* 0x000000fff000720c */ /* 0x000fe20003f26270 */
[----:B------:R-:W-:Y:S01]  /*d0b0*/  IMAD R249, R168, R3, R249 ;  /* 0x00000003a8f97224 */ /* 0x000fe200078e02f9 */
[----:B------:R1:W-:Y:S01]  /*d0c0*/  STL [R1+0x7ac], R4 ;  /* 0x0007ac0401007387 */ /* 0x0003e20000100800 */
[----:B------:R-:W-:-:S02]  /*d0d0*/  VIADD R240, R2, 0xe7 ;  /* 0x000000e702f07836 */ /* 0x000fc40000000000 */
[----:B------:R-:W-:Y:S02]  /*d0e0*/  VIADD R3, R2, 0xe8 ;  /* 0x000000e802037836 */ /* 0x000fe40000000000 */
[----:B------:R-:W-:Y:S01]  /*d0f0*/  @!P5 IMAD.IADD R250, R250, 0x1, -R168 ;  /* 0x00000001fafad824 */ /* 0x000fe200078e0aa8 */
[----:B------:R-:W-:Y:S01]  /*d100*/  ISETP.GE.AND P5, PT, R239, RZ, PT ;  /* 0x000000ffef00720c */ /* 0x000fe20003fa6270 */
[----:B0-----:R-:W-:Y:S01]  /*d110*/  IMAD.MOV.U32 R5, RZ, RZ, R244 ;  /* 0x000000ffff057224 */ /* 0x001fe200078e00f4 */
[----:B------:R-:W-:Y:S01]  /*d120*/  IABS R239, R240 ;  /* 0x000000f000ef7213 */ /* 0x000fe20000000000 */
[----:B------:R-:W-:Y:S01]  /*d130*/  @!P0 IMAD.IADD R248, R248, 0x1, -R168 ;  /* 0x00000001f8f88824 */ /* 0x000fe200078e0aa8 */
[----:B------:R-:W-:Y:S01]  /*d140*/  IABS R245, R3 ;  /* 0x0000000300f57213 */ /* 0x000fe20000000000 */
[----:B-1----:R-:W-:Y:S02]  /*d150*/  IMAD.MOV.U32 R4, RZ, RZ, R243 ;  /* 0x000000ffff047224 */ /* 0x002fe400078e00f3 */
[----:B------:R-:W-:Y:S01]  /*d160*/  @!P2 IMAD.MOV R5, RZ, RZ, -R5 ;  /* 0x000000ffff05a224 */ /* 0x000fe200078e0a05 */
[----:B------:R-:W-:Y:S01]  /*d170*/  ISETP.GE.AND P2, PT, R241, RZ, PT ;  /* 0x000000fff100720c */ /* 0x000fe20003f46270 */
[----:B------:R-:W-:Y:S01]  /*d180*/  @!P6 IMAD.MOV R4, RZ, RZ, -R4 ;  /* 0x000000ffff04e224 */ /* 0x000fe200078e0a04 */
[----:B------:R-:W-:Y:S01]  /*d190*/  ISETP.GT.U32.AND P6, PT, R168, R249, PT ;  /* 0x000000f9a800720c */ /* 0x000fe20003fc4070 */
[----:B------:R-:W-:Y:S01]  /*d1a0*/  IMAD.HI.U32 R241, R0, R239, RZ ;  /* 0x000000ef00f17227 */ /* 0x000fe200078e00ff */
[----:B------:R-:W-:Y:S01]  /*d1b0*/  ISETP.GT.U32.AND P0, PT, R168, R248, PT ;  /* 0x000000f8a800720c */ /* 0x000fe20003f04070 */
[----:B------:R-:W-:Y:S02]  /*d1c0*/  STL [R1+0x7b0], R5 ;  /* 0x0007b00501007387 */ /* 0x000fe40000100800 */
[----:B------:R-:W-:-:S02]  /*d1d0*/  IMAD.MOV R241, RZ, RZ, -R241 ;  /* 0x000000fffff17224 */ /* 0x000fc400078e0af1 */
[----:B------:R-:W-:Y:S01]  /*d1e0*/  IMAD.HI.U32 R242, R0, R245, RZ ;  /* 0x000000f500f27227 */ /* 0x000fe200078e00ff */
[----:B------:R0:W-:Y:S03]  /*d1f0*/  STL [R1+0x7b4], R4 ;  /* 0x0007b40401007387 */ /* 0x0001e60000100800 */
[C---:B------:R-:W-:Y:S02]  /*d200*/  IMAD R239, R168.reuse, R241, R239 ;  /* 0x000000f1a8ef7224 */ /* 0x040fe400078e02ef */
[----:B------:R-:W-:Y:S01]  /*d210*/  @!P6 IMAD.IADD R249, R249, 0x1, -R168 ;  /* 0x00000001f9f9e824 */ /* 0x000fe200078e0aa8 */
[----:B------:R-:W-:Y:S01]  /*d220*/  ISETP.GT.U32.AND P6, PT, R168, R250, PT ;  /* 0x000000faa800720c */ /* 0x000fe20003fc4070 */
[----:B------:R-:W-:Y:S02]  /*d230*/  IMAD.MOV R242, RZ, RZ, -R242 ;  /* 0x000000fffff27224 */ /* 0x000fe400078e0af2 */
[----:B------:R-:W-:Y:S01]  /*d240*/  @!P0 IMAD.IADD R248, R248, 0x1, -R168 ;  /* 0x00000001f8f88824 */ /* 0x000fe200078e0aa8 */
[----:B------:R-:W-:Y:S01]  /*d250*/  ISETP.GT.U32.AND P0, PT, R168, R239, PT ;  /* 0x000000efa800720c */ /* 0x000fe20003f04070 */
[----:B0-----:R-:W-:-:S02]  /*d260*/  IMAD.MOV.U32 R4, RZ, RZ, R238 ;  /* 0x000000ffff047224 */ /* 0x001fc400078e00ee */
[C---:B------:R-:W-:Y:S02]  /*d270*/  IMAD R245, R168.reuse, R242, R245 ;  /* 0x000000f2a8f57224 */ /* 0x040fe400078e02f5 */
[----:B------:R-:W-:Y:S01]  /*d280*/  @!P4 IMAD.MOV R4, RZ, RZ, -R4 ;  /* 0x000000ffff04c224 */ /* 0x000fe200078e0a04 */
[----:B------:R-:W-:Y:S01]  /*d290*/  ISETP.GT.U32.AND P4, PT, R168, R249, PT ;  /* 0x000000f9a800720c */ /* 0x000fe20003f84070 */
[----:B------:R-:W-:Y:S02]  /*d2a0*/  VIADD R241, R2, 0xe4 ;  /* 0x000000e402f17836 */ /* 0x000fe40000000000 */
[--C-:B------:R-:W-:Y:S01]  /*d2b0*/  @!P6 IMAD.IADD R250, R250, 0x1, -R168.reuse ;  /* 0x00000001fafae824 */ /* 0x100fe200078e0aa8 */
[----:B------:R-:W-:Y:S01]  /*d2c0*/  ISETP.GT.U32.AND P6, PT, R168, R245, PT ;  /* 0x000000f5a800720c */ /* 0x000fe20003fc4070 */
[C---:B------:R-:W-:Y:S01]  /*d2d0*/  VIADD R243, R2.reuse, 0xe6 ;  /* 0x000000e602f37836 */ /* 0x040fe20000000000 */
[----:B------:R0:W-:Y:S01]  /*d2e0*/  STL [R1+0x7b8], R4 ;  /* 0x0007b80401007387 */ /* 0x0001e20000100800 */
[----:B------:R-:W-:Y:S01]  /*d2f0*/  IMAD.MOV.U32 R5, RZ, RZ, R247 ;  /* 0x000000ffff057224 */ /* 0x000fe200078e00f7 */
[----:B------:R-:W-:Y:S01]  /*d300*/  IABS R244, R241 ;  /* 0x000000f100f47213 */ /* 0x000fe20000000000 */
[----:B------:R-:W-:Y:S01]  /*d310*/  @!P0 IMAD.IADD R239, R239, 0x1, -R168 ;  /* 0x00000001efef8824 */ /* 0x000fe200078e0aa8 */
[----:B------:R-:W-:Y:S01]  /*d320*/  IABS R246, R243 ;  /* 0x000000f300f67213 */ /* 0x000fe20000000000 */
[----:B------:R-:W-:-:S02]  /*d330*/  VIADD R238, R2, 0xe5 ;  /* 0x000000e502ee7836 */ /* 0x000fc40000000000 */
[----:B------:R-:W-:Y:S02]  /*d340*/  @!P3 IMAD.MOV R5, RZ, RZ, -R5 ;  /* 0x000000ffff05b224 */ /* 0x000fe400078e0a05 */
[----:B------:R-:W-:Y:S01]  /*d350*/  @!P4 IMAD.IADD R249, R249, 0x1, -R168 ;  /* 0x00000001f9f9c824 */ /* 0x000fe200078e0aa8 */
[----:B------:R-:W-:Y:S01]  /*d360*/  IABS R242, R238 ;  /* 0x000000ee00f27213 */ /* 0x000fe20000000000 */
[----:B0-----:R-:W-:Y:S01]  /*d370*/  IMAD.MOV.U32 R4, RZ, RZ, R250 ;  /* 0x000000ffff047224 */ /* 0x001fe200078e00fa */
[----:B------:R0:W-:Y:S01]  /*d380*/  STL [R1+0x740], R5 ;  /* 0x0007400501007387 */ /* 0x0001e20000100800 */
[----:B------:R-:W-:Y:S01]  /*d390*/  @!P6 IMAD.IADD R245, R245, 0x1, -R168 ;  /* 0x00000001f5f5e824 */ /* 0x000fe200078e0aa8 */
[----:B------:R-:W-:Y:S01]  /*d3a0*/  ISETP.GE.AND P4, PT, R3, RZ, PT ;  /* 0x000000ff0300720c */ /* 0x000fe20003f86270 */
[----:B------:R-:W-:Y:S01]  /*d3b0*/  @!P2 IMAD.MOV R4, RZ, RZ, -R4 ;  /* 0x000000ffff04a224 */ /* 0x000fe200078e0a04 */
[----:B------:R-:W-:Y:S01]  /*d3c0*/  ISETP.GT.U32.AND P2, PT, R168, R239, PT ;  /* 0x000000efa800720c */ /* 0x000fe20003f44070 */
[----:B------:R-:W-:Y:S01]  /*d3d0*/  IMAD.HI.U32 R247, R0, R244, RZ ;  /* 0x000000f400f77227 */ /* 0x000fe200078e00ff */
[----:B------:R-:W-:-:S02]  /*d3e0*/  ISETP.GT.U32.AND P0, PT, R168, R245, PT ;  /* 0x000000f5a800720c */ /* 0x000fc40003f04070 */
[----:B------:R1:W-:Y:S01]  /*d3f0*/  STL [R1+0x744], R4 ;  /* 0x0007440401007387 */ /* 0x0003e20000100800 */
[----:B------:R-:W-:Y:S01]  /*d400*/  IMAD.HI.U32 R251, R0, R246, RZ ;  /* 0x000000f600fb7227 */ /* 0x000fe200078e00ff */
[----:B------:R-:W-:-:S03]  /*d410*/  ISETP.GE.AND P6, PT, R240, RZ, PT ;  /* 0x000000fff000720c */ /* 0x000fc60003fc6270 */
[----:B0-----:R-:W-:Y:S02]  /*d420*/  IMAD.MOV.U32 R5, RZ, RZ, R249 ;  /* 0x000000ffff057224 */ /* 0x001fe400078e00f9 */
[----:B------:R-:W-:Y:S02]  /*d430*/  IMAD.MOV R247, RZ, RZ, -R247 ;  /* 0x000000fffff77224 */ /* 0x000fe400078e0af7 */
[----:B------:R-:W-:-:S04]  /*d440*/  IMAD.HI.U32 R3, R0, R242, RZ ;  /* 0x000000f200037227 */ /* 0x000fc800078e00ff */
[----:B------:R-:W-:Y:S02]  /*d450*/  IMAD.MOV R251, RZ, RZ, -R251 ;  /* 0x000000fffffb7224 */ /* 0x000fe400078e0afb */
[----:B------:R-:W-:Y:S01]  /*d460*/  @!P1 IMAD.MOV R5, RZ, RZ, -R5 ;  /* 0x000000ffff059224 */ /* 0x000fe200078e0a05 */
[----:B------:R-:W-:Y:S01]  /*d470*/  ISETP.GE.AND P1, PT, R243, RZ, PT ;  /* 0x000000fff300720c */ /* 0x000fe20003f26270 */
[C---:B------:R-:W-:Y:S02]  /*d480*/  IMAD R243, R168.reuse, R247, R244 ;  /* 0x000000f7a8f37224 */ /* 0x040fe400078e02f4 */
[----:B------:R-:W-:Y:S01]  /*d490*/  IMAD.MOV R3, RZ, RZ, -R3 ;  /* 0x000000ffff037224 */ /* 0x000fe200078e0a03 */
[----:B------:R-:W-:Y:S01]  /*d4a0*/  STL [R1+0x754], R5 ;  /* 0x0007540501007387 */ /* 0x000fe20000100800 */
[----:B------:R-:W-:Y:S02]  /*d4b0*/  IMAD R246, R168, R251, R246 ;  /* 0x000000fba8f67224 */ /* 0x000fe400078e02f6 */
[----:B-1----:R-:W-:-:S02]  /*d4c0*/  IMAD.MOV.U32 R4, RZ, RZ, R248 ;  /* 0x000000ffff047224 */ /* 0x002fc400078e00f8 */
[----:B------:R-:W-:Y:S01]  /*d4d0*/  @!P2 IMAD.IADD R239, R239, 0x1, -R168 ;  /* 0x00000001efefa824 */ /* 0x000fe200078e0aa8 */
[C---:B------:R-:W-:Y:S01]  /*d4e0*/  ISETP.GT.U32.AND P2, PT, R168.reuse, R243, PT ;  /* 0x000000f3a800720c */ /* 0x040fe20003f44070 */
[C---:B------:R-:W-:Y:S01]  /*d4f0*/  IMAD R242, R168.reuse, R3, R242 ;  /* 0x00000003a8f27224 */ /* 0x040fe200078e02f2 */
[C---:B------:R-:W-:Y:S01]  /*d500*/  ISETP.GT.U32.AND P3, PT, R168.reuse, R246, PT ;  /* 0x000000f6a800720c */ /* 0x040fe20003f64070 */
[----:B------:R-:W-:Y:S02]  /*d510*/  @!P5 IMAD.MOV R4, RZ, RZ, -R4 ;  /* 0x000000ffff04d224 */ /* 0x000fe400078e0a04 */
[----:B------:R-:W-:Y:S01]  /*d520*/  @!P0 IMAD.IADD R245, R245, 0x1, -R168 ;  /* 0x00000001f5f58824 */ /* 0x000fe200078e0aa8 */
[----:B------:R-:W-:Y:S01]  /*d530*/  ISETP.GT.U32.AND P5, PT, R168, R242, PT ;  /* 0x000000f2a800720c */ /* 0x000fe20003fa4070 */
[----:B------:R-:W-:Y:S01]  /*d540*/  VIADD R240, R2, 0xe3 ;  /* 0x000000e302f07836 */ /* 0x000fe20000000000 */
[----:B------:R0:W-:Y:S01]  /*d550*/  STL [R1+0x798], R4 ;  /* 0x0007980401007387 */ /* 0x0001e20000100800 */
[----:B------:R-:W-:Y:S01]  /*d560*/  ISETP.GE.AND P0, PT, R238, RZ, PT ;  /* 0x000000ffee00720c */ /* 0x000fe20003f06270 */
[----:B------:R-:W-:-:S02]  /*d570*/  VIADD R238, R2, 0xe2 ;  /* 0x000000e202ee7836 */ /* 0x000fc40000000000 */
[----:B------:R-:W-:Y:S01]  /*d580*/  IABS R3, R240 ;  /* 0x000000f000037213 */ /* 0x000fe20000000000 */
[--C-:B------:R-:W-:Y:S02]  /*d590*/  @!P2 IMAD.IADD R243, R243, 0x1, -R168.reuse ;  /* 0x00000001f3f3a824 */ /* 0x100fe400078e0aa8 */
[----:B------:R-:W-:Y:S01]  /*d5a0*/  @!P3 IMAD.IADD R246, R246, 0x1, -R168 ;  /* 0x00000001f6f6b824 */ /* 0x000fe200078e0aa8 */
[----:B------:R-:W-:Y:S01]  /*d5b0*/  ISETP.GE.AND P3, PT, R241, RZ, PT ;  /* 0x000000fff100720c */ /* 0x000fe20003f66270 */
[----:B------:R-:W-:Y:S01]  /*d5c0*/  IMAD.HI.U32 R244, R0, R3, RZ ;  /* 0x0000000300f47227 */ /* 0x000fe200078e00ff */
[----:B------:R-:W-:-:S03]  /*d5d0*/  ISETP.GT.U32.AND P2, PT, R168, R243, PT ;  /* 0x000000f3a800720c */ /* 0x000fc60003f44070 */
[----:B0-----:R-:W-:Y:S01]  /*d5e0*/  IMAD.MOV.U32 R4, RZ, RZ, R245 ;  /* 0x000000ffff047224 */ /* 0x001fe200078e00f5 */
[----:B------:R-:W-:Y:S01]  /*d5f0*/  IABS R245, R238 ;  /* 0x000000ee00f57213 */ /* 0x000fe20000000000 */
[----:B------:R-:W-:Y:S01]  /*d600*/  @!P5 IMAD.IADD R242, R242, 0x1, -R168 ;  /* 0x00000001f2f2d824 */ /* 0x000fe200078e0aa8 */
[C---:B------:R-:W-:Y:S01]  /*d610*/  ISETP.GT.U32.AND P5, PT, R168.reuse, R246, PT ;  /* 0x000000f6a800720c */ /* 0x040fe20003fa4070 */
[----:B------:R-:W-:Y:S02]  /*d620*/  @!P4 IMAD.MOV R4, RZ, RZ, -R4 ;  /* 0x000000ffff04c224 */ /* 0x000fe400078e0a04 */
[----:B------:R-:W-:Y:S01]  /*d630*/  IMAD.MOV R244, RZ, RZ, -R244 ;  /* 0x000000fffff47224 */ /* 0x000fe200078e0af4 */
[----:B------:R-:W-:Y:S01]  /*d640*/  ISETP.GT.U32.AND P4, PT, R168, R242, PT ;  /* 0x000000f2a800720c */ /* 0x000fe20003f84070 */
[----:B------:R-:W-:Y:S01]  /*d650*/  VIADD R241, R2, 0xe1 ;  /* 0x000000e102f17836 */ /* 0x000fe20000000000 */
[----:B------:R0:W-:Y:S01]  /*d660*/  STL [R1+0x79c], R4 ;  /* 0x00079c0401007387 */ /* 0x0001e20000100800 */
[----:B------:R-:W-:-:S02]  /*d670*/  IMAD R3, R168, R244, R3 ;  /* 0x000000f4a8037224 */ /* 0x000fc400078e0203 */
[--C-:B------:R-:W-:Y:S01]  /*d680*/  @!P2 IMAD.IADD R243, R243, 0x1, -R168.reuse ;  /* 0x00000001f3f3a824 */ /* 0x100fe200078e0aa8 */
[----:B------:R-:W-:Y:S01]  /*d690*/  IABS R244, R241 ;  /* 0x000000f100f47213 */ /* 0x000fe20000000000 */
[----:B------:R-:W-:Y:S02]  /*d6a0*/  VIADD R252, R2, 0xd0 ;  /* 0x000000d002fc7836 */ /* 0x000fe40000000000 */
[----:B------:R-:W-:Y:S01]  /*d6b0*/  @!P5 IMAD.IADD R246, R246, 0x1, -R168 ;  /* 0x00000001f6f6d824 */ /* 0x000fe200078e0aa8 */
[----:B------:R-:W-:Y:S01]  /*d6c0*/  ISETP.GT.U32.AND P5, PT, R168, R3, PT ;  /* 0x00000003a800720c */ /* 0x000fe20003fa4070 */
[----:B------:R-:W-:-:S04]  /*d6d0*/  IMAD.HI.U32 R248, R0, R244, RZ ;  /* 0x000000f400f87227 */ /* 0x000fc800078e00ff */
[----:B0-----:R-:W-:Y:S02]  /*d6e0*/  IMAD.MOV.U32 R4, RZ, RZ, R239 ;  /* 0x000000ffff047224 */ /* 0x001fe400078e00ef */
[----:B------:R-:W-:-:S04]  /*d6f0*/  IMAD.HI.U32 R239, R0, R245, RZ ;  /* 0x000000f500ef7227 */ /* 0x000fc800078e00ff */
[----:B------:R-:W-:Y:S02]  /*d700*/  IMAD.MOV R239, RZ, RZ, -R239 ;  /* 0x000000ffffef7224 */ /* 0x000fe400078e0aef */
[----:B------:R-:W-:Y:S01]  /*d710*/  @!P6 IMAD.MOV R4, RZ, RZ, -R4 ;  /* 0x000000ffff04e224 */ /* 0x000fe200078e0a04 */
[----:B------:R-:W-:Y:S01]  /*d720*/  ISETP.GE.AND P6, PT, R240, RZ, PT ;  /* 0x000000fff000720c */ /* 0x000fe20003fc6270 */
[----:B------:R-:W-:Y:S02]  /*d730*/  IMAD R245, R168, R239, R245 ;  /* 0x000000efa8f57224 */ /* 0x000fe400078e02f5 */
[----:B------:R-:W-:Y:S01]  /*d740*/  @!P4 IMAD.IADD R242, R242, 0x1, -R168 ;  /* 0x00000001f2f2c824 */ /* 0x000fe200078e0aa8 */
[----:B------:R-:W-:Y:S01]  /*d750*/  ISETP.GE.AND P4, PT, R238, RZ, PT ;  /* 0x000000ffee00720c */ /* 0x000fe20003f86270 */
[----:B------:R-:W-:Y:S01]  /*d760*/  VIADD R238, R2, 0xe0 ;  /* 0x000000e002ee7836 */ /* 0x000fe20000000000 */
[----:B------:R-:W-:Y:S01]  /*d770*/  ISETP.GT.U32.AND P2, PT, R168, R245, PT ;  /* 0x000000f5a800720c */ /* 0x000fe20003f44070 */
[----:B------:R0:W-:Y:S01]  /*d780*/  STL [R1+0x7a4], R4 ;  /* 0x0007a40401007387 */ /* 0x0001e20000100800 */
[----:B------:R-:W-:-:S02]  /*d790*/  IMAD.MOV R248, RZ, RZ, -R248 ;  /* 0x000000fffff87224 */ /* 0x000fc400078e0af8 */
[----:B------:R-:W-:Y:S01]  /*d7a0*/  IABS R240, R238 ;  /* 0x000000ee00f07213 */ /* 0x000fe20000000000 */
[----:B------:R-:W-:Y:S02]  /*d7b0*/  @!P5 IMAD.IADD R3, R3, 0x1, -R168 ;  /* 0x000000010303d824 */ /* 0x000fe400078e0aa8 */
[C---:B------:R-:W-:Y:S02]  /*d7c0*/  IMAD R244, R168.reuse, R248, R244 ;  /* 0x000000f8a8f47224 */ /* 0x040fe400078e02f4 */
[----:B------:R-:W-:Y:S01]  /*d7d0*/  IMAD.MOV.U32 R5, RZ, RZ, R242 ;  /* 0x000000ffff057224 */ /* 0x000fe200078e00f2 */
[----:B------:R-:W-:Y:S01]  /*d7e0*/  ISETP.GT.U32.AND P5, PT, R168, R3, PT ;  /* 0x00000003a800720c */ /* 0x000fe20003fa4070 */
[----:B0-----:R-:W-:Y:S02]  /*d7f0*/  IMAD.MOV.U32 R4, RZ, RZ, R246 ;  /* 0x000000ffff047224 */ /* 0x001fe400078e00f6 */
[----:B------:R-:W-:Y:S02]  /*d800*/  @!P2 IMAD.IADD R245, R245, 0x1, -R168 ;  /* 0x00000001f5f5a824 */ /* 0x000fe400078e0aa8 */
[----:B------:R-:W-:Y:S01]  /*d810*/  @!P1 IMAD.MOV R4, RZ, RZ, -R4 ;  /* 0x000000ffff049224 */ /* 0x000fe200078e0a04 */
[----:B------:R-:W-:Y:S01]  /*d820*/  ISETP.GE.AND P1, PT, R241, RZ, PT ;  /* 0x000000fff100720c */ /* 0x000fe20003f26270 */
[----:B------:R-:W-:Y:S01]  /*d830*/  VIADD R239, R2, 0xdf ;  /* 0x000000df02ef7836 */ /* 0x000fe20000000000 */
[----:B------:R-:W-:Y:S01]  /*d840*/  ISETP.GT.U32.AND P2, PT, R168, R245, PT ;  /* 0x000000f5a800720c */ /* 0x000fe20003f44070 */
[----:B------:R-:W-:Y:S01]  /*d850*/  IMAD.HI.U32 R241, R0, R240, RZ ;  /* 0x000000f000f17227 */ /* 0x000fe200078e00ff */
[----:B------:R0:W-:Y:S02]  /*d860*/  STL [R1+0x7a0], R4 ;  /* 0x0007a00401007387 */ /* 0x0001e40000100800 */
[----:B------:R-:W-:Y:S01]  /*d870*/  IABS R247, R239 ;  /* 0x000000ef00f77213 */ /* 0x000fe20000000000 */
[----:B------:R-:W-:Y:S01]  /*d880*/  @!P0 IMAD.MOV R5, RZ, RZ, -R5 ;  /* 0x000000ffff058224 */ /* 0x000fe200078e0a05 */
[----:B------:R-:W-:Y:S01]  /*d890*/  ISETP.GT.U32.AND P0, PT, R168, R244, PT ;  /* 0x000000f4a800720c */ /* 0x000fe20003f04070 */
[----:B------:R-:W-:-:S02]  /*d8a0*/  IMAD.MOV R241, RZ, RZ, -R241 ;  /* 0x000000fffff17224 */ /* 0x000fc400078e0af1 */
[----:B------:R-:W-:Y:S01]  /*d8b0*/  IMAD.HI.U32 R242, R0, R247, RZ ;  /* 0x000000f700f27227 */ /* 0x000fe200078e00ff */
[----:B------:R1:W-:Y:S03]  /*d8c0*/  STL [R1+0x77c], R5 ;  /* 0x00077c0501007387 */ /* 0x0003e60000100800 */
[C---:B------:R-:W-:Y:S02]  /*d8d0*/  IMAD R240, R168.reuse, R241, R240 ;  /* 0x000000f1a8f07224 */ /* 0x040fe400078e02f0 */
[----:B------:R-:W-:Y:S02]  /*d8e0*/  @!P2 IMAD.IADD R245, R245, 0x1, -R168 ;  /* 0x00000001f5f5a824 */ /* 0x000fe400078e0aa8 */
[----:B------:R-:W-:Y:S01]  /*d8f0*/  IMAD.MOV R242, RZ, RZ, -R242 ;  /* 0x000000fffff27224 */ /* 0x000fe200078e0af2 */
[----:B------:R-:W-:Y:S01]  /*d900*/  ISETP.GT.U32.AND P2, PT, R168, R240, PT ;  /* 0x000000f0a800720c */ /* 0x000fe20003f44070 */
[--C-:B------:R-:W-:Y:S01]  /*d910*/  @!P5 IMAD.IADD R3, R3, 0x1, -R168.reuse ;  /* 0x000000010303d824 */ /* 0x100fe200078e0aa8 */
[----:B------:R-:W-:Y:S01]  /*d920*/  ISETP.GE.AND P5, PT, R239, RZ, PT ;  /* 0x000000ffef00720c */ /* 0x000fe20003fa6270 */
[----:B------:R-:W-:-:S02]  /*d930*/  @!P0 IMAD.IADD R244, R244, 0x1, -R168 ;  /* 0x00000001f4f48824 */ /* 0x000fc400078e0aa8 */
[----:B0-----:R-:W-:Y:S02]  /*d940*/  IMAD.MOV.U32 R4, RZ, RZ, R243 ;  /* 0x000000ffff047224 */ /* 0x001fe400078e00f3 */
[C---:B------:R-:W-:Y:S01]  /*d950*/  IMAD R247, R168.reuse, R242, R247 ;  /* 0x000000f2a8f77224 */ /* 0x040fe200078e02f7 */
[----:B------:R-:W-:Y:S01]  /*d960*/  ISETP.GT.U32.AND P0, PT, R168, R244, PT ;  /* 0x000000f4a800720c */ /* 0x000fe20003f04070 */
[----:B-1----:R-:W-:Y:S02]  /*d970*/  IMAD.MOV.U32 R5, RZ, RZ, R3 ;  /* 0x000000ffff057224 */ /* 0x002fe400078e0003 */
[----:B------:R-:W-:Y:S01]  /*d980*/  @!P3 IMAD.MOV R4, RZ, RZ, -R4 ;  /* 0x000000ffff04b224 */ /* 0x000fe200078e0a04 */
[----:B------:R-:W-:Y:S01]  /*d990*/  ISETP.GE.AND P3, PT, R238, RZ, PT ;  /* 0x000000ffee00720c */ /* 0x000fe20003f66270 */
[----:B------:R-:W-:Y:S01]  /*d9a0*/  @!P6 IMAD.MOV R5, RZ, RZ, -R5 ;  /* 0x000000ffff05e224 */ /* 0x000fe200078e0a05 */
[----:B------:R-:W-:Y:S01]  /*d9b0*/  ISETP.GT.U32.AND P6, PT, R168, R247, PT ;  /* 0x000000f7a800720c */ /* 0x000fe20003fc4070 */
[----:B------:R-:W-:Y:S01]  /*d9c0*/  @!P2 IMAD.IADD R240, R240, 0x1, -R168 ;  /* 0x00000001f0f0a824 */ /* 0x000fe200078e0aa8 */
[----:B------:R0:W-:Y:S01]  /*d9d0*/  STL [R1+0x780], R4 ;  /* 0x0007800401007387 */ /* 0x0001e20000100800 */
[----:B------:R-:W-:-:S02]  /*d9e0*/  VIADD R243, R2, 0xde ;  /* 0x000000de02f37836 */ /* 0x000fc40000000000 */
[----:B------:R-:W-:Y:S01]  /*d9f0*/  VIADD R242, R2, 0xdd ;  /* 0x000000dd02f27836 */ /* 0x000fe20000000000 */
[----:B------:R-:W-:Y:S01]  /*da00*/  ISETP.GT.U32.AND P2, PT, R168, R240, PT ;  /* 0x000000f0a800720c */ /* 0x000fe20003f44070 */
[--C-:B------:R-:W-:Y:S01]  /*da10*/  @!P0 IMAD.IADD R244, R244, 0x1, -R168.reuse ;  /* 0x00000001f4f48824 */ /* 0x100fe200078e0aa8 */
[----:B------:R-:W-:Y:S01]  /*da20*/  IABS R239, R243 ;  /* 0x000000f300ef7213 */ /* 0x000fe20000000000 */
[----:B------:R-:W-:Y:S01]  /*da30*/  STL [R1+0x794], R5 ;  /* 0x0007940501007387 */ /* 0x000fe20000100800 */
[----:B------:R-:W-:Y:S01]  /*da40*/  IABS R241, R242 ;  /* 0x000000f200f17213 */ /* 0x000fe20000000000 */
[----:B------:R-:W-:Y:S01]  /*da50*/  VIADD R238, R2, 0xdc ;  /* 0x000000dc02ee7836 */ /* 0x000fe20000000000 */
[----:B------:R-:W-:Y:S01]  /*da60*/  ISETP.GE.AND P0, PT, R242, RZ, PT ;  /* 0x000000fff200720c */ /* 0x000fe20003f06270 */
[----:B0-----:R-:W-:Y:S02]  /*da70*/  IMAD.MOV.U32 R4, RZ, RZ, R245 ;  /* 0x000000ffff047224 */ /* 0x001fe400078e00f5 */
[----:B------:R-:W-:Y:S01]  /*da80*/  @!P6 IMAD.IADD R247, R247, 0x1, -R168 ;  /* 0x00000001f7f7e824 */ /* 0x000fe200078e0aa8 */
[----:B------:R-:W-:Y:S01]  /*da90*/  IABS R3, R238 ;  /* 0x000000ee00037213 */ /* 0x000fe20000000000 */
[----:B------:R-:W-:Y:S01]  /*daa0*/  @!P4 IMAD.MOV R4, RZ, RZ, -R4 ;  /* 0x000000ffff04c224 */ /* 0x000fe200078e0a04 */
[----:B------:R-:W-:Y:S01]  /*dab0*/  ISETP.GE.AND P4, PT, R243, RZ, PT ;  /* 0x000000fff300720c */ /* 0x000fe20003f86270 */
[----:B------:R-:W-:Y:S01]  /*dac0*/  IMAD.HI.U32 R245, R0, R239, RZ ;  /* 0x000000ef00f57227 */ /* 0x000fe200078e00ff */
[----:B------:R-:W-:-:S02]  /*dad0*/  ISETP.GT.U32.AND P6, PT, R168, R247, PT ;  /* 0x000000f7a800720c */ /* 0x000fc40003fc4070 */
[----:B------:R0:W-:Y:S01]  /*dae0*/  STL [R1+0x790], R4 ;  /* 0x0007900401007387 */ /* 0x0001e20000100800 */
[----:B------:R-:W-:-:S04]  /*daf0*/  IMAD.HI.U32 R242, R0, R241, RZ ;  /* 0x000000f100f27227 */ /* 0x000fc800078e00ff */
[----:B------:R-:W-:Y:S02]  /*db00*/  IMAD.MOV R245, RZ, RZ, -R245 ;  /* 0x000000fffff57224 */ /* 0x000fe400078e0af5 */
[----:B------:R-:W-:Y:S02]  /*db10*/  IMAD.MOV R242, RZ, RZ, -R242 ;  /* 0x000000fffff27224 */ /* 0x000fe400078e0af2 */
[----:B------:R-:W-:Y:S02]  /*db20*/  @!P2 IMAD.IADD R240, R240, 0x1, -R168 ;  /* 0x00000001f0f0a824 */ /* 0x000fe400078e0aa8 */
[----:B0-----:R-:W-:Y:S02]  /*db30*/  IMAD.MOV.U32 R4, RZ, RZ, R244 ;  /* 0x000000ffff047224 */ /* 0x001fe400078e00f4 */
[----:B------:R-:W-:Y:S02]  /*db40*/  IMAD R239, R168, R245, R239 ;  /* 0x000000f5a8ef7224 */ /* 0x000fe400078e02ef */
[----:B------:R-:W-:Y:S01]  /*db50*/  @!P1 IMAD.MOV R4, RZ, RZ, -R4 ;  /* 0x000000ffff049224 */ /* 0x000fe200078e0a04 */
[----:B------:R-:W-:Y:S01]  /*db60*/  ISETP.GE.AND P1, PT, R238, RZ, PT ;  /* 0x000000ffee00720c */ /* 0x000fe20003f26270 */
[C---:B------:R-:W-:Y:S01]  /*db70*/  IMAD R238, R168.reuse, R242, R241 ;  /* 0x000000f2a8ee7224 */ /* 0x040fe200078e02f1 */
[----:B------:R-:W-:Y:S01]  /*db80*/  ISETP.GT.U32.AND P2, PT, R168, R239, PT ;  /* 0x000000efa800720c */ /* 0x000fe20003f44070 */
[----:B------:R-:W-:Y:S01]  /*db90*/  IMAD.HI.U32 R243, R0, R3, RZ ;  /* 0x0000000300f37227 */ /* 0x000fe200078e00ff */
[----:B------:R0:W-:Y:S03]  /*dba0*/  STL [R1+0x788], R4 ;  /* 0x0007880401007387 */ /* 0x0001e60000100800 */
[----:B------:R-:W-:-:S02]  /*dbb0*/  IMAD.MOV R243, RZ, RZ, -R243 ;  /* 0x000000fffff37224 */ /* 0x000fc400078e0af3 */
[----:B------:R-:W-:Y:S02]  /*dbc0*/  @!P6 IMAD.IADD R247, R247, 0x1, -R168 ;  /* 0x00000001f7f7e824 */ /* 0x000fe400078e0aa8 */
[----:B------:R-:W-:Y:S02]  /*dbd0*/  IMAD R3, R168, R243, R3 ;  /* 0x000000f3a8037224 */ /* 0x000fe400078e0203 */
[----:B------:R-:W-:Y:S02]  /*dbe0*/  VIADD R243, R2, 0xdb ;  /* 0x000000db02f37836 */ /* 0x000fe40000000000 */
[----:B0-----:R-:W-:Y:S02]  /*dbf0*/  IMAD.MOV.U32 R4, RZ, RZ, R240 ;  /* 0x000000ffff047224 */ /* 0x001fe400078e00f0 */
[----:B------:R-:W-:Y:S01]  /*dc00*/  @!P2 IMAD.IADD R239, R239, 0x1, -R168 ;  /* 0x00000001efefa824 */ /* 0x000fe200078e0aa8 */
[----:B------:R-:W-:Y:S01]  /*dc10*/  ISETP.GE.AND P6, PT, R243, RZ, PT ;  /* 0x000000fff300720c */ /* 0x000fe20003fc6270 */
[----:B------:R-:W-:Y:S01]  /*dc20*/  @!P3 IMAD.MOV R4, RZ, RZ, -R4 ;  /* 0x000000ffff04b224 */ /* 0x000fe200078e0a04 */
[----:B------:R-:W-:Y:S01]  /*dc30*/  ISETP.GT.U32.AND P3, PT, R168, R238, PT ;  /* 0x000000eea800720c */ /* 0x000fe20003f64070 */
[----:B------:R-:W-:Y:S01]  /*dc40*/  VIADD R240, R2, 0xda ;  /* 0x000000da02f07836 */ /* 0x000fe20000000000 */
[----:B------:R-:W-:Y:S01]  /*dc50*/  ISETP.GT.U32.AND P2, PT, R168, R239, PT ;  /* 0x000000efa800720c */ /* 0x000fe20003f44070 */
[C---:B------:R-:W-:Y:S01]  /*dc60*/  VIADD R242, R2.reuse, 0xd8 ;  /* 0x000000d802f27836 */ /* 0x040fe20000000000 */
[----:B------:R0:W-:Y:S01]  /*dc70*/  STL [R1+0x78c], R4 ;  /* 0x00078c0401007387 */ /* 0x0001e20000100800 */
[----:B------:R-:W-:Y:S01]  /*dc80*/  IABS R243, R243 ;  /* 0x000000f300f37213 */ /* 0x000fe20000000000 */
[C---:B------:R-:W-:Y:S01]  /*dc90*/  VIADD R241, R2.reuse, 0xd9 ;  /* 0x000000d902f17836 */ /* 0x040fe20000000000 */
[----:B------:R-:W-:Y:S01]  /*dca0*/  IABS R244, R240 ;  /* 0x000000f000f47213 */ /* 0x000fe20000000000 */
[----:B------:R-:W-:Y:S01]  /*dcb0*/  VIADD R251, R2, 0xcd ;  /* 0x000000cd02fb7836 */ /* 0x000fe20000000000 */
[----:B------:R-:W-:-:S02]  /*dcc0*/  IABS R246, R242 ;  /* 0x000000f200f67213 */ /* 0x000fc40000000000 */
[----:B------:R-:W-:Y:S01]  /*dcd0*/  IABS R245, R241 ;  /* 0x000000f100f57213 */ /* 0x000fe20000000000 */
[----:B------:R-:W-:-:S04]  /*dce0*/  IMAD.HI.U32 R248, R0, R244, RZ ;  /* 0x000000f400f87227 */ /* 0x000fc800078e00ff */
[----:B0-----:R-:W-:Y:S02]  /*dcf0*/  IMAD.MOV.U32 R4, RZ, RZ, R247 ;  /* 0x000000ffff047224 */ /* 0x001fe400078e00f7 */
[----:B------:R-:W-:Y:S02]  /*dd00*/  @!P3 IMAD.IADD R238, R238, 0x1, -R168 ;  /* 0x00000001eeeeb824 */ /* 0x000fe400078e0aa8 */
[----:B------:R-:W-:Y:S01]  /*dd10*/  @!P5 IMAD.MOV R4, RZ, RZ, -R4 ;  /* 0x000000ffff04d224 */ /* 0x000fe200078e0a04 */
[----:B------:R-:W-:Y:S01]  /*dd20*/  ISETP.GT.U32.AND P5, PT, R168, R3, PT ;  /* 0x00000003a800720c */ /* 0x000fe20003fa4070 */
[----:B------:R-:W-:Y:S01]  /*dd30*/  IMAD.HI.U32 R247, R0, R243, RZ ;  /* 0x000000f300f77227 */ /* 0x000fe200078e00ff */
[----:B------:R-:W-:Y:S02]  /*dd40*/  ISETP.GT.U32.AND P3, PT, R168, R238, PT ;  /* 0x000000eea800720c */ /* 0x000fe40003f64070 */
[----:B------:R0:W-:Y:S01]  /*dd50*/  STL [R1+0x784], R4 ;  /* 0x0007840401007387 */ /* 0x0001e20000100800 */
[----:B------:R-:W-:-:S02]  /*dd60*/  IMAD.MOV R247, RZ, RZ, -R247 ;  /* 0x000000fffff77224 */ /* 0x000fc400078e0af7 */
[--C-:B------:R-:W-:Y:S01]  /*dd70*/  @!P2 IMAD.IADD R239, R239, 0x1, -R168.reuse ;  /* 0x00000001efefa824 */ /* 0x100fe200078e0aa8 */
[----:B------:R-:W-:Y:S01]  /*dd80*/  ISETP.GE.AND P2, PT, R240, RZ, PT ;  /* 0x000000fff000720c */ /* 0x000fe20003f46270 */
[----:B------:R-:W-:Y:S02]  /*dd90*/  IMAD R247, R168, R247, R243 ;  /* 0x000000f7a8f77224 */ /* 0x000fe400078e02f3 */
[----:B------:R-:W-:Y:S02]  /*dda0*/  IMAD.MOV.U32 R5, RZ, RZ, R239 ;  /* 0x000000ffff057224 */ /* 0x000fe400078e00ef */
[--C-:B------:R-:W-:Y:S02]  /*ddb0*/  @!P5 IMAD.IADD R3, R3, 0x1, -R168.reuse ;  /* 0x000000010303d824 */ /* 0x100fe400078e0aa8 */
[----:B------:R-:W-:Y:S01]  /*ddc0*/  @!P3 IMAD.IADD R238, R238, 0x1, -R168 ;  /* 0x00000001eeeeb824 */ /* 0x000fe200078e0aa8 */
[----:B------:R-:W-:Y:S01]  /*ddd0*/  ISETP.GT.U32.AND P3, PT, R168, R247, PT ;  /* 0x000000f7a800720c */ /* 0x000fe20003f64070 */
[----:B------:R-:W-:Y:S01]  /*dde0*/  IMAD.HI.U32 R240, R0, R246, RZ ;  /* 0x000000f600f07227 */ /* 0x000fe200078e00ff */
[----:B------:R-:W-:-:S03]  /*ddf0*/  ISETP.GT.U32.AND P5, PT, R168, R3, PT ;  /* 0x00000003a800720c */ /* 0x000fc60003fa4070 */
[----:B0-----:R-:W-:Y:S02]  /*de00*/  IMAD.MOV.U32 R4, RZ, RZ, R238 ;  /* 0x000000ffff047224 */ /* 0x001fe400078e00ee */
[----:B------:R-:W-:Y:S02]  /*de10*/  @!P4 IMAD.MOV R5, RZ, RZ, -R5 ;  /* 0x000000ffff05c224 */ /* 0x000fe400078e0a05 */
[----:B------:R-:W-:Y:S01]  /*de20*/  @!P0 IMAD.MOV R4, RZ, RZ, -R4 ;  /* 0x000000ffff048224 */ /* 0x000fe200078e0a04 */
[----:B------:R-:W-:Y:S01]  /*de30*/  ISETP.GE.AND P0, PT, R241, RZ, PT ;  /* 0x000000fff100720c */ /* 0x000fe20003f06270 */
[----:B------:R-:W-:Y:S01]  /*de40*/  IMAD.MOV R248, RZ, RZ, -R248 ;  /* 0x000000fffff87224 */ /* 0x000fe200078e0af8 */
[----:B------:R-:W-:Y:S01]  /*de50*/  STL [R1+0x778], R5 ;  /* 0x0007780501007387 */ /* 0x000fe20000100800 */
[----:B------:R-:W-:Y:S02]  /*de60*/  IMAD.MOV R239, RZ, RZ, -R240 ;  /* 0x000000ffffef7224 */ /* 0x000fe400078e0af0 */
[----:B------:R-:W-:Y:S01]  /*de70*/  @!P5 IMAD.IADD R3, R3, 0x1, -R168 ;  /* 0x000000010303d824 */ /* 0x000fe200078e0aa8 */
[----:B------:R0:W-:Y:S01]  /*de80*/  STL [R1+0x774], R4 ;  /* 0x0007740401007387 */ /* 0x0001e20000100800 */
[----:B------:R-:W-:-:S02]  /*de90*/  IMAD R244, R168, R248, R244 ;  /* 0x000000f8a8f47224 */ /* 0x000fc400078e02f4 */
[----:B------:R-:W-:Y:S02]  /*dea0*/  IMAD R246, R168, R239, R246 ;  /* 0x000000efa8f67224 */ /* 0x000fe400078e02f6 */
[----:B------:R-:W-:Y:S01]  /*deb0*/  IMAD.HI.U32 R249, R0, R245, RZ ;  /* 0x000000f500f97227 */ /* 0x000fe200078e00ff */
[----:B------:R-:W-:-:S03]  /*dec0*/  ISETP.GT.U32.AND P4, PT, R168, R244, PT ;  /* 0x000000f4a800720c */ /* 0x000fc60003f84070 */
[----:B------:R-:W-:Y:S02]  /*ded0*/  @!P3 IMAD.IADD R247, R247, 0x1, -R168 ;  /* 0x00000001f7f7b824 */ /* 0x000fe400078e0aa8 */
[----:B0-----:R-:W-:Y:S02]  /*dee0*/  IMAD.MOV.U32 R4, RZ, RZ, R3 ;  /* 0x000000ffff047224 */ /* 0x001fe400078e0003 */
[----:B------:R-:W-:Y:S01]  /*def0*/  IMAD.MOV R249, RZ, RZ, -R249 ;  /* 0x000000fffff97224 */ /* 0x000fe200078e0af9 */
[C---:B------:R-:W-:Y:S01]  /*df00*/  ISETP.GT.U32.AND P3, PT, R168.reuse, R247, PT ;  /* 0x000000f7a800720c */ /* 0x040fe20003f64070 */
[----:B------:R-:W-:Y:S01]  /*df10*/  @!P1 IMAD.MOV R4, RZ, RZ, -R4 ;  /* 0x000000ffff049224 */ /* 0x000fe200078e0a04 */
[C---:B------:R-:W-:Y:S01]  /*df20*/  ISETP.GT.U32.AND P1, PT, R168.reuse, R246, PT ;  /* 0x000000f6a800720c */ /* 0x040fe20003f24070 */
[----:B------:R-:W-:Y:S02]  /*df30*/  IMAD R245, R168, R249, R245 ;  /* 0x000000f9a8f57224 */ /* 0x000fe400078e02f5 */
[C---:B------:R-:W-:Y:S01]  /*df40*/  VIADD R238, R2.reuse, 0xd7 ;  /* 0x000000d702ee7836 */ /* 0x040fe20000000000 */
[----:B------:R0:W-:Y:S01]  /*df50*/  STL [R1+0x770], R4 ;  /* 0x0007700401007387 */ /* 0x0001e20000100800 */
[----:B------:R-:W-:Y:S01]  /*df60*/  VIADD R239, R2, 0xd6 ;  /* 0x000000d602ef7836 */ /* 0x000fe20000000000 */
[----:B------:R-:W-:Y:S01]  /*df70*/  ISETP.GT.U32.AND P5, PT, R168, R245, PT ;  /* 0x000000f5a800720c */ /* 0x000fe20003fa4070 */
[--C-:B------:R-:W-:Y:S01]  /*df80*/  @!P4 IMAD.IADD R244, R244, 0x1, -R168.reuse ;  /* 0x00000001f4f4c824 */ /* 0x100fe200078e0aa8 */
[----:B------:R-:W-:Y:S01]  /*df90*/  IABS R243, R238 ;  /* 0x000000ee00f37213 */ /* 0x000fe20000000000 */
[----:B------:R-:W-:Y:S01]  /*dfa0*/  VIADD R240, R2, 0xd5 ;  /* 0x000000d502f07836 */ /* 0x000fe20000000000 */
[----:B------:R-:W-:Y:S01]  /*dfb0*/  IABS R241, R239 ;  /* 0x000000ef00f17213 */ /* 0x000fe20000000000 */
[--C-:B------:R-:W-:Y:S01]  /*dfc0*/  @!P3 IMAD.IADD R247, R247, 0x1, -R168.reuse ;  /* 0x00000001f7f7b824 */ /* 0x100fe200078e0aa8 */
[----:B------:R-:W-:Y:S01]  /*dfd0*/  ISETP.GT.U32.AND P4, PT, R168, R244, PT ;  /* 0x000000f4a800720c */ /* 0x000fe20003f84070 */
[----:B------:R-:W-:Y:S01]  /*dfe0*/  @!P1 IMAD.IADD R246, R246, 0x1, -R168 ;  /* 0x00000001f6f69824 */ /* 0x000fe200078e0aa8 */
[----:B------:R-:W-:Y:S01]  /*dff0*/  ISETP.GE.AND P3, PT, R242, RZ, PT ;  /* 0x000000fff200720c */ /* 0x000fe20003f66270 */
[----:B------:R-:W-:Y:S01]  /*e000*/  IMAD.HI.U32 R248, R0, R243, RZ ;  /* 0x000000f300f87227 */ /* 0x000fe200078e00ff */
[----:B------:R-:W-:-:S02]  /*e010*/  IABS R3, R240 ;  /* 0x000000f000037213 */ /* 0x000fc40000000000 */
[----:B------:R-:W-:Y:S01]  /*e020*/  ISETP.GT.U32.AND P1, PT, R168, R246, PT ;  /* 0x000000f6a800720c */ /* 0x000fe20003f24070 */
[----:B------:R-:W-:-:S04]  /*e030*/  IMAD.HI.U32 R242, R0, R241, RZ ;  /* 0x000000f100f27227 */ /* 0x000fc800078e00ff */
[----:B------:R-:W-:Y:S02]  /*e040*/  IMAD.MOV R248, RZ, RZ, -R248 ;  /* 0x000000fffff87224 */ /* 0x000fe400078e0af8 */
[----:B------:R-:W-:Y:S02]  /*e050*/  @!P5 IMAD.IADD R245, R245, 0x1, -R168 ;  /* 0x00000001f5f5d824 */ /* 0x000fe400078e0aa8 */
[----:B------:R-:W-:Y:S02]  /*e060*/  IMAD.MOV R242, RZ, RZ, -R242 ;  /* 0x000000fffff27224 */ /* 0x000fe400078e0af2 */
[C---:B------:R-:W-:Y:S01]  /*e070*/  IMAD R243, R168.reuse, R248, R243 ;  /* 0x000000f8a8f37224 */ /* 0x040fe200078e02f3 */
[C---:B------:R-:W-:Y:S01]  /*e080*/  ISETP.GT.U32.AND P5, PT, R168.reuse, R245, PT ;  /* 0x000000f5a800720c */ /* 0x040fe20003fa4070 */
[----:B------:R-:W-:Y:S02]  /*e090*/  IMAD R241, R168, R242, R241 ;  /* 0x000000f2a8f17224 */ /* 0x000fe400078e02f1 */
[----:B------:R-:W-:Y:S01]  /*e0a0*/  @!P4 IMAD.IADD R244, R244, 0x1, -R168 ;  /* 0x00000001f4f4c824 */ /* 0x000fe200078e0aa8 */
[----:B------:R-:W-:Y:S01]  /*e0b0*/  ISETP.GT.U32.AND P4, PT, R168, R243, PT ;  /* 0x000000f3a800720c */ /* 0x000fe20003f84070 */
[----:B------:R-:W-:-:S02]  /*e0c0*/  IMAD.MOV.U32 R5, RZ, RZ, R247 ;  /* 0x000000ffff057224 */ /* 0x000fc400078e00f7 */
[----:B------:R-:W-:Y:S01]  /*e0d0*/  @!P1 IMAD.IADD R246, R246, 0x1, -R168 ;  /* 0x00000001f6f69824 */ /* 0x000fe200078e0aa8 */
[----:B------:R-:W-:Y:S01]  /*e0e0*/  ISETP.GT.U32.AND P1, PT, R168, R241, PT ;  /* 0x000000f1a800720c */ /* 0x000fe20003f24070 */
[----:B------:R-:W-:-:S04]  /*e0f0*/  IMAD.HI.U32 R247, R0, R3, RZ ;  /* 0x0000000300f77227 */ /* 0x000fc800078e00ff */
[----:B------:R-:W-:Y:S02]  /*e100*/  IMAD.MOV R247, RZ, RZ, -R247 ;  /* 0x000000fffff77224 */ /* 0x000fe400078e0af7 */
[----:B0-----:R-:W-:Y:S02]  /*e110*/  IMAD.MOV.U32 R4, RZ, RZ, R244 ;  /* 0x000000ffff047224 */ /* 0x001fe400078e00f4 */
[----:B------:R-:W-:Y:S01]  /*e120*/  @!P6 IMAD.MOV R5, RZ, RZ, -R5 ;  /* 0x000000ffff05e224 */ /* 0x000fe200078e0a05 */
[----:B------:R-:W-:Y:S01]  /*e130*/  ISETP.GE.AND P6, PT, R238, RZ, PT ;  /* 0x000000ffee00720c */ /* 0x000fe20003fc6270 */
[----:B------:R-:W-:Y:S02]  /*e140*/  IMAD R244, R168, R247, R3 ;  /* 0x000000f7a8f47224 */ /* 0x000fe400078e0203 */
[--C-:B------:R-:W-:Y:S01]  /*e150*/  @!P5 IMAD.IADD R245, R245, 0x1, -R168.reuse ;  /* 0x00000001f5f5d824 */ /* 0x100fe200078e0aa8 */
[----:B------:R0:W-:Y:S01]  /*e160*/  STL [R1+0x76c], R5 ;  /* 0x00076c0501007387 */ /* 0x0001e20000100800 */
[----:B------:R-:W-:Y:S01]  /*e170*/  VIADD R3, R2, 0xd4 ;  /* 0x000000d402037836 */ /* 0x000fe20000000000 */
[----:B------:R-:W-:Y:S01]  /*e180*/  ISETP.GE.AND P5, PT, R240, RZ, PT ;  /* 0x000000fff000720c */ /* 0x000fe20003fa6270 */
[----:B------:R-:W-:-:S02]  /*e190*/  @!P4 IMAD.IADD R243, R243, 0x1, -R168 ;  /* 0x00000001f3f3c824 */ /* 0x000fc400078e0aa8 */
[----:B------:R-:W-:Y:S02]  /*e1a0*/  @!P1 IMAD.IADD R241, R241, 0x1, -R168 ;  /* 0x00000001f1f19824 */ /* 0x000fe400078e0aa8 */
[----:B------:R-:W-:Y:S01]  /*e1b0*/  VIADD R238, R2, 0xd3 ;  /* 0x000000d302ee7836 */ /* 0x000fe20000000000 */
[C---:B------:R-:W-:Y:S01]  /*e1c0*/  ISETP.GT.U32.AND P4, PT, R168.reuse, R243, PT ;  /* 0x000000f3a800720c */ /* 0x040fe20003f84070 */
[----:B------:R-:W-:Y:S01]  /*e1d0*/  @!P2 IMAD.MOV R4, RZ, RZ, -R4 ;  /* 0x000000ffff04a224 */ /* 0x000fe200078e0a04 */
[----:B------:R-:W-:Y:S01]  /*e1e0*/  ISETP.GT.U32.AND P1, PT, R168, R241, PT ;  /* 0x000000f1a800720c */ /* 0x000fe20003f24070 */
[----:B0-----:R-:W-:Y:S01]  /*e1f0*/  IMAD.MOV.U32 R5, RZ, RZ, R245 ;  /* 0x000000ffff057224 */ /* 0x001fe200078e00f5 */
[----:B------:R-:W-:Y:S01]  /*e200*/  IABS R245, R3 ;  /* 0x0000000300f57213 */ /* 0x000fe20000000000 */
[----:B------:R-:W-:Y:S01]  /*e210*/  VIADD R249, R2, 0xcf ;  /* 0x000000cf02f97836 */ /* 0x000fe20000000000 */
[----:B------:R-:W-:Y:S01]  /*e220*/  IABS R250, R238 ;  /* 0x000000ee00fa7213 */ /* 0x000fe20000000000 */
[----:B------:R-:W-:Y:S01]  /*e230*/  @!P0 IMAD.MOV R5, RZ, RZ, -R5 ;  /* 0x000000ffff058224 */ /* 0x000fe200078e0a05 */
[----:B------:R-:W-:Y:S01]  /*e240*/  ISETP.GE.AND P0, PT, R3, RZ, PT ;  /* 0x000000ff0300720c */ /* 0x000fe20003f06270 */
[----:B------:R-:W-:Y:S01]  /*e250*/  IMAD.HI.U32 R240, R0, R245, RZ ;  /* 0x000000f500f07227 */ /* 0x000fe200078e00ff */
[----:B------:R0:W-:Y:S01]  /*e260*/  STL [R1+0x758], R4 ;  /* 0x0007580401007387 */ /* 0x0001e20000100800 */
[----:B------:R-:W-:-:S02]  /*e270*/  ISETP.GE.AND P2, PT, R239, RZ, PT ;  /* 0x000000ffef00720c */ /* 0x000fc40003f46270 */
[----:B------:R-:W-:Y:S01]  /*e280*/  IMAD.MOV R240, RZ, RZ, -R240 ;  /* 0x000000fffff07224 */ /* 0x000fe200078e0af0 */
[----:B------:R1:W-:Y:S01]  /*e290*/  STL [R1+0x764], R5 ;  /* 0x0007640501007387 */ /* 0x0003e20000100800 */
[----:B------:R-:W-:-:S04]  /*e2a0*/  IMAD.HI.U32 R3, R0, R250, RZ ;  /* 0x000000fa00037227 */ /* 0x000fc800078e00ff */
[C---:B------:R-:W-:Y:S02]  /*e2b0*/  IMAD R245, R168.reuse, R240, R245 ;  /* 0x000000f0a8f57224 */ /* 0x040fe400078e02f5 */
[--C-:B------:R-:W-:Y:S01]  /*e2c0*/  @!P4 IMAD.IADD R243, R243, 0x1, -R168.reuse ;  /* 0x00000001f3f3c824 */ /* 0x100fe200078e0aa8 */
[C---:B------:R-:W-:Y:S01]  /*e2d0*/  ISETP.GT.U32.AND P4, PT, R168.reuse, R244, PT ;  /* 0x000000f4a800720c */ /* 0x040fe20003f84070 */
[----:B------:R-:W-:Y:S02]  /*e2e0*/  IMAD.MOV R3, RZ, RZ, -R3 ;  /* 0x000000ffff037224 */ /* 0x000fe400078e0a03 */
[----:B------:R-:W-:Y:S01]  /*e2f0*/  @!P1 IMAD.IADD R241, R241, 0x1, -R168 ;  /* 0x00000001f1f19824 */ /* 0x000fe200078e0aa8 */
[C---:B------:R-:W-:Y:S01]  /*e300*/  ISETP.GT.U32.AND P1, PT, R168.reuse, R245, PT ;  /* 0x000000f5a800720c */ /* 0x040fe20003f24070 */
[----:B0-----:R-:W-:Y:S02]  /*e310*/  IMAD.MOV.U32 R4, RZ, RZ, R246 ;  /* 0x000000ffff047224 */ /* 0x001fe400078e00f6 */
[----:B------:R-:W-:-:S02]  /*e320*/  IMAD R250, R168, R3, R250 ;  /* 0x00000003a8fa7224 */ /* 0x000fc400078e02fa */
[----:B-1----:R-:W-:Y:S02]  /*e330*/  IMAD.MOV.U32 R5, RZ, RZ, R243 ;  /* 0x000000ffff057224 */ /* 0x002fe400078e00f3 */
[----:B------:R-:W-:Y:S01]  /*e340*/  @!P3 IMAD.MOV R4, RZ, RZ, -R4 ;  /* 0x000000ffff04b224 */ /* 0x000fe200078e0a04 */
[----:B------:R-:W-:Y:S01]  /*e350*/  ISETP.GE.AND P3, PT, R238, RZ, PT ;  /* 0x000000ffee00720c */ /* 0x000fe20003f66270 */
[----:B------:R-:W-:Y:S01]  /*e360*/  @!P6 IMAD.MOV R5, RZ, RZ, -R5 ;  /* 0x000000ffff05e224 */ /* 0x000fe200078e0a05 */
[----:B------:R-:W-:Y:S01]  /*e370*/  ISETP.GT.U32.AND P6, PT, R168, R250, PT ;  /* 0x000000faa800720c */ /* 0x000fe20003fc4070 */
[C---:B------:R-:W-:Y:S01]  /*e380*/  VIADD R238, R2.reuse, 0xd2 ;  /* 0x000000d202ee7836 */ /* 0x040fe20000000000 */
[----:B------:R0:W-:Y:S01]  /*e390*/  STL [R1+0x768], R4 ;  /* 0x0007680401007387 */ /* 0x0001e20000100800 */
[----:B------:R-:W-:Y:S02]  /*e3a0*/  VIADD R239, R2, 0xd1 ;  /* 0x000000d102ef7836 */ /* 0x000fe40000000000 */
[--C-:B------:R-:W-:Y:S01]  /*e3b0*/  @!P1 IMAD.IADD R245, R245, 0x1, -R168.reuse ;  /* 0x00000001f5f59824 */ /* 0x100fe200078e0aa8 */
[----:B------:R-:W-:Y:S01]  /*e3c0*/  IABS R247, R238 ;  /* 0x000000ee00f77213 */ /* 0x000fe20000000000 */
[----:B------:R-:W-:Y:S01]  /*e3d0*/  @!P4 IMAD.IADD R244, R244, 0x1, -R168 ;  /* 0x00000001f4f4c824 */ /* 0x000fe200078e0aa8 */
[----:B------:R-:W-:Y:S01]  /*e3e0*/  IABS R242, R239 ;  /* 0x000000ef00f27213 */ /* 0x000fe20000000000 */
[----:B------:R-:W-:Y:S01]  /*e3f0*/  STL [R1+0x75c], R5 ;  /* 0x00075c0501007387 */ /* 0x000fe20000100800 */
[----:B------:R-:W-:Y:S01]  /*e400*/  ISETP.GT.U32.AND P1, PT, R168, R245, PT ;  /* 0x000000f5a800720c */ /* 0x000fe20003f24070 */
[----:B------:R-:W-:Y:S01]  /*e410*/  IMAD.HI.U32 R240, R0, R247, RZ ;  /* 0x000000f700f07227 */ /* 0x000fe200078e00ff */
[----:B------:R-:W-:-:S03]  /*e420*/  ISETP.GT.U32.AND P4, PT, R168, R244, PT ;  /* 0x000000f4a800720c */ /* 0x000fc60003f84070 */
[----:B0-----:R-:W-:Y:S02]  /*e430*/  IMAD.MOV.U32 R4, RZ, RZ, R241 ;  /* 0x000000ffff047224 */ /* 0x001fe400078e00f1 */
[----:B------:R-:W-:-:S04]  /*e440*/  IMAD.HI.U32 R3, R0, R242, RZ ;  /* 0x000000f200037227 */ /* 0x000fc800078e00ff */
[----:B------:R-:W-:Y:S02]  /*e450*/  @!P6 IMAD.IADD R250, R250, 0x1, -R168 ;  /* 0x00000001fafae824 */ /* 0x000fe400078e0aa8 */
[----:B------:R-:W-:Y:S02]  /*e460*/  IMAD.MOV R240, RZ, RZ, -R240 ;  /* 0x000000fffff07224 */ /* 0x000fe400078e0af0 */
[----:B------:R-:W-:Y:S01]  /*e470*/  @!P2 IMAD.MOV R4, RZ, RZ, -R4 ;  /* 0x000000ffff04a224 */ /* 0x000fe200078e0a04 */
[----:B------:R-:W-:Y:S01]  /*e480*/  ISETP.GE.AND P2, PT, R238, RZ, PT ;  /* 0x000000ffee00720c */ /* 0x000fe20003f46270 */
[----:B------:R-:W-:Y:S01]  /*e490*/  IMAD.MOV R3, RZ, RZ, -R3 ;  /* 0x000000ffff037224 */ /* 0x000fe200078e0a03 */
[----:B------:R-:W-:Y:S01]  /*e4a0*/  IABS R238, R252 ;  /* 0x000000fc00ee7213 */ /* 0x000fe20000000000 */
[C---:B------:R-:W-:Y:S01]  /*e4b0*/  IMAD R247, R168.reuse, R240, R247 ;  /* 0x000000f0a8f77224 */ /* 0x040fe200078e02f7 */
[C---:B------:R-:W-:Y:S01]  /*e4c0*/  ISETP.GT.U32.AND P6, PT, R168.reuse, R250, PT ;  /* 0x000000faa800720c */ /* 0x040fe20003fc4070 */
[----:B------:R-:W-:Y:S01]  /*e4d0*/  IMAD R242, R168, R3, R242 ;  /* 0x00000003a8f27224 */ /* 0x000fe200078e02f2 */
[----:B------:R-:W-:Y:S01]  /*e4e0*/  IABS R3, R249 ;  /* 0x000000f900037213 */ /* 0x000fe20000000000 */
[----:B------:R-:W-:Y:S01]  /*e4f0*/  VIADD R241, R2, 0xcc ;  /* 0x000000cc02f17836 */ /* 0x000fe20000000000 */
[----:B------:R0:W-:Y:S01]  /*e500*/  STL [R1+0x760], R4 ;  /* 0x0007600401007387 */ /* 0x0001e20000100800 */
[----:B------:R-:W-:-:S03]  /*e510*/  IMAD.HI.U32 R240, R0, R238, RZ ;  /* 0x000000ee00f07227 */ /* 0x000fc600078e00ff */
[----:B------:R-:W-:Y:S01]  /*e520*/  IABS R246, R241 ;  /* 0x000000f100f67213 */ /* 0x000fe20000000000 */
[----:B------:R-:W-:Y:S01]  /*e530*/  @!P1 IMAD.IADD R245, R245, 0x1, -R168 ;  /* 0x00000001f5f59824 */ /* 0x000fe200078e0aa8 */
[----:B------:R-:W-:Y:S01]  /*e540*/  ISETP.GT.U32.AND P1, PT, R168, R247, PT ;  /* 0x000000f7a800720c */ /* 0x000fe20003f24070 */
[----:B------:R-:W-:Y:S02]  /*e550*/  IMAD.MOV R240, RZ, RZ, -R240 ;  /* 0x000000fffff07224 */ /* 0x000fe400078e0af0 */
[----:B------:R-:W-:Y:S01]  /*e560*/  @!P6 IMAD.IADD R250, R250, 0x1, -R168 ;  /* 0x00000001fafae824 */ /* 0x000fe200078e0aa8 */
[----:B------:R-:W-:Y:S01]  /*e570*/  ISETP.GT.U32.AND P6, PT, R168, R242, PT ;  /* 0x000000f2a800720c */ /* 0x000fe20003fc4070 */
[----:B0-----:R-:W-:-:S04]  /*e580*/  IMAD.HI.U32 R4, R0, R3, RZ ;  /* 0x0000000300047227 */ /* 0x001fc800078e00ff */
[----:B------:R-:W-:Y:S02]  /*e590*/  IMAD R238, R168, R240, R238 ;  /* 0x000000f0a8ee7224 */ /* 0x000fe400078e02ee */
[----:B------:R-:W-:Y:S02]  /*e5a0*/  IMAD.MOV R240, RZ, RZ, -R4 ;  /* 0x000000fffff07224 */ /* 0x000fe400078e0a04 */
[----:B------:R-:W-:-:S04]  /*e5b0*/  IMAD.HI.U32 R4, R0, R246, RZ ;  /* 0x000000f600047227 */ /* 0x000fc800078e00ff */
[----:B------:R-:W-:Y:S02]  /*e5c0*/  IMAD.MOV R4, RZ, RZ, -R4 ;  /* 0x000000ffff047224 */ /* 0x000fe400078e0a04 */
[--C-:B------:R-:W-:Y:S01]  /*e5d0*/  @!P4 IMAD.IADD R244, R244, 0x1, -R168.reuse ;  /* 0x00000001f4f4c824 */ /* 0x100fe200078e0aa8 */
[----:B------:R-:W-:Y:S01]  /*e5e0*/  ISETP.GE.AND P4, PT, R239, RZ, PT ;  /* 0x000000ffef00720c */ /* 0x000fe20003f86270 */
[----:B------:R-:W-:Y:S01]  /*e5f0*/  @!P1 IMAD.IADD R247, R247, 0x1, -R168 ;  /* 0x00000001f7f79824 */ /* 0x000fe200078e0aa8 */
[C---:B------:R-:W-:Y:S01]  /*e600*/  ISETP.GT.U32.AND P1, PT, R168.reuse, R238, PT ;  /* 0x000000eea800720c */ /* 0x040fe20003f24070 */
[C---:B------:R-:W-:Y:S01]  /*e610*/  IMAD R246, R168.reuse, R4, R246 ;  /* 0x00000004a8f67224 */ /* 0x040fe200078e02f6 */
[----:B------:R-:W-:Y:S01]  /*e620*/  IABS R239, R251 ;  /* 0x000000fb00ef7213 */ /* 0x000fe20000000000 */
[----:B------:R-:W-:Y:S02]  /*e630*/  IMAD R3, R168, R240, R3 ;  /* 0x000000f0a8037224 */ /* 0x000fe400078e0203 */
[----:B------:R-:W-:-:S02]  /*e640*/  IMAD.MOV.U32 R4, RZ, RZ, R244 ;  /* 0x000000ffff047224 */ /* 0x000fc400078e00f4 */
[----:B------:R-:W-:Y:S02]  /*e650*/  VIADD R248, R2, 0xce ;  /* 0x000000ce02f87836 */ /* 0x000fe40000000000 */
[----:B------:R-:W-:Y:S01]  /*e660*/  @!P6 IMAD.IADD R242, R242, 0x1, -R168 ;  /* 0x00000001f2f2e824 */ /* 0x000fe200078e0aa8 */
[----:B------:R-:W-:Y:S01]  /*e670*/  ISETP.GT.U32.AND P6, PT, R168, R3, PT ;  /* 0x00000003a800720c */ /* 0x000fe20003fc4070 */
[----:B------:R-:W-:Y:S01]  /*e680*/  @!P5 IMAD.MOV R4, RZ, RZ, -R4 ;  /* 0x000000ffff04d224 */ /* 0x000fe200078e0a04 */
[----:B------:R-:W-:Y:S01]  /*e690*/  IABS R243, R248 ;  /* 0x000000f800f37213 */ /* 0x000fe20000000000 */
[----:B------:R-:W-:Y:S01]  /*e6a0*/  @!P1 IMAD.IADD R238, R238, 0x1, -R168 ;  /* 0x00000001eeee9824 */ /* 0x000fe200078e0aa8 */
[----:B------:R-:W-:Y:S01]  /*e6b0*/  ISETP.GT.U32.AND P5, PT, R168, R247, PT ;  /* 0x000000f7a800720c */ /* 0x000fe20003fa4070 */
[----:B------:R-:W-:Y:S01]  /*e6c0*/  IMAD.HI.U32 R6, R0, R239, RZ ;  /* 0x000000ef00067227 */ /* 0x000fe200078e00ff */
[----:B------:R0:W-:Y:S01]  /*e6d0*/  STL [R1+0x750], R4 ;  /* 0x0007500401007387 */ /* 0x0001e20000100800 */
[----:B------:R-:W-:-:S02]  /*e6e0*/  ISETP.GT.U32.AND P1, PT, R168, R242, PT ;  /* 0x000000f2a800720c */ /* 0x000fc40003f24070 */
[----:B------:R-:W-:-:S04]  /*e6f0*/  IMAD.HI.U32 R5, R0, R243, RZ ;  /* 0x000000f300057227 */ /* 0x000fc800078e00ff */
[----:B------:R-:W-:Y:S02]  /*e700*/  IMAD.MOV R240, RZ, RZ, -R6 ;  /* 0x000000fffff07224 */ /* 0x000fe400078e0a06 */
[----:B------:R-:W-:Y:S02]  /*e710*/  IMAD.MOV R5, RZ, RZ, -R5 ;  /* 0x000000ffff057224 */ /* 0x000fe400078e0a05 */
[----:B0-----:R-:W-:Y:S02]  /*e720*/  IMAD.MOV.U32 R4, RZ, RZ, R245 ;  /* 0x000000ffff047224 */ /* 0x001fe400078e00f5 */
[----:B------:R-:W-:Y:S02]  /*e730*/  @!P6 IMAD.IADD R3, R3, 0x1, -R168 ;  /* 0x000000010303e824 */ /* 0x000fe400078e0aa8 */
[----:B------:R-:W-:Y:S01]  /*e740*/  @!P0 IMAD.MOV R4, RZ, RZ, -R4 ;  /* 0x000000ffff048224 */ /* 0x000fe200078e0a04 */
[C---:B------:R-:W-:Y:S01]  /*e750*/  ISETP.GT.U32.AND P0, PT, R168.reuse, R238, PT ;  /* 0x000000eea800720c */ /* 0x040fe20003f04070 */
[C---:B------:R-:W-:Y:S01]  /*e760*/  IMAD R239, R168.reuse, R240, R239 ;  /* 0x000000f0a8ef7224 */ /* 0x040fe200078e02ef */
[C---:B------:R-:W-:Y:S01]  /*e770*/  ISETP.GT.U32.AND P6, PT, R168.reuse, R3, PT ;  /* 0x00000003a800720c */ /* 0x040fe20003fc4070 */
[----:B------:R-:W-:Y:S01]  /*e780*/  IMAD R243, R168, R5, R243 ;  /* 0x00000005a8f37224 */ /* 0x000fe200078e02f3 */
[----:B------:R0:W-:Y:S01]  /*e790*/  STL [R1+0x74c], R4 ;  /* 0x00074c0401007387 */ /* 0x0001e20000100800 */
[----:B------:R-:W-:-:S02]  /*e7a0*/  VIADD R240, R2, 0xcb ;  /* 0x000000cb02f07836 */ /* 0x000fc40000000000 */
[--C-:B------:R-:W-:Y:S01]  /*e7b0*/  @!P5 IMAD.IADD R247, R247, 0x1, -R168.reuse ;  /* 0x00000001f7f7d824 */ /* 0x100fe200078e0aa8 */
[----:B------:R-:W-:Y:S01]  /*e7c0*/  ISETP.GT.U32.AND P5, PT, R168, R239, PT ;  /* 0x000000efa800720c */ /* 0x000fe20003fa4070 */
[----:B------:R-:W-:Y:S01]  /*e7d0*/  VIADD R244, R2, 0xca ;  /* 0x000000ca02f47836 */ /* 0x000fe20000000000 */
[----:B------:R-:W-:Y:S01]  /*e7e0*/  IABS R5, R240 ;  /* 0x000000f000057213 */ /* 0x000fe20000000000 */
[--C-:B------:R-:W-:Y:S01]  /*e7f0*/  @!P1 IMAD.IADD R242, R242, 0x1, -R168.reuse ;  /* 0x00000001f2f29824 */ /* 0x100fe200078e0aa8 */
[----:B------:R-:W-:Y:S01]  /*e800*/  ISETP.GE.AND P1, PT, R252, RZ, PT ;  /* 0x000000fffc00720c */ /* 0x000fe20003f26270 */
[----:B------:R-:W-:Y:S01]  /*e810*/  @!P0 IMAD.IADD R238, R238, 0x1, -R168 ;  /* 0x00000001eeee8824 */ /* 0x000fe200078e0aa8 */
[----:B------:R-:W-:Y:S01]  /*e820*/  ISETP.GT.U32.AND P0, PT, R168, R246, PT ;  /* 0x000000f6a800720c */ /* 0x000fe20003f04070 */
[----:B0-----:R-:W-:Y:S01]  /*e830*/  IMAD.MOV.U32 R4, RZ, RZ, R250 ;  /* 0x000000ffff047224 */ /* 0x001fe200078e00fa */
[----:B------:R-:W-:Y:S01]  /*e840*/  IABS R245, R244 ;  /* 0x000000f400f57213 */ /* 0x000fe20000000000 */
[----:B------:R-:W-:-:S02]  /*e850*/  IMAD.MOV.U32 R250, RZ, RZ, R5 ;  /* 0x000000fffffa7224 */ /* 0x000fc400078e0005 */
[----:B------:R-:W-:Y:S01]  /*e860*/  @!P3 IMAD.MOV R4, RZ, RZ, -R4 ;  /* 0x000000ffff04b224 */ /* 0x000fe200078e0a04 */
[----:B------:R-:W-:Y:S01]  /*e870*/  ISETP.GT.U32.AND P3, PT, R168, R243, PT ;  /* 0x000000f3a800720c */ /* 0x000fe20003f64070 */
[--C-:B------:R-:W-:Y:S01]  /*e880*/  @!P6 IMAD.IADD R3, R3, 0x1, -R168.reuse ;  /* 0x000000010303e824 */ /* 0x100fe200078e0aa8 */
[----:B------:R-:W-:Y:S01]  /*e890*/  ISETP.GE.AND P6, PT, R249, RZ, PT ;  /* 0x000000fff900720c */ /* 0x000fe20003fc6270 */
[----:B------:R-:W-:Y:S01]  /*e8a0*/  IMAD.MOV.U32 R5, RZ, RZ, R247 ;  /* 0x000000ffff057224 */ /* 0x000fe200078e00f7 */
[----:B------:R0:W-:Y:S01]  /*e8b0*/  STL [R1+0x748], R4 ;  /* 0x0007480401007387 */ /* 0x0001e20000100800 */
[--C-:B------:R-:W-:Y:S01]  /*e8c0*/  @!P5 IMAD.IADD R239, R239, 0x1, -R168.reuse ;  /* 0x00000001efefd824 */ /* 0x100fe200078e0aa8 */
[----:B------:R-:W-:Y:S01]  /*e8d0*/  ISETP.GE.AND P5, PT, R251, RZ, PT ;  /* 0x000000fffb00720c */ /* 0x000fe20003fa6270 */
[----:B------:R-:W-:Y:S02]  /*e8e0*/  @!P0 IMAD.IADD R246, R246, 0x1, -R168 ;  /* 0x00000001f6f68824 */ /* 0x000fe400078e0aa8 */
[----:B------:R-:W-:-:S02]  /*e8f0*/  @!P2 IMAD.MOV R5, RZ, RZ, -R5 ;  /* 0x000000ffff05a224 */ /* 0x000fc400078e0a05 */
[----:B------:R-:W-:Y:S01]  /*e900*/  IMAD.HI.U32 R252, R0, R245, RZ ;  /* 0x000000f500fc7227 */ /* 0x000fe200078e00ff */
[----:B------:R-:W-:Y:S02]  /*e910*/  ISETP.GT.U32.AND P2, PT, R168, R246, PT ;  /* 0x000000f6a800720c */ /* 0x000fe40003f44070 */
[----:B------:R-:W-:Y:S01]  /*e920*/  STL [R1+0x73c], R5 ;  /* 0x00073c0501007387 */ /* 0x000fe20000100800 */
[----:B0-----:R-:W-:-:S04]  /*e930*/  IMAD.HI.U32 R4, R0, R250, RZ ;  /* 0x000000fa00047227 */ /* 0x001fc800078e00ff */
[----:B------:R-:W-:Y:S02]  /*e940*/  IMAD.MOV R249, RZ, RZ, -R4 ;  /* 0x000000fffff97224 */ /* 0x000fe400078e0a04 */
[----:B------:R-:W-:Y:S01]  /*e950*/  @!P3 IMAD.IADD R243, R243, 0x1, -R168 ;  /* 0x00000001f3f3b824 */ /* 0x000fe200078e0aa8 */
[----:B------:R-:W-:Y:S01]  /*e960*/  ISETP.GE.AND P3, PT, R248, RZ, PT ;  /* 0x000000fff800720c */ /* 0x000fe20003f66270 */
[----:B------:R-:W-:Y:S02]  /*e970*/  IMAD.MOV.U32 R4, RZ, RZ, R242 ;  /* 0x000000ffff047224 */ /* 0x000fe400078e00f2 */
[----:B------:R-:W-:Y:S01]  /*e980*/  IMAD.MOV R252, RZ, RZ, -R252 ;  /* 0x000000fffffc7224 */ /* 0x000fe200078e0afc */
[C---:B------:R-:W-:Y:S01]  /*e990*/  ISETP.GT.U32.AND P0, PT, R168.reuse, R243, PT ;  /* 0x000000f3a800720c */ /* 0x040fe20003f04070 */
[----:B------:R-:W-:Y:S01]  /*e9a0*/  @!P4 IMAD.MOV R4, RZ, RZ, -R4 ;  /* 0x000000ffff04c224 */ /* 0x000fe200078e0a04 */
[C---:B------:R-:W-:Y:S01]  /*e9b0*/  ISETP.GT.U32.AND P4, PT, R168.reuse, R239, PT ;  /* 0x000000efa800720c */ /* 0x040fe20003f84070 */
[----:B------:R-:W-:-:S02]  /*e9c0*/  IMAD R250, R168, R249, R250 ;  /* 0x000000f9a8fa7224 */ /* 0x000fc400078e02fa */
[----:B------:R-:W-:Y:S01]  /*e9d0*/  IMAD R245, R168, R252, R245 ;  /* 0x000000fca8f57224 */ /* 0x000fe200078e02f5 */
[----:B------:R0:W-:Y:S01]  /*e9e0*/  STL [R1+0x738], R4 ;  /* 0x0007380401007387 */ /* 0x0001e20000100800 */
[----:B------:R-:W-:Y:S02]  /*e9f0*/  VIADD R247, R2, 0xc9 ;  /* 0x000000c902f77836 */ /* 0x000fe40000000000 */
[----:B------:R-:W-:Y:S01]  /*ea00*/  @!P6 IMAD.MOV R3, RZ, RZ, -R3 ;  /* 0x000000ffff03e224 */ /* 0x000fe200078e0a03 */
[----:B------:R-:W-:Y:S01]  /*ea10*/  ISETP.GE.AND P6, PT, R241, RZ, PT ;  /* 0x000000fff100720c */ /* 0x000fe20003fc6270 */
[--C-:B------:R-:W-:Y:S01]  /*ea20*/  @!P2 IMAD.IADD R246, R246, 0x1, -R168.reuse ;  /* 0x00000001f6f6a824 */ /* 0x100fe200078e0aa8 */
[----:B------:R-:W-:Y:S01]  /*ea30*/  IABS R248, R247 ;  /* 0x000000f700f87213 */ /* 0x000fe20000000000 */
[--C-:B------:R-:W-:Y:S01]  /*ea40*/  @!P0 IMAD.IADD R243, R243, 0x1, -R168.reuse ;  /* 0x00000001f3f38824 */ /* 0x100fe200078e0aa8 */
[----:B------:R-:W-:Y:S01]  /*ea50*/  ISETP.GT.U32.AND P0, PT, R168, R245, PT ;  /* 0x000000f5a800720c */ /* 0x000fe20003f04070 */
[----:B------:R-:W-:Y:S01]  /*ea60*/  @!P4 IMAD.IADD R239, R239, 0x1, -R168 ;  /* 0x00000001efefc824 */ /* 0x000fe200078e0aa8 */
[----:B------:R-:W-:Y:S01]  /*ea70*/  ISETP.GE.AND P4, PT, R240, RZ, PT ;  /* 0x000000fff000720c */ /* 0x000fe20003f86270 */
[----:B0-----:R-:W-:Y:S01]  /*ea80*/  IMAD.MOV.U32 R4, RZ, RZ, R238 ;  /* 0x000000ffff047224 */ /* 0x001fe200078e00ee */
[----:B------:R-:W-:Y:S01]  /*ea90*/  ISETP.GE.AND P2, PT, R244, RZ, PT ;  /* 0x000000fff400720c */ /* 0x000fe20003f46270 */
[----:B------:R-:W-:-:S02]  /*eaa0*/  IMAD.MOV.U32 R5, RZ, RZ, R243 ;  /* 0x000000ffff057224 */ /* 0x000fc400078e00f3 */
[----:B------:R-:W-:Y:S01]  /*eab0*/  @!P1 IMAD.MOV R4, RZ, RZ, -R4 ;  /* 0x000000ffff049224 */ /* 0x000fe200078e0a04 */
[----:B------:R-:W-:Y:S01]  /*eac0*/  ISETP.GT.U32.AND P1, PT, R168, R250, PT ;  /* 0x000000faa800720c */ /* 0x000fe20003f24070 */
[----:B------:R-:W-:-:S03]  /*ead0*/  IMAD.HI.U32 R240, R0, R248, RZ ;  /* 0x000000f800f07227 */ /* 0x000fc600078e00ff */
[----:B------:R0:W-:Y:S01]  /*eae0*/  STL [R1+0x734], R4 ;  /* 0x0007340401007387 */ /* 0x0001e20000100800 */
[----:B------:R-:W-:Y:S02]  /*eaf0*/  @!P3 IMAD.MOV R5, RZ, RZ, -R5 ;  /* 0x000000ffff05b224 */ /* 0x000fe400078e0a05 */
[----:B------:R-:W-:Y:S01]  /*eb00*/  IMAD.MOV R240, RZ, RZ, -R240 ;  /* 0x000000fffff07224 */ /* 0x000fe200078e0af0 */
[----:B------:R1:W-:Y:S01]  /*eb10*/  STL [R1+0x730], R3 ;  /* 0x0007300301007387 */ /* 0x0003e20000100800 */
[----:B------:R-:W-:Y:S02]  /*eb20*/  VIADD R238, R2, 0xc8 ;  /* 0x000000c802ee7836 */ /* 0x000fe40000000000 */
[--C-:B------:R-:W-:Y:S01]  /*eb30*/  @!P0 IMAD.IADD R245, R245, 0x1, -R168.reuse ;  /* 0x00000001f5f58824 */ /* 0x100fe200078e0aa8 */
[----:B------:R-:W-:Y:S01]  /*eb40*/  STL [R1+0x72c], R5 ;  /* 0x00072c0501007387 */ /* 0x000fe20000100800 */
[----:B------:R-:W-:Y:S01]  /*eb50*/  @!P1 IMAD.IADD R250, R250, 0x1, -R168 ;  /* 0x00000001fafa9824 */ /* 0x000fe200078e0aa8 */
[----:B------:R-:W-:Y:S01]  /*eb60*/  IABS R249, R238 ;  /* 0x000000ee00f97213 */ /* 0x000fe20000000000 */
[----:B0-----:R-:W-:Y:S01]  /*eb70*/  IMAD.MOV.U32 R4, RZ, RZ, R239 ;  /* 0x000000ffff047224 */ /* 0x001fe200078e00ef */
[----:B------:R-:W-:Y:S01]  /*eb80*/  ISETP.GE.AND P1, PT, R247, RZ, PT ;  /* 0x000000fff700720c */ /* 0x000fe20003f26270 */
[C---:B------:R-:W-:Y:S01]  /*eb90*/  IMAD R248, R168.reuse, R240, R248 ;  /* 0x000000f0a8f87224 */ /* 0x040fe200078e02f8 */
[C---:B------:R-:W-:Y:S01]  /*eba0*/  ISETP.GT.U32.AND P0, PT, R168.reuse, R250, PT ;  /* 0x000000faa800720c */ /* 0x040fe20003f04070 */
[----:B------:R-:W-:Y:S01]  /*ebb0*/  @!P5 IMAD.MOV R4, RZ, RZ, -R4 ;  /* 0x000000ffff04d224 */ /* 0x000fe200078e0a04 */
[----:B------:R-:W-:Y:S01]  /*ebc0*/  ISETP.GT.U32.AND P5, PT, R168, R245, PT ;  /* 0x000000f5a800720c */ /* 0x000fe20003fa4070 */
[----:B-1----:R-:W-:Y:S01]  /*ebd0*/  IMAD.HI.U32 R3, R0, R249, RZ ;  /* 0x000000f900037227 */ /* 0x002fe200078e00ff */
[----:B------:R-:W-:-:S02]  /*ebe0*/  ISETP.GE.AND P3, PT, R238, RZ, PT ;  /* 0x000000ffee00720c */ /* 0x000fc40003f66270 */
[----:B------:R0:W-:Y:S01]  /*ebf0*/  STL [R1+0x728], R4 ;  /* 0x0007280401007387 */ /* 0x0001e20000100800 */
[----:B------:R-:W-:Y:S02]  /*ec00*/  IMAD.MOV R3, RZ, RZ, -R3 ;  /* 0x000000ffff037224 */ /* 0x000fe400078e0a03 */
[----:B------:R-:W-:Y:S02]  /*ec10*/  VIADD R247, R2, 0xc7 ;  /* 0x000000c702f77836 */ /* 0x000fe40000000000 */
[----:B------:R-:W-:Y:S02]  /*ec20*/  IMAD R249, R168, R3, R249 ;  /* 0x00000003a8f97224 */ /* 0x000fe400078e02f9 */
[--C-:B------:R-:W-:Y:S01]  /*ec30*/  @!P0 IMAD.IADD R250, R250, 0x1, -R168.reuse ;  /* 0x00000001fafa8824 */ /* 0x100fe200078e0aa8 */
[----:B------:R-:W-:Y:S01]  /*ec40*/  ISETP.GE.AND P0, PT, R247, RZ, PT ;  /* 0x000000fff700720c */ /* 0x000fe20003f06270 */
[----:B------:R-:W-:Y:S01]  /*ec50*/  @!P5 IMAD.IADD R245, R245, 0x1, -R168 ;  /* 0x00000001f5f5d824 */ /* 0x000fe200078e0aa8 */
[----:B------:R-:W-:Y:S01]  /*ec60*/  IABS R247, R247 ;  /* 0x000000f700f77213 */ /* 0x000fe20000000000 */
[----:B0-----:R-:W-:Y:S01]  /*ec70*/  IMAD.MOV.U32 R4, RZ, RZ, R246 ;  /* 0x000000ffff047224 */ /* 0x001fe200078e00f6 */
[----:B------:R-:W-:Y:S01]  /*ec80*/  ISETP.GT.U32.AND P5, PT, R168, R249, PT ;  /* 0x000000f9a800720c */ /* 0x000fe20003fa4070 */
[----:B------:R-:W-:-:S02]  /*ec90*/  VIADD R3, R2, 0xc5 ;  /* 0x000000c502037836 */ /* 0x000fc40000000000 */
[----:B------:R-:W-:Y:S01]  /*eca0*/  @!P6 IMAD.MOV R4, RZ, RZ, -R4 ;  /* 0x000000ffff04e224 */ /* 0x000fe200078e0a04 */
[----:B------:R-:W-:Y:S01]  /*ecb0*/  ISETP.GT.U32.AND P6, PT, R168, R248, PT ;  /* 0x000000f8a800720c */ /* 0x000fe20003fc4070 */
[----:B------:R-:W-:Y:S01]  /*ecc0*/  IMAD.HI.U32 R240, R0, R247, RZ ;  /* 0x000000f700f07227 */ /* 0x000fe200078e00ff */
[----:B------:R-:W-:Y:S02]  /*ecd0*/  IABS R242, R3 ;  /* 0x0000000300f27213 */ /* 0x000fe40000000000 */
[----:B------:R0:W-:Y:S01]  /*ece0*/  STL [R1+0x724], R4 ;  /* 0x0007240401007387 */ /* 0x0001e20000100800 */
[----:B------:R-:W-:Y:S02]  /*ecf0*/  IMAD.MOV R240, RZ, RZ, -R240 ;  /* 0x000000fffff07224 */ /* 0x000fe400078e0af0 */
[----:B------:R-:W-:Y:S02]  /*ed00*/  VIADD R238, R2, 0xc6 ;  /* 0x000000c602ee7836 */ /* 0x000fe40000000000 */
[----:B------:R-:W-:-:S02]  /*ed10*/  IMAD R247, R168, R240, R247 ;  /* 0x000000f0a8f77224 */ /* 0x000fc400078e02f7 */
[--C-:B------:R-:W-:Y:S01]  /*ed20*/  @!P5 IMAD.IADD R249, R249, 0x1, -R168.reuse ;  /* 0x00000001f9f9d824 */ /* 0x100fe200078e0aa8 */
[----:B------:R-:W-:Y:S01]  /*ed30*/  IABS R243, R238 ;  /* 0x000000ee00f37213 */ /* 0x000fe20000000000 */
[----:B------:R-:W-:Y:S01]  /*ed40*/  @!P6 IMAD.IADD R248, R248, 0x1, -R168 ;  /* 0x00000001f8f8e824 */ /* 0x000fe200078e0aa8 */
[----:B------:R-:W-:Y:S01]  /*ed50*/  ISETP.GE.AND P6, PT, R238, RZ, PT ;  /* 0x000000ffee00720c */ /* 0x000fe20003fc6270 */
[----:B0-----:R-:W-:Y:S01]  /*ed60*/  IMAD.MOV.U32 R4, RZ, RZ, R250 ;  /* 0x000000ffff047224 */ /* 0x001fe200078e00fa */
[----:B------:R-:W-:Y:S01]  /*ed70*/  ISETP.GT.U32.AND P5, PT, R168, R249, PT ;  /* 0x000000f9a800720c */ /* 0x000fe20003fa4070 */
[----:B------:R-:W-:-:S04]  /*ed80*/  IMAD.HI.U32 R238, R0, R242, RZ ;  /* 0x000000f200ee7227 */ /* 0x000fc800078e00ff */
[----:B------:R-:W-:Y:S01]  /*ed90*/  @!P4 IMAD.MOV R4, RZ, RZ, -R4 ;  /* 0x000000ffff04c224 */ /* 0x000fe200078e0a04 */
[----:B------:R-:W-:Y:S01]  /*eda0*/  ISETP.GT.U32.AND P4, PT, R168, R248, PT ;  /* 0x000000f8a800720c */ /* 0x000fe20003f84070 */
[----:B------:R-:W-:-:S03]  /*edb0*/  IMAD.HI.U32 R239, R0, R243, RZ ;  /* 0x000000f300ef7227 */ /* 0x000fc600078e00ff */
[----:B------:R0:W-:Y:S01]  /*edc0*/  STL [R1+0x618], R4 ;  /* 0x0006180401007387 */ /* 0x0001e20000100800 */
[----:B------:R-:W-:Y:S02]  /*edd0*/  IMAD.MOV R238, RZ, RZ, -R238 ;  /* 0x000000ffffee7224 */ /* 0x000fe400078e0aee */
[----:B------:R-:W-:Y:S02]  /*ede0*/  IMAD.MOV R239, RZ, RZ, -R239 ;  /* 0x000000ffffef7224 */ /* 0x000fe400078e0aef */
[----:B------:R-:W-:Y:S02]  /*edf0*/  IMAD R242, R168, R238, R242 ;  /* 0x000000eea8f27224 */ /* 0x000fe400078e02f2 */
[----:B------:R-:W-:Y:S02]  /*ee00*/  VIADD R244, R2, 0xc3 ;  /* 0x000000c302f47836 */ /* 0x000fe40000000000 */
[----:B------:R-:W-:Y:S01]  /*ee10*/  @!P4 IMAD.IADD R248, R248, 0x1, -R168 ;  /* 0x00000001f8f8c824 */ /* 0x000fe200078e0aa8 */
[C---:B------:R-:W-:Y:S01]  /*ee20*/  ISETP.GT.U32.AND P4, PT, R168.reuse, R247, PT ;  /* 0x000000f7a800720c */ /* 0x040fe20003f84070 */
[----:B0-----:R-:W-:Y:S01]  /*ee30*/  IMAD.MOV.U32 R4, RZ, RZ, R245 ;  /* 0x000000ffff047224 */ /* 0x001fe200078e00f5 */
[----:B------:R-:W-:Y:S01]  /*ee40*/  IABS R246, R244 ;  /* 0x000000f400f67213 */ /* 0x000fe20000000000 */
[----:B------:R-:W-:-:S02]  /*ee50*/  IMAD R243, R168, R239, R243 ;  /* 0x000000efa8f37224 */ /* 0x000fc400078e02f3 */
[----:B------:R-:W-:Y:S01]  /*ee60*/  @!P2 IMAD.MOV R4, RZ, RZ, -R4 ;  /* 0x000000ffff04a224 */ /* 0x000fe200078e0a04 */
[----:B------:R-:W-:Y:S01]  /*ee70*/  ISETP.GE.AND P2, PT, R3, RZ, PT ;  /* 0x000000ff0300720c */ /* 0x000fe20003f46270 */
[----:B------:R-:W-:Y:S02]  /*ee80*/  VIADD R3, R2, 0xc4 ;  /* 0x000000c402037836 */ /* 0x000fe40000000000 */
[--C-:B------:R-:W-:Y:S01]  /*ee90*/  @!P5 IMAD.IADD R249, R249, 0x1, -R168.reuse ;  /* 0x00000001f9f9d824 */ /* 0x100fe200078e0aa8 */
[----:B------:R0:W-:Y:S01]  /*eea0*/  STL [R1+0x720], R4 ;  /* 0x0007200401007387 */ /* 0x0001e20000100800 */
[----:B------:R-:W-:Y:S01]  /*eeb0*/  ISETP.GT.U32.AND P5, PT, R168, R243, PT ;  /* 0x000000f3a800720c */ /* 0x000fe20003fa4070 */
[----:B------:R-:W-:Y:S01]  /*eec0*/  VIADD R238, R2, 0xc1 ;  /* 0x000000c102ee7836 */ /* 0x000fe20000000000 */
[----:B------:R-:W-:Y:S01]  /*eed0*/  IABS R239, R3 ;  /* 0x0000000300ef7213 */ /* 0x000fe20000000000 */
[----:B------:R-:W-:Y:S01]  /*eee0*/  @!P4 IMAD.IADD R247, R247, 0x1, -R168 ;  /* 0x00000001f7f7c824 */ /* 0x000fe200078e0aa8 */
[----:B------:R-:W-:Y:S01]  /*eef0*/  ISETP.GT.U32.AND P4, PT, R168, R242, PT ;  /* 0x000000f2a800720c */ /* 0x000fe20003f84070 */
[----:B------:R-:W-:Y:S01]  /*ef00*/  VIADD R241, R2, 0xc2 ;  /* 0x000000c202f17836 */ /* 0x000fe20000000000 */
[----:B------:R-:W-:Y:S01]  /*ef10*/  IABS R240, R238 ;  /* 0x000000ee00f07213 */ /* 0x000fe20000000000 */
[----:B0-----:R-:W-:-:S03]  /*ef20*/  IMAD.MOV.U32 R4, RZ, RZ, R248 ;  /* 0x000000ffff047224 */ /* 0x001fc600078e00f8 */
[----:B------:R-:W-:Y:S01]  /*ef30*/  IABS R245, R241 ;  /* 0x000000f100f57213 */ /* 0x000fe20000000000 */
[----:B------:R-:W-:Y:S02]  /*ef40*/  IMAD.MOV.U32 R248, RZ, RZ, R246 ;  /* 0x000000fffff87224 */ /* 0x000fe400078e00f6 */
[----:B------:R-:W-:Y:S01]  /*ef50*/  @!P1 IMAD.MOV R4, RZ, RZ, -R4 ;  /* 0x000000ffff049224 */ /* 0x000fe200078e0a04 */
[----:B------:R-:W-:Y:S01]  /*ef60*/  ISETP.GT.U32.AND P1, PT, R168, R247, PT ;  /* 0x000000f7a800720c */ /* 0x000fe20003f24070 */
[----:B------:R-:W-:-:S03]  /*ef70*/  IMAD.HI.U32 R246, R0, R239, RZ ;  /* 0x000000ef00f67227 */ /* 0x000fc600078e00ff */
[----:B------:R0:W-:Y:S01]  /*ef80*/  STL [R1+0x680], R4 ;  /* 0x0006800401007387 */ /* 0x0001e20000100800 */
[----:B------:R-:W-:Y:S02]  /*ef90*/  IMAD.MOV R246, RZ, RZ, -R246 ;  /* 0x000000fffff67224 */ /* 0x000fe400078e0af6 */
[--C-:B------:R-:W-:Y:S02]  /*efa0*/  @!P4 IMAD.IADD R242, R242, 0x1, -R168.reuse ;  /* 0x00000001f2f2c824 */ /* 0x100fe400078e0aa8 */
[----:B------:R-:W-:-:S03]  /*efb0*/  @!P5 IMAD.IADD R243, R243, 0x1, -R168 ;  /* 0x00000001f3f3d824 */ /* 0x000fc600078e0aa8 */
[C---:B------:R-:W-:Y:S01]  /*efc0*/  ISETP.GT.U32.AND P4, PT, R168.reuse, R242, PT ;  /* 0x000000f2a800720c */ /* 0x040fe20003f84070 */
[----:B------:R-:W-:Y:S01]  /*efd0*/  @!P1 IMAD.IADD R247, R247, 0x1, -R168 ;  /* 0x00000001f7f79824 */ /* 0x000fe200078e0aa8 */
[----:B------:R-:W-:Y:S01]  /*efe0*/  ISETP.GT.U32.AND P5, PT, R168, R243, PT ;  /* 0x000000f3a800720c */ /* 0x000fe20003fa4070 */
[----:B0-----:R-:W-:Y:S02]  /*eff0*/  IMAD.MOV.U32 R4, RZ, RZ, R249 ;  /* 0x000000ffff047224 */ /* 0x001fe400078e00f9 */
[----:B------:R-:W-:-:S04]  /*f000*/  IMAD.HI.U32 R249, R0, R248, RZ ;  /* 0x000000f800f97227 */ /* 0x000fc800078e00ff */
[----:B------:R-:W-:Y:S01]  /*f010*/  @!P3 IMAD.MOV R4, RZ, RZ, -R4 ;  /* 0x000000ffff04b224 */ /* 0x000fe200078e0a04 */
[----:B------:R-:W-:Y:S01]  /*f020*/  ISETP.GE.AND P3, PT, R3, RZ, PT ;  /* 0x000000ff0300720c */ /* 0x000fe20003f66270 */
[----:B------:R-:W-:Y:S02]  /*f030*/  IMAD R3, R168, R246, R239 ;  /* 0x000000f6a8037224 */ /* 0x000fe400078e02ef */
[----:B------:R-:W-:Y:S01]  /*f040*/  IMAD.HI.U32 R246, R0, R240, RZ ;  /* 0x000000f000f67227 */ /* 0x000fe200078e00ff */
[----:B------:R0:W-:Y:S02]  /*f050*/  STL [R1+0x71c], R4 ;  /* 0x00071c0401007387 */ /* 0x0001e40000100800 */
[----:B------:R-:W-:Y:S01]  /*f060*/  ISETP.GT.U32.AND P1, PT, R168, R3, PT ;  /* 0x00000003a800720c */ /* 0x000fe20003f24070 */
[----:B------:R-:W-:-:S04]  /*f070*/  IMAD.HI.U32 R239, R0, R245, RZ ;  /* 0x000000f500ef7227 */ /* 0x000fc800078e00ff */
[----:B------:R-:W-:Y:S02]  /*f080*/  IMAD.MOV R246, RZ, RZ, -R246 ;  /* 0x000000fffff67224 */ /* 0x000fe400078e0af6 */
[----:B------:R-:W-:Y:S02]  /*f090*/  @!P4 IMAD.IADD R242, R242, 0x1, -R168 ;  /* 0x00000001f2f2c824 */ /* 0x000fe400078e0aa8 */
[----:B0-----:R-:W-:Y:S02]  /*f0a0*/  IMAD.MOV.U32 R4, RZ, RZ, R247 ;  /* 0x000000ffff047224 */ /* 0x001fe400078e00f7 */
[----:B------:R-:W-:Y:S02]  /*f0b0*/  IMAD.MOV R249, RZ, RZ, -R249 ;  /* 0x000000fffff97224 */ /* 0x000fe400078e0af9 */
[----:B------:R-:W-:Y:S02]  /*f0c0*/  @!P0 IMAD.MOV R4, RZ, RZ, -R4 ;  /* 0x000000ffff048224 */ /* 0x000fe400078e0a04 */
[----:B------:R-:W-:-:S02]  /*f0d0*/  IMAD.MOV R239, RZ, RZ, -R239 ;  /* 0x000000ffffef7224 */ /* 0x000fc400078e0aef */
[--C-:B------:R-:W-:Y:S01]  /*f0e0*/  @!P1 IMAD.IADD R3, R3, 0x1, -R168.reuse ;  /* 0x0000000103039824 */ /* 0x100fe200078e0aa8 */
[----:B------:R0:W-:Y:S01]  /*f0f0*/  STL [R1+0x700], R4 ;  /* 0x0007000401007387 */ /* 0x0001e20000100800 */
[----:B------:R-:W-:Y:S01]  /*f100*/  @!P5 IMAD.IADD R243, R243, 0x1, -R168 ;  /* 0x00000001f3f3d824 */ /* 0x000fe200078e0aa8 */
[----:B------:R-:W-:Y:S01]  /*f110*/  ISETP.GE.AND P5, PT, R244, RZ, PT ;  /* 0x000000fff400720c */ /* 0x000fe20003fa6270 */
[C---:B------:R-:W-:Y:S01]  /*f120*/  IMAD R240, R168.reuse, R246, R240 ;  /* 0x000000f6a8f07224 */ /* 0x040fe200078e02f0 */
[C---:B------:R-:W-:Y:S01]  /*f130*/  ISETP.GT.U32.AND P1, PT, R168.reuse, R3, PT ;  /* 0x00000003a800720c */ /* 0x040fe20003f24070 */
[C---:B------:R-:W-:Y:S02]  /*f140*/  IMAD R244, R168.reuse, R249, R248 ;  /* 0x000000f9a8f47224 */ /* 0x040fe400078e02f8 */
[----:B------:R-:W-:Y:S02]  /*f150*/  IMAD R245, R168, R239, R245 ;  /* 0x000000efa8f57224 */ /* 0x000fe400078e02f5 */
[----:B------:R-:W-:Y:S01]  /*f160*/  VIADD R239, R2, 0xc0 ;  /* 0x000000c002ef7836 */ /* 0x000fe20000000000 */
[C---:B------:R-:W-:Y:S01]  /*f170*/  ISETP.GT.U32.AND P0, PT, R168.reuse, R244, PT ;  /* 0x000000f4a800720c */ /* 0x040fe20003f04070 */
[----:B0-----:R-:W-:Y:S01]  /*f180*/  IMAD.MOV.U32 R4, RZ, RZ, R242 ;  /* 0x000000ffff047224 */ /* 0x001fe200078e00f2 */
[C---:B------:R-:W-:Y:S01]  /*f190*/  ISETP.GT.U32.AND P4, PT, R168.reuse, R245, PT ;  /* 0x000000f5a800720c */ /* 0x040fe20003f84070 */
[----:B------:R-:W-:Y:S01]  /*f1a0*/  IMAD.MOV.U32 R5, RZ, RZ, R243 ;  /* 0x000000ffff057224 */ /* 0x000fe200078e00f3 */
[----:B------:R-:W-:Y:S01]  /*f1b0*/  IABS R246, R239 ;  /* 0x000000ef00f67213 */ /* 0x000fe20000000000 */
[----:B------:R-:W-:Y:S01]  /*f1c0*/  @!P2 IMAD.MOV R4, RZ, RZ, -R4 ;  /* 0x000000ffff04a224 */ /* 0x000fe200078e0a04 */
[----:B------:R-:W-:Y:S01]  /*f1d0*/  ISETP.GT.U32.AND P2, PT, R168, R240, PT ;  /* 0x000000f0a800720c */ /* 0x000fe20003f44070 */
[----:B------:R-:W-:Y:S01]  /*f1e0*/  @!P6 IMAD.MOV R5, RZ, RZ, -R5 ;  /* 0x000000ffff05e224 */ /* 0x000fe200078e0a05 */
[----:B------:R-:W-:Y:S01]  /*f1f0*/  ISETP.GE.AND P6, PT, R241, RZ, PT ;  /* 0x000000fff100720c */ /* 0x000fe20003fc6270 */
[----:B------:R-:W-:-:S02]  /*f200*/  IMAD.MOV.U32 R243, RZ, RZ, R246 ;  /* 0x000000fffff37224 */ /* 0x000fc400078e00f6 */
[----:B------:R-:W-:Y:S01]  /*f210*/  VIADD R241, R2, 0xbf ;  /* 0x000000bf02f17836 */ /* 0x000fe20000000000 */
[----:B------:R-:W-:Y:S01]  /*f220*/  STL [R1+0x710], R5 ;  /* 0x0007100501007387 */ /* 0x000fe20000100800 */
[--C-:B------:R-:W-:Y:S01]  /*f230*/  @!P1 IMAD.IADD R3, R3, 0x1, -R168.reuse ;  /* 0x0000000103039824 */ /* 0x100fe200078e0aa8 */
[----:B------:R-:W-:Y:S01]  /*f240*/  ISETP.GE.AND P1, PT, R238, RZ, PT ;  /* 0x000000ffee00720c */ /* 0x000fe20003f26270 */
[----:B------:R-:W-:Y:S01]  /*f250*/  IMAD.HI.U32 R242, R0, R243, RZ ;  /* 0x000000f300f27227 */ /* 0x000fe200078e00ff */
[----:B------:R0:W-:Y:S01]  /*f260*/  STL [R1+0x714], R4 ;  /* 0x0007140401007387 */ /* 0x0001e20000100800 */
[----:B------:R-:W-:Y:S02]  /*f270*/  IABS R246, R241 ;  /* 0x000000f100f67213 */ /* 0x000fe40000000000 */
[--C-:B------:R-:W-:Y:S02]  /*f280*/  @!P2 IMAD.IADD R240, R240, 0x1, -R168.reuse ;  /* 0x00000001f0f0a824 */ /* 0x100fe400078e0aa8 */
[--C-:B------:R-:W-:Y:S01]  /*f290*/  @!P0 IMAD.IADD R244, R244, 0x1, -R168.reuse ;  /* 0x00000001f4f48824 */ /* 0x100fe200078e0aa8 */
[----:B------:R-:W-:Y:S01]  /*f2a0*/  ISETP.GE.AND P0, PT, R239, RZ, PT ;  /* 0x000000ffef00720c */ /* 0x000fe20003f06270 */
[----:B------:R-:W-:Y:S01]  /*f2b0*/  @!P4 IMAD.IADD R245, R245, 0x1, -R168 ;  /* 0x00000001f5f5c824 */ /* 0x000fe200078e0aa8 */
[C---:B------:R-:W-:Y:S01]  /*f2c0*/  ISETP.GT.U32.AND P2, PT, R168.reuse, R240, PT ;  /* 0x000000f0a800720c */ /* 0x040fe20003f44070 */
[----:B------:R-:W-:Y:S01]  /*f2d0*/  IMAD.MOV R242, RZ, RZ, -R242 ;  /* 0x000000fffff27224 */ /* 0x000fe200078e0af2 */
[----:B------:R-:W-:Y:S01]  /*f2e0*/  ISETP.GT.U32.AND P4, PT, R168, R244, PT ;  /* 0x000000f4a800720c */ /* 0x000fe20003f84070 */
[----:B0-----:R-:W-:-:S02]  /*f2f0*/  IMAD.MOV.U32 R4, RZ, RZ, R3 ;  /* 0x000000ffff047224 */ /* 0x001fc400078e0003 */
[----:B------:R-:W-:-:S04]  /*f300*/  IMAD.HI.U32 R239, R0, R246, RZ ;  /* 0x000000f600ef7227 */ /* 0x000fc800078e00ff */
[----:B------:R-:W-:Y:S01]  /*f310*/  @!P3 IMAD.MOV R4, RZ, RZ, -R4 ;  /* 0x000000ffff04b224 */ /* 0x000fe200078e0a04 */
[C---:B------:R-:W-:Y:S01]  /*f320*/  ISETP.GT.U32.AND P3, PT, R168.reuse, R245, PT ;  /* 0x000000f5a800720c */ /* 0x040fe20003f64070 */
[----:B------:R-:W-:Y:S02]  /*f330*/  IMAD R243, R168, R242, R243 ;  /* 0x000000f2a8f37224 */ /* 0x000fe400078e02f3 */
[C---:B------:R-:W-:Y:S01]  /*f340*/  VIADD R242, R2.reuse, 0xbc ;  /* 0x000000bc02f27836 */ /* 0x040fe20000000000 */
[----:B------:R0:W-:Y:S01]  /*f350*/  STL [R1+0x718], R4 ;  /* 0x0007180401007387 */ /* 0x0001e20000100800 */
[C---:B------:R-:W-:Y:S02]  /*f360*/  VIADD R238, R2.reuse, 0xbe ;  /* 0x000000be02ee7836 */ /* 0x040fe40000000000 */
[----:B------:R-:W-:Y:S01]  /*f370*/  IMAD.MOV R239, RZ, RZ, -R239 ;  /* 0x000000ffffef7224 */ /* 0x000fe200078e0aef */
[----:B------:R-:W-:Y:S01]  /*f380*/  IABS R248, R242 ;  /* 0x000000f200f87213 */ /* 0x000fe20000000000 */
[----:B------:R-:W-:Y:S01]  /*f390*/  VIADD R3, R2, 0xbd ;  /* 0x000000bd02037836 */ /* 0x000fe20000000000 */
[----:B------:R-:W-:Y:S01]  /*f3a0*/  IABS R247, R238 ;  /* 0x000000ee00f77213 */ /* 0x000fe20000000000 */
[----:B------:R-:W-:-:S02]  /*f3b0*/  IMAD R246, R168, R239, R246 ;  /* 0x000000efa8f67224 */ /* 0x000fc400078e02f6 */
[--C-:B------:R-:W-:Y:S01]  /*f3c0*/  @!P2 IMAD.IADD R240, R240, 0x1, -R168.reuse ;  /* 0x00000001f0f0a824 */ /* 0x100fe200078e0aa8 */
[----:B------:R-:W-:Y:S01]  /*f3d0*/  ISETP.GE.AND P2, PT, R241, RZ, PT ;  /* 0x000000fff100720c */ /* 0x000fe20003f46270 */
[--C-:B------:R-:W-:Y:S01]  /*f3e0*/  @!P4 IMAD.IADD R244, R244, 0x1, -R168.reuse ;  /* 0x00000001f4f4c824 */ /* 0x100fe200078e0aa8 */
[----:B------:R-:W-:Y:S01]  /*f3f0*/  IABS R239, R3 ;  /* 0x0000000300ef7213 */ /* 0x000fe20000000000 */
[----:B------:R-:W-:Y:S01]  /*f400*/  @!P3 IMAD.IADD R245, R245, 0x1, -R168 ;  /* 0x00000001f5f5b824 */ /* 0x000fe200078e0aa8 */
[C---:B------:R-:W-:Y:S01]  /*f410*/  ISETP.GT.U32.AND P3, PT, R168.reuse, R246, PT ;  /* 0x000000f6a800720c */ /* 0x040fe20003f64070 */
[----:B------:R-:W-:Y:S01]  /*f420*/  IMAD.MOV.U32 R241, RZ, RZ, R248 ;  /* 0x000000fffff17224 */ /* 0x000fe200078e00f8 */
[----:B------:R-:W-:Y:S01]  /*f430*/  ISETP.GT.U32.AND P4, PT, R168, R243, PT ;  /* 0x000000f3a800720c */ /* 0x000fe20003f84070 */
[----:B------:R-:W-:-:S04]  /*f440*/  IMAD.HI.U32 R248, R0, R247, RZ ;  /* 0x000000f700f87227 */ /* 0x000fc800078e00ff */
[----:B0-----:R-:W-:Y:S02]  /*f450*/  IMAD.MOV.U32 R4, RZ, RZ, R244 ;  /* 0x000000ffff047224 */ /* 0x001fe400078e00f4 */
[----:B------:R-:W-:-:S04]  /*f460*/  IMAD.HI.U32 R249, R0, R239, RZ ;  /* 0x000000ef00f97227 */ /* 0x000fc800078e00ff */
[----:B------:R-:W-:Y:S02]  /*f470*/  IMAD.MOV R248, RZ, RZ, -R248 ;  /* 0x000000fffff87224 */ /* 0x000fe400078e0af8 */
[----:B------:R-:W-:Y:S02]  /*f480*/  @!P5 IMAD.MOV R4, RZ, RZ, -R4 ;  /* 0x000000ffff04d224 */ /* 0x000fe400078e0a04 */
[----:B------:R-:W-:Y:S02]  /*f490*/  IMAD.MOV R244, RZ, RZ, -R249 ;  /* 0x000000fffff47224 */ /* 0x000fe400078e0af9 */
[----:B------:R-:W-:Y:S01]  /*f4a0*/  IMAD R247, R168, R248, R247 ;  /* 0x000000f8a8f77224 */ /* 0x000fe200078e02f7 */
[----:B------:R0:W-:Y:S01]  /*f4b0*/  STL [R1+0x708], R4 ;  /* 0x0007080401007387 */ /* 0x0001e20000100800 */
[----:B------:R-:W-:Y:S02]  /*f4c0*/  IMAD.MOV.U32 R5, RZ, RZ, R245 ;  /* 0x000000ffff057224 */ /* 0x000fe400078e00f5 */
[----:B------:R-:W-:-:S02]  /*f4d0*/  @!P3 IMAD.IADD R246, R246, 0x1, -R168 ;  /* 0x00000001f6f6b824 */ /* 0x000fc400078e0aa8 */
[C---:B------:R-:W-:Y:S02]  /*f4e0*/  IMAD R239, R168.reuse, R244, R239 ;  /* 0x000000f4a8ef7224 */ /* 0x040fe400078e02ef */
[----:B------:R-:W-:Y:S01]  /*f4f0*/  @!P6 IMAD.MOV R5, RZ, RZ, -R5 ;  /* 0x000000ffff05e224 */ /* 0x000fe200078e0a05 */
[----:B------:R-:W-:Y:S01]  /*f500*/  ISETP.GT.U32.AND P6, PT, R168, R247, PT ;  /* 0x000000f7a800720c */ /* 0x000fe20003fc4070 */
[----:B------:R-:W-:Y:S01]  /*f510*/  @!P4 IMAD.IADD R243, R243, 0x1, -R168 ;  /* 0x00000001f3f3c824 */ /* 0x000fe200078e0aa8 */
[----:B------:R-:W-:Y:S01]  /*f520*/  ISETP.GE.AND P4, PT, R238, RZ, PT ;  /* 0x000000ffee00720c */ /* 0x000fe20003f86270 */
[----:B0-----:R-:W-:Y:S01]  /*f530*/  IMAD.MOV.U32 R4, RZ, RZ, R240 ;  /* 0x000000ffff047224 */ /* 0x001fe200078e00f0 */
[----:B------:R-:W-:Y:S01]  /*f540*/  ISETP.GT.U32.AND P3, PT, R168, R246, PT ;  /* 0x000000f6a800720c */ /* 0x000fe20003f64070 */
[----:B------:R-:W-:Y:S01]  /*f550*/  IMAD.HI.U32 R238, R0, R241, RZ ;  /* 0x000000f100ee7227 */ /* 0x000fe200078e00ff */
[C---:B------:R-:W-:Y:S01]  /*f560*/  ISETP.GT.U32.AND P5, PT, R168.reuse, R243, PT ;  /* 0x000000f3a800720c */ /* 0x040fe20003fa4070 */
[----:B------:R-:W-:Y:S02]  /*f570*/  STL [R1+0x6b8], R5 ;  /* 0x0006b80501007387 */ /* 0x000fe40000100800 */
[----:B------:R-:W-:Y:S01]  /*f580*/  @!P1 IMAD.MOV R4, RZ, RZ, -R4 ;  /* 0x000000ffff049224 */ /* 0x000fe200078e0a04 */
[----:B------:R-:W-:Y:S01]  /*f590*/  ISETP.GT.U32.AND P1, PT, R168, R239, PT ;  /* 0x000000efa800720c */ /* 0x000fe20003f24070 */
[----:B------:R-:W-:-:S02]  /*f5a0*/  IMAD.MOV R238, RZ, RZ, -R238 ;  /* 0x000000ffffee7224 */ /* 0x000fc400078e0aee */
[----:B------:R-:W-:Y:S01]  /*f5b0*/  VIADD R248, R2, 0xbb ;  /* 0x000000bb02f87836 */ /* 0x000fe20000000000 */
[----:B------:R0:W-:Y:S01]  /*f5c0*/  STL [R1+0x6c8], R4 ;  /* 0x0006c80401007387 */ /* 0x0001e20000100800 */
[----:B------:R-:W-:Y:S02]  /*f5d0*/  IMAD R241, R168, R238, R241 ;  /* 0x000000eea8f17224 */ /* 0x000fe400078e02f1 */
[--C-:B------:R-:W-:Y:S01]  /*f5e0*/  @!P6 IMAD.IADD R247, R247, 0x1, -R168.reuse ;  /* 0x00000001f7f7e824 */ /* 0x100fe200078e0aa8 */
[----:B------:R-:W-:Y:S01]  /*f5f0*/  IABS R238, R248 ;  /* 0x000000f800ee7213 */ /* 0x000fe20000000000 */
[--C-:B------:R-:W-:Y:S01]  /*f600*/  @!P3 IMAD.IADD R246, R246, 0x1, -R168.reuse ;  /* 0x00000001f6f6b824 */ /* 0x100fe200078e0aa8 */
[C---:B------:R-:W-:Y:S01]  /*f610*/  ISETP.GT.U32.AND P3, PT, R168.reuse, R241, PT ;  /* 0x000000f1a800720c */ /* 0x040fe20003f64070 */
[--C-:B------:R-:W-:Y:S01]  /*f620*/  @!P5 IMAD.IADD R243, R243, 0x1, -R168.reuse ;  /* 0x00000001f3f3d824 */ /* 0x100fe200078e0aa8 */
[----:B------:R-:W-:Y:S01]  /*f630*/  ISETP.GE.AND P5, PT, R3, RZ, PT ;  /* 0x000000ff0300720c */ /* 0x000fe20003fa6270 */
[----:B------:R-:W-:Y:S01]  /*f640*/  @!P1 IMAD.IADD R239, R239, 0x1, -R168 ;  /* 0x00000001efef9824 */ /* 0x000fe200078e0aa8 */
[----:B------:R-:W-:Y:S01]  /*f650*/  ISETP.GT.U32.AND P1, PT, R168, R247, PT ;  /* 0x000000f7a800720c */ /* 0x000fe20003f24070 */
[----:B------:R-:W-:Y:S01]  /*f660*/  IMAD.HI.U32 R244, R0, R238, RZ ;  /* 0x000000ee00f47227 */ /* 0x000fe200078e00ff */
[----:B------:R-:W-:-:S03]  /*f670*/  ISETP.GE.AND P6, PT, R242, RZ, PT ;  /* 0x000000fff200720c */ /* 0x000fc60003fc6270 */
[----:B------:R-:W-:Y:S02]  /*f680*/  VIADD R3, R2, 0xba ;  /* 0x000000ba02037836 */ /* 0x000fe40000000000 */
[----:B------:R-:W-:Y:S02]  /*f690*/  IMAD.MOV R244, RZ, RZ, -R244 ;  /* 0x000000fffff47224 */ /* 0x000fe400078e0af4 */
[----:B------:R-:W-:Y:S01]  /*f6a0*/  @!P3 IMAD.IADD R241, R241, 0x1, -R168 ;  /* 0x00000001f1f1b824 */ /* 0x000fe200078e0aa8 */
[----:B------:R-:W-:Y:S01]  /*f6b0*/  IABS R240, R3 ;  /* 0x0000000300f07213 */ /* 0x000fe20000000000 */
[C---:B------:R-:W-:Y:S01]  /*f6c0*/  IMAD R238, R168.reuse, R244, R238 ;  /* 0x000000f4a8ee7224 */ /* 0x040fe200078e02ee */
[C---:B------:R-:W-:Y:S01]  /*f6d0*/  ISETP.GT.U32.AND P3, PT, R168.reuse, R239, PT ;  /* 0x000000efa800720c */ /* 0x040fe20003f64070 */
[----:B------:R-:W-:Y:S02]  /*f6e0*/  @!P1 IMAD.IADD R247, R247, 0x1, -R168 ;  /* 0x00000001f7f79824 */ /* 0x000fe400078e0aa8 */
[----:B0-----:R-:W-:Y:S01]  /*f6f0*/  IMAD.MOV.U32 R4, RZ, RZ, R243 ;  /* 0x000000ffff047224 */ /* 0x001fe200078e00f3 */
[----:B------:R-:W-:Y:S01]  /*f700*/  ISETP.GT.U32.AND P1, PT, R168, R238, PT ;  /* 0x000000eea800720c */ /* 0x000fe20003f24070 */
[----:B------:R-:W-:-:S04]  /*f710*/  IMAD.HI.U32 R243, R0, R240, RZ ;  /* 0x000000f000f37227 */ /* 0x000fc800078e00ff */
[C---:B------:R-:W-:Y:S02]  /*f720*/  VIADD R242, R2.reuse, 0xb9 ;  /* 0x000000b902f27836 */ /* 0x040fe40000000000 */
[----:B------:R-:W-:Y:S02]  /*f730*/  IMAD.MOV R243, RZ, RZ, -R243 ;  /* 0x000000fffff37224 */ /* 0x000fe400078e0af3 */
[----:B------:R-:W-:Y:S01]  /*f740*/  VIADD R244, R2, 0xb8 ;  /* 0x000000b802f47836 */ /* 0x000fe20000000000 */
[----:B------:R-:W-:Y:S01]  /*f750*/  IABS R250, R242 ;  /* 0x000000f200fa7213 */ /* 0x000fe20000000000 */
[C---:B------:R-:W-:Y:S02]  /*f760*/  IMAD R240, R168.reuse, R243, R240 ;  /* 0x000000f3a8f07224 */ /* 0x040fe400078e02f0 */
[----:B------:R-:W-:Y:S01]  /*f770*/  @!P0 IMAD.MOV R4, RZ, RZ, -R4 ;  /* 0x000000ffff048224 */ /* 0x000fe200078e0a04 */
[----:B------:R-:W-:Y:S01]  /*f780*/  ISETP.GT.U32.AND P0, PT, R168, R241, PT ;  /* 0x000000f1a800720c */ /* 0x000fe20003f04070 */
[--C-:B------:R-:W-:Y:S01]  /*f790*/  @!P3 IMAD.IADD R239, R239, 0x1, -R168.reuse ;  /* 0x00000001efefb824 */ /* 0x100fe200078e0aa8 */
[----:B------:R-:W-:Y:S01]  /*f7a0*/  IABS R243, R244 ;  /* 0x000000f400f37213 */ /* 0x000fe20000000000 */
[----:B------:R-:W-:Y:S01]  /*f7b0*/  @!P1 IMAD.IADD R238, R238, 0x1, -R168 ;  /* 0x00000001eeee9824 */ /* 0x000fe200078e0aa8 */
[----:B------:R-:W-:Y:S01]  /*f7c0*/  ISETP.GT.U32.AND P3, PT, R168, R240, PT ;  /* 0x000000f0a800720c */ /* 0x000fe20003f64070 */
[----:B------:R-:W-:Y:S01]  /*f7d0*/  IMAD.MOV.U32 R5, RZ, RZ, R246 ;  /* 0x000000ffff057224 */ /* 0x000fe200078e00f6 */
[----:B------:R0:W-:Y:S01]  /*f7e0*/  STL [R1+0x6d8], R4 ;  /* 0x0006d80401007387 */ /* 0x0001e20000100800 */
[----:B------:R-:W-:Y:S01]  /*f7f0*/  IMAD.HI.U32 R251, R0, R250, RZ ;  /* 0x000000fa00fb7227 */ /* 0x000fe200078e00ff */
[----:B------:R-:W-:-:S03]  /*f800*/  ISETP.GE.AND P1, PT, R3, RZ, PT ;  /* 0x000000ff0300720c */ /* 0x000fc60003f26270 */
[----:B------:R-:W-:Y:S01]  /*f810*/  @!P2 IMAD.MOV R5, RZ, RZ, -R5 ;  /* 0x000000ffff05a224 */ /* 0x000fe200078e0a05 */
[----:B------:R-:W-:Y:S01]  /*f820*/  ISETP.GT.U32.AND P2, PT, R168, R238, PT ;  /* 0x000000eea800720c */ /* 0x000fe20003f44070 */
[----:B------:R-:W-:Y:S02]  /*f830*/  IMAD.MOV R251, RZ, RZ, -R251 ;  /* 0x000000fffffb7224 */ /* 0x000fe400078e0afb */
[----:B------:R-:W-:Y:S01]  /*f840*/  IMAD.HI.U32 R249, R0, R243, RZ ;  /* 0x000000f300f97227 */ /* 0x000fe200078e00ff */
[----:B------:R1:W-:Y:S03]  /*f850*/  STL [R1+0x698], R5 ;  /* 0x0006980501007387 */ /* 0x0003e60000100800 */
[----:B0-----:R-:W-:Y:S02]  /*f860*/  IMAD.MOV.U32 R4, RZ, RZ, R247 ;  /* 0x000000ffff047224 */ /* 0x001fe400078e00f7 */
[----:B------:R-:W-:-:S02]  /*f870*/  IMAD R3, R168, R251, R250 ;  /* 0x000000fba8037224 */ /* 0x000fc400078e02fa */
[----:B------:R-:W-:Y:S02]  /*f880*/  IMAD.MOV R249, RZ, RZ, -R249 ;  /* 0x000000fffff97224 */ /* 0x000fe400078e0af9 */
[----:B------:R-:W-:Y:S02]  /*f890*/  @!P4 IMAD.MOV R4, RZ, RZ, -R4 ;  /* 0x000000ffff04c224 */ /* 0x000fe400078e0a04 */
[--C-:B------:R-:W-:Y:S01]  /*f8a0*/  @!P0 IMAD.IADD R241, R241, 0x1, -R168.reuse ;  /* 0x00000001f1f18824 */ /* 0x100fe200078e0aa8 */
[----:B------:R-:W-:Y:S01]  /*f8b0*/  ISETP.GE.AND P0, PT, R248, RZ, PT ;  /* 0x000000fff800720c */ /* 0x000fe20003f06270 */
[--C-:B------:R-:W-:Y:S01]  /*f8c0*/  @!P3 IMAD.IADD R240, R240, 0x1, -R168.reuse ;  /* 0x00000001f0f0b824 */ /* 0x100fe200078e0aa8 */
[C---:B------:R-:W-:Y:S01]  /*f8d0*/  ISETP.GT.U32.AND P3, PT, R168.reuse, R3, PT ;  /* 0x00000003a800720c */ /* 0x040fe20003f64070 */
[C---:B------:R-:W-:Y:S01]  /*f8e0*/  IMAD R243, R168.reuse, R249, R243 ;  /* 0x000000f9a8f37224 */ /* 0x040fe200078e02f3 */
[----:B------:R0:W-:Y:S01]  /*f8f0*/  STL [R1+0x690], R4 ;  /* 0x0006900401007387 */ /* 0x0001e20000100800 */
[----:B-1----:R-:W-:Y:S01]  /*f900*/  IMAD.MOV.U32 R5, RZ, RZ, R239 ;  /* 0x000000ffff057224 */ /* 0x002fe200078e00ef */
[----:B------:R-:W-:Y:S01]  /*f910*/  ISETP.GT.U32.AND P4, PT, R168, R240, PT ;  /* 0x000000f0a800720c */ /* 0x000fe20003f84070 */
[----:B------:R-:W-:Y:S01]  /*f920*/  @!P2 IMAD.IADD R238, R238, 0x1, -R168 ;  /* 0x00000001eeeea824 */ /* 0x000fe200078e0aa8 */
[----:B------:R-:W-:Y:S01]  /*f930*/  ISETP.GT.U32.AND P2, PT, R168, R243, PT ;  /* 0x000000f3a800720c */ /* 0x000fe20003f44070 */
[----:B------:R-:W-:-:S02]  /*f940*/  VIADD R245, R2, 0xb7 ;  /* 0x000000b702f57836 */ /* 0x000fc40000000000 */
[----:B------:R-:W-:Y:S01]  /*f950*/  @!P5 IMAD.MOV R5, RZ, RZ, -R5 ;  /* 0x000000ffff05d224 */ /* 0x000fe200078e0a05 */
[----:B------:R-:W-:Y:S01]  /*f960*/  ISETP.GE.AND P5, PT, R242, RZ, PT ;  /* 0x000000fff200720c */ /* 0x000fe20003fa6270 */
[C---:B------:R-:W-:Y:S01]  /*f970*/  VIADD R242, R2.reuse, 0xb5 ;  /* 0x000000b502f27836 */ /* 0x040fe20000000000 */
[----:B------:R-:W-:Y:S01]  /*f980*/  IABS R248, R245 ;  /* 0x000000f500f87213 */ /* 0x000fe20000000000 */
[----:B0-----:R-:W-:Y:S01]  /*f990*/  IMAD.MOV.U32 R4, RZ, RZ, R241 ;  /* 0x000000ffff047224 */ /* 0x001fe200078e00f1 */
[----:B------:R-:W-:Y:S01]  /*f9a0*/  STL [R1+0x68c], R5 ;  /* 0x00068c0501007387 */ /* 0x000fe20000100800 */
[----:B------:R-:W-:Y:S01]  /*f9b0*/  VIADD R241, R2, 0xb6 ;  /* 0x000000b602f17836 */ /* 0x000fe20000000000 */
[----:B------:R-:W-:Y:S01]  /*f9c0*/  IABS R246, R242 ;  /* 0x000000f200f67213 */ /* 0x000fe20000000000 */
[----:B------:R-:W-:Y:S01]  /*f9d0*/  @!P6 IMAD.MOV R4, RZ, RZ, -R4 ;  /* 0x000000ffff04e224 */ /* 0x000fe200078e0a04 */
[----:B------:R-:W-:Y:S01]  /*f9e0*/  ISETP.GE.AND P6, PT, R244, RZ, PT ;  /* 0x000000fff400720c */ /* 0x000fe20003fc6270 */
[----:B------:R-:W-:Y:S01]  /*f9f0*/  @!P3 IMAD.IADD R3, R3, 0x1, -R168 ;  /* 0x000000010303b824 */ /* 0x000fe200078e0aa8 */
[----:B------:R-:W-:Y:S01]  /*fa00*/  IABS R250, R241 ;  /* 0x000000f100fa7213 */ /* 0x000fe20000000000 */
[----:B------:R-:W-:Y:S01]  /*fa10*/  IMAD.HI.U32 R239, R0, R248, RZ ;  /* 0x000000f800ef7227 */ /* 0x000fe200078e00ff */
[----:B------:R0:W-:Y:S01]  /*fa20*/  STL [R1+0x688], R4 ;  /* 0x0006880401007387 */ /* 0x0001e20000100800 */
[----:B------:R-:W-:-:S02]  /*fa30*/  ISETP.GE.AND P3, PT, R241, RZ, PT ;  /* 0x000000fff100720c */ /* 0x000fc40003f66270 */
[--C-:B------:R-:W-:Y:S01]  /*fa40*/  @!P2 IMAD.IADD R243, R243, 0x1, -R168.reuse ;  /* 0x00000001f3f3a824 */ /* 0x100fe200078e0aa8 */
[----:B------:R-:W-:Y:S01]  /*fa50*/  ISETP.GT.U32.AND P2, PT, R168, R3, PT ;  /* 0x00000003a800720c */ /* 0x000fe20003f44070 */
[----:B------:R-:W-:Y:S02]  /*fa60*/  IMAD.MOV R239, RZ, RZ, -R239 ;  /* 0x000000ffffef7224 */ /* 0x000fe400078e0aef */
[----:B------:R-:W-:Y:S01]  /*fa70*/  @!P4 IMAD.IADD R240, R240, 0x1, -R168 ;  /* 0x00000001f0f0c824 */ /* 0x000fe200078e0aa8 */
[----:B------:R-:W-:Y:S01]  /*fa80*/  ISETP.GE.AND P4, PT, R245, RZ, PT ;  /* 0x000000fff500720c */ /* 0x000fe20003f86270 */
[----:B------:R-:W-:Y:S02]  /*fa90*/  IMAD R251, R168, R239, R248 ;  /* 0x000000efa8fb7224 */ /* 0x000fe400078e02f8 */
        /* <DEDUP_REMOVED lines=8> */
[C---:B------:R-:W-:Y:S02]  /*fb20*/  VIADD R241, R2.reuse, 0xb4 ;  /* 0x000000b402f17836 */ /* 0x040fe40000000000 */
[----:B------:R-:W-:Y:S01]  /*fb30*/  VIADD R239, R2, 0xb3 ;  /* 0x000000b302ef7836 */ /* 0x000fe20000000000 */
[----:B------:R-:W-:Y:S01]  /*fb40*/  ISETP.GT.U32.AND P2, PT, R168, R250, PT ;  /* 0x000000faa800720c */ /* 0x000fe20003f44070 */
[----:B------:R-:W-:Y:S01]  /*fb50*/  IMAD.HI.U32 R238, R0, R246, RZ ;  /* 0x000000f600ee7227 */ /* 0x000fe200078e00ff */
[----:B------:R-:W-:-:S02]  /*fb60*/  IABS R249, R241 ;  /* 0x000000f100f97213 */ /* 0x000fc40000000000 */
[----:B------:R-:W-:Y:S01]  /*fb70*/  IABS R248, R239 ;  /* 0x000000ef00f87213 */ /* 0x000fe20000000000 */
[----:B0-----:R-:W-:Y:S02]  /*fb80*/  IMAD.MOV.U32 R4, RZ, RZ, R240 ;  /* 0x000000ffff047224 */ /* 0x001fe400078e00f0 */
[----:B------:R-:W-:Y:S01]  /*fb90*/  @!P0 IMAD.IADD R243, R243, 0x1, -R168 ;  /* 0x00000001f3f38824 */ /* 0x000fe200078e0aa8 */
[----:B------:R-:W-:Y:S01]  /*fba0*/  ISETP.GE.AND P0, PT, R242, RZ, PT ;  /* 0x000000fff200720c */ /* 0x000fe20003f06270 */
[----:B------:R-:W-:Y:S01]  /*fbb0*/  @!P1 IMAD.MOV R4, RZ, RZ, -R4 ;  /* 0x000000ffff049224 */ /* 0x000fe200078e0a04 */
[----:B------:R-:W-:Y:S01]  /*fbc0*/  ISETP.GT.U32.AND P1, PT, R168, R251, PT ;  /* 0x000000fba800720c */ /* 0x000fe20003f24070 */
[----:B------:R-:W-:-:S03]  /*fbd0*/  IMAD.HI.U32 R240, R0, R249, RZ ;  /* 0x000000f900f07227 */ /* 0x000fc600078e00ff */
[----:B------:R0:W-:Y:S01]  /*fbe0*/  STL [R1+0x630], R4 ;  /* 0x0006300401007387 */ /* 0x0001e20000100800 */
[----:B------:R-:W-:Y:S02]  /*fbf0*/  @!P2 IMAD.IADD R250, R250, 0x1, -R168 ;  /* 0x00000001fafaa824 */ /* 0x000fe400078e0aa8 */
[----:B------:R-:W-:Y:S02]  /*fc00*/  IMAD.MOV R242, RZ, RZ, -R238 ;  /* 0x000000fffff27224 */ /* 0x000fe400078e0aee */
[----:B------:R-:W-:Y:S01]  /*fc10*/  IMAD.HI.U32 R238, R0, R248, RZ ;  /* 0x000000f800ee7227 */ /* 0x000fe200078e00ff */
[----:B------:R-:W-:-:S03]  /*fc20*/  ISETP.GT.U32.AND P2, PT, R168, R250, PT ;  /* 0x000000faa800720c */ /* 0x000fc60003f44070 */
[----:B------:R-:W-:Y:S01]  /*fc30*/  @!P1 IMAD.IADD R251, R251, 0x1, -R168 ;  /* 0x00000001fbfb9824 */ /* 0x000fe200078e0aa8 */
[----:B------:R-:W-:Y:S01]  /*fc40*/  ISETP.GE.AND P1, PT, R241, RZ, PT ;  /* 0x000000fff100720c */ /* 0x000fe20003f26270 */
[----:B0-----:R-:W-:Y:S02]  /*fc50*/  IMAD.MOV.U32 R4, RZ, RZ, R3 ;  /* 0x000000ffff047224 */ /* 0x001fe400078e0003 */
[----:B------:R-:W-:Y:S02]  /*fc60*/  IMAD.MOV R240, RZ, RZ, -R240 ;  /* 0x000000fffff07224 */ /* 0x000fe400078e0af0 */
[----:B------:R-:W-:Y:S01]  /*fc70*/  @!P5 IMAD.MOV R4, RZ, RZ, -R4 ;  /* 0x000000ffff04d224 */ /* 0x000fe200078e0a04 */
[C---:B------:R-:W-:Y:S01]  /*fc80*/  ISETP.GT.U32.AND P5, PT, R168.reuse, R251, PT ;  /* 0x000000fba800720c */ /* 0x040fe20003fa4070 */
[----:B------:R-:W-:Y:S02]  /*fc90*/  IMAD R246, R168, R242, R246 ;  /* 0x000000f2a8f67224 */ /* 0x000fe400078e02f6 */
[----:B------:R-:W-:Y:S01]  /*fca0*/  IMAD.MOV.U32 R3, RZ, RZ, R243 ;  /* 0x000000ffff037224 */ /* 0x000fe200078e00f3 */
[----:B------:R0:W-:Y:S01]  /*fcb0*/  STL [R1+0x628], R4 ;  /* 0x0006280401007387 */ /* 0x0001e20000100800 */
[----:B------:R-:W-:-:S02]  /*fcc0*/  IMAD.MOV R238, RZ, RZ, -R238 ;  /* 0x000000ffffee7224 */ /* 0x000fc400078e0aee */
[C---:B------:R-:W-:Y:S02]  /*fcd0*/  IMAD R249, R168.reuse, R240, R249 ;  /* 0x000000f0a8f97224 */ /* 0x040fe400078e02f9 */
[----:B------:R-:W-:Y:S01]  /*fce0*/  @!P6 IMAD.MOV R3, RZ, RZ, -R3 ;  /* 0x000000ffff03e224 */ /* 0x000fe200078e0a03 */
[C---:B------:R-:W-:Y:S01]  /*fcf0*/  ISETP.GT.U32.AND P6, PT, R168.reuse, R246, PT ;  /* 0x000000f6a800720c */ /* 0x040fe20003fc4070 */
[C---:B------:R-:W-:Y:S02]  /*fd00*/  IMAD R248, R168.reuse, R238, R248 ;  /* 0x000000eea8f87224 */ /* 0x040fe400078e02f8 */
[--C-:B------:R-:W-:Y:S01]  /*fd10*/  @!P5 IMAD.IADD R251, R251, 0x1, -R168.reuse ;  /* 0x00000001fbfbd824 */ /* 0x100fe200078e0aa8 */
[----:B------:R-:W-:Y:S01]  /*fd20*/  ISETP.GT.U32.AND P5, PT, R168, R249, PT ;  /* 0x000000f9a800720c */ /* 0x000fe20003fa4070 */
[----:B------:R-:W-:Y:S01]  /*fd30*/  @!P2 IMAD.IADD R250, R250, 0x1, -R168 ;  /* 0x00000001fafaa824 */ /* 0x000fe200078e0aa8 */
[----:B------:R-:W-:Y:S01]  /*fd40*/  ISETP.GT.U32.AND P2, PT, R168, R248, PT ;  /* 0x000000f8a800720c */ /* 0x000fe20003f44070 */
[C---:B------:R-:W-:Y:S01]  /*fd50*/  VIADD R242, R2.reuse, 0xb2 ;  /* 0x000000b202f27836 */ /* 0x040fe20000000000 */
[----:B------:R1:W-:Y:S01]  /*fd60*/  STL [R1+0x62c], R3 ;  /* 0x00062c0301007387 */ /* 0x0003e20000100800 */
[----:B------:R-:W-:-:S02]  /*fd70*/  VIADD R238, R2, 0xb1 ;  /* 0x000000b102ee7836 */ /* 0x000fc40000000000 */
[----:B------:R-:W-:Y:S01]  /*fd80*/  VIADD R245, R2, 0xaf ;  /* 0x000000af02f57836 */ /* 0x000fe20000000000 */
[----:B------:R-:W-:Y:S01]  /*fd90*/  IABS R244, R242 ;  /* 0x000000f200f47213 */ /* 0x000fe20000000000 */
[----:B------:R-:W-:Y:S01]  /*fda0*/  @!P6 IMAD.IADD R246, R246, 0x1, -R168 ;  /* 0x00000001f6f6e824 */ /* 0x000fe200078e0aa8 */
[----:B------:R-:W-:Y:S01]  /*fdb0*/  ISETP.GE.AND P6, PT, R239, RZ, PT ;  /* 0x000000ffef00720c */ /* 0x000fe20003fc6270 */
[----:B0-----:R-:W-:Y:S01]  /*fdc0*/  IMAD.MOV.U32 R4, RZ, RZ, R250 ;  /* 0x000000ffff047224 */ /* 0x001fe200078e00fa */
[----:B------:R-:W-:Y:S01]  /*fdd0*/  IABS R240, R245 ;  /* 0x000000f500f07213 */ /* 0x000fe20000000000 */
[----:B------:R-:W-:Y:S01]  /*fde0*/  @!P5 IMAD.IADD R249, R249, 0x1, -R168 ;  /* 0x00000001f9f9d824 */ /* 0x000fe200078e0aa8 */
[----:B-1----:R-:W-:Y:S01]  /*fdf0*/  IABS R3, R238 ;  /* 0x000000ee00037213 */ /* 0x002fe20000000000 */
        /* <DEDUP_REMOVED lines=8> */
[----:B------:R-:W-:Y:S02]  /*fe80*/  IMAD.MOV.U32 R5, RZ, RZ, R251 ;  /* 0x000000ffff057224 */ /* 0x000fe400078e00fb */
[----:B------:R-:W-:Y:S01]  /*fe90*/  @!P3 IMAD.MOV R4, RZ, RZ, -R4 ;  /* 0x000000ffff04b224 */ /* 0x000fe200078e0a04 */
[----:B------:R-:W-:Y:S01]  /*fea0*/  ISETP.GE.AND P3, PT, R242, RZ, PT ;  /* 0x000000fff200720c */ /* 0x000fe20003f66270 */
[----:B------:R-:W-:-:S02]  /*feb0*/  IMAD R3, R168, R239, R3 ;  /* 0x000000efa8037224 */ /* 0x000fc400078e0203 */
[----:B------:R-:W-:Y:S01]  /*fec0*/  @!P5 IMAD.IADD R246, R246, 0x1, -R168 ;  /* 0x00000001f6f6d824 */ /* 0x000fe200078e0aa8 */
[----:B------:R-:W-:Y:S01]  /*fed0*/  ISETP.GT.U32.AND P5, PT, R168, R244, PT ;  /* 0x000000f4a800720c */ /* 0x000fe20003fa4070 */
[----:B------:R-:W-:-:S04]  /*fee0*/  IMAD.HI.U32 R242, R0, R240, RZ ;  /* 0x000000f000f27227 */ /* 0x000fc800078e00ff */
[----:B------:R-:W-:Y:S02]  /*fef0*/  VIADD R243, R2, 0xb0 ;  /* 0x000000b002f37836 */ /* 0x000fe40000000000 */
[----:B------:R-:W-:Y:S01]  /*ff00*/  @!P4 IMAD.MOV R5, RZ, RZ, -R5 ;  /* 0x000000ffff05c224 */ /* 0x000fe200078e0a05 */
[C---:B------:R-:W-:Y:S01]  /*ff10*/  ISETP.GT.U32.AND P4, PT, R168.reuse, R248, PT ;  /* 0x000000f8a800720c */ /* 0x040fe20003f84070 */
[----:B------:R-:W-:Y:S01]  /*ff20*/  @!P2 IMAD.IADD R249, R249, 0x1, -R168 ;  /* 0x00000001f9f9a824 */ /* 0x000fe200078e0aa8 */
[----:B------:R-:W-:Y:S01]  /*ff30*/  ISETP.GT.U32.AND P2, PT, R168, R3, PT ;  /* 0x00000003a800720c */ /* 0x000fe20003f44070 */
[----:B------:R-:W-:Y:S01]  /*ff40*/  IMAD.MOV R242, RZ, RZ, -R242 ;  /* 0x000000fffff27224 */ /* 0x000fe200078e0af2 */
[----:B------:R-:W-:Y:S01]  /*ff50*/  IABS R241, R243 ;  /* 0x000000f300f17213 */ /* 0x000fe20000000000 */
[----:B------:R0:W-:Y:S01]  /*ff60*/  STL [R1+0x4e8], R5 ;  /* 0x0004e80501007387 */ /* 0x0001e20000100800 */
[----:B------:R-:W-:Y:S02]  /*ff70*/  VIADD R239, R2, 0xae ;  /* 0x000000ae02ef7836 */ /* 0x000fe40000000000 */
[----:B------:R-:W-:Y:S01]  /*ff80*/  IMAD R240, R168, R242, R240 ;  /* 0x000000f2a8f07224 */ /* 0x000fe200078e02f0 */
[----:B------:R1:W-:Y:S01]  /*ff90*/  STL [R1+0x530], R4 ;  /* 0x0005300401007387 */ /* 0x0003e20000100800 */
[----:B------:R-:W-:-:S04]  /*ffa0*/  IMAD.HI.U32 R247, R0, R241, RZ ;  /* 0x000000f100f77227 */ /* 0x000fc800078e00ff */
[----:B------:R-:W-:Y:S02]  /*ffb0*/  @!P5 IMAD.IADD R244, R244, 0x1, -R168 ;  /* 0x00000001f4f4d824 */ /* 0x000fe400078e0aa8 */
[----:B0-----:R-:W-:Y:S02]  /*ffc0*/  IMAD.MOV.U32 R5, RZ, RZ, R249 ;  /* 0x000000ffff057224 */ /* 0x001fe400078e00f9 */
[----:B------:R-:W-:Y:S02]  /*ffd0*/  IMAD.MOV R247, RZ, RZ, -R247 ;  /* 0x000000fffff77224 */ /* 0x000fe400078e0af7 */
[----:B-1----:R-:W-:Y:S02]  /*ffe0*/  IMAD.MOV.U32 R4, RZ, RZ, R246 ;  /* 0x000000ffff047224 */ /* 0x002fe400078e00f6 */
[----:B------:R-:W-:Y:S01]  /*fff0*/  @!P1 IMAD.MOV R5, RZ, RZ, -R5 ;  /* 0x000000ffff059224 */ /* 0x000fe200078e0a05 */
[----:B------:R-:W-:Y:S01]  /*10000*/  ISETP.GT.U32.AND P1, PT, R168, R240, PT ;  /* 0x000000f0a800720c */ /* 0x000fe20003f24070 */
[--C-:B------:R-:W-:Y:S01]  /*10010*/  @!P4 IMAD.IADD R248, R248, 0x1, -R168.reuse ;  /* 0x00000001f8f8c824 */ /* 0x100fe200078e0aa8 */
[----:B------:R-:W-:Y:S01]  /*10020*/  ISETP.GE.AND P4, PT, R238, RZ, PT ;  /* 0x000000ffee00720c */ /* 0x000fe20003f86270 */
[----:B------:R-:W-:Y:S01]  /*10030*/  @!P2 IMAD.IADD R3, R3, 0x1, -R168 ;  /* 0x000000010303a824 */ /* 0x000fe200078e0aa8 */
[----:B------:R-:W-:Y:S01]  /*10040*/  IABS R238, R239 ;  /* 0x000000ef00ee7213 */ /* 0x000fe20000000000 */
[----:B------:R-:W-:Y:S01]  /*10050*/  @!P0 IMAD.MOV R4, RZ, RZ, -R4 ;  /* 0x000000ffff048224 */ /* 0x000fe200078e0a04 */
[----:B------:R-:W-:Y:S01]  /*10060*/  ISETP.GT.U32.AND P2, PT, R168, R244, PT ;  /* 0x000000f4a800720c */ /* 0x000fe20003f44070 */
[----:B------:R-:W-:Y:S01]  /*10070*/  VIADD R242, R2, 0xad ;  /* 0x000000ad02f27836 */ /* 0x000fe20000000000 */
[C---:B------:R-:W-:Y:S01]  /*10080*/  ISETP.GT.U32.AND P0, PT, R168.reuse, R3, PT ;  /* 0x00000003a800720c */ /* 0x040fe20003f04070 */
[----:B------:R-:W-:Y:S01]  /*10090*/  IMAD R241, R168, R247, R241 ;  /* 0x000000f7a8f17224 */ /* 0x000fe200078e02f1 */
[----:B------:R0:W-:Y:S01]  /*100a0*/  STL [R1+0x5d8], R4 ;  /* 0x0005d80401007387 */ /* 0x0001e20000100800 */
[----:B------:R-:W-:Y:S01]  /*100b0*/  IMAD.HI.U32 R246, R0, R238, RZ ;  /* 0x000000ee00f67227 */ /* 0x000fe200078e00ff */
[----:B------:R-:W-:-:S02]  /*100c0*/  IABS R247, R242 ;  /* 0x000000f200f77213 */ /* 0x000fc40000000000 */
[----:B------:R-:W-:Y:S01]  /*100d0*/  ISETP.GT.U32.AND P5, PT, R168, R241, PT ;  /* 0x000000f1a800720c */ /* 0x000fe20003fa4070 */
[----:B------:R-:W-:Y:S01]  /*100e0*/  IMAD.MOV R246, RZ, RZ, -R246 ;  /* 0x000000fffff67224 */ /* 0x000fe200078e0af6 */
[----:B------:R-:W-:Y:S01]  /*100f0*/  STL [R1+0x540], R5 ;  /* 0x0005400501007387 */ /* 0x000fe20000100800 */
[----:B------:R-:W-:Y:S02]  /*10100*/  @!P1 IMAD.IADD R240, R240, 0x1, -R168 ;  /* 0x00000001f0f09824 */ /* 0x000fe400078e0aa8 */
[C---:B------:R-:W-:Y:S02]  /*10110*/  IMAD R238, R168.reuse, R246, R238 ;  /* 0x000000f6a8ee7224 */ /* 0x040fe400078e02ee */
[----:B0-----:R-:W-:Y:S01]  /*10120*/  IMAD.MOV.U32 R4, RZ, RZ, R248 ;  /* 0x000000ffff047224 */ /* 0x001fe200078e00f8 */
[----:B------:R-:W-:Y:S01]  /*10130*/  ISETP.GT.U32.AND P1, PT, R168, R240, PT ;  /* 0x000000f0a800720c */ /* 0x000fe20003f24070 */
[----:B------:R-:W-:Y:S01]  /*10140*/  @!P2 IMAD.IADD R244, R244, 0x1, -R168 ;  /* 0x00000001f4f4a824 */ /* 0x000fe200078e0aa8 */
[----:B------:R-:W-:Y:S01]  /*10150*/  ISETP.GE.AND P2, PT, R245, RZ, PT ;  /* 0x000000fff500720c */ /* 0x000fe20003f46270 */
[----:B------:R-:W-:Y:S01]  /*10160*/  @!P6 IMAD.MOV R4, RZ, RZ, -R4 ;  /* 0x000000ffff04e224 */ /* 0x000fe200078e0a04 */
[----:B------:R-:W-:Y:S01]  /*10170*/  ISETP.GE.AND P6, PT, R243, RZ, PT ;  /* 0x000000fff300720c */ /* 0x000fe20003fc6270 */
[----:B------:R-:W-:-:S02]  /*10180*/  IMAD.MOV.U32 R243, RZ, RZ, R247 ;  /* 0x000000fffff37224 */ /* 0x000fc400078e00f7 */
[----:B------:R-:W-:Y:S01]  /*10190*/  @!P0 IMAD.IADD R3, R3, 0x1, -R168 ;  /* 0x0000000103038824 */ /* 0x000fe200078e0aa8 */
[----:B------:R0:W-:Y:S01]  /*101a0*/  STL [R1+0x544], R4 ;  /* 0x0005440401007387 */ /* 0x0001e20000100800 */
[----:B------:R-:W-:Y:S01]  /*101b0*/  IMAD.HI.U32 R245, R0, R243, RZ ;  /* 0x000000f300f57227 */ /* 0x000fe200078e00ff */
[----:B------:R-:W-:-:S03]  /*101c0*/  ISETP.GT.U32.AND P0, PT, R168, R238, PT ;  /* 0x000000eea800720c */ /* 0x000fc60003f04070 */
[----:B------:R-:W-:Y:S02]  /*101d0*/  IMAD.MOV R245, RZ, RZ, -R245 ;  /* 0x000000fffff57224 */ /* 0x000fe400078e0af5 */
[--C-:B------:R-:W-:Y:S02]  /*101e0*/  @!P5 IMAD.IADD R241, R241, 0x1, -R168.reuse ;  /* 0x00000001f1f1d824 */ /* 0x100fe400078e0aa8 */
[----:B------:R-:W-:Y:S02]  /*101f0*/  @!P1 IMAD.IADD R240, R240, 0x1, -R168 ;  /* 0x00000001f0f09824 */ /* 0x000fe400078e0aa8 */
[----:B0-----:R-:W-:Y:S01]  /*10200*/  IMAD.MOV.U32 R4, RZ, RZ, R244 ;  /* 0x000000ffff047224 */ /* 0x001fe200078e00f4 */
[----:B------:R-:W-:Y:S01]  /*10210*/  ISETP.GT.U32.AND P5, PT, R168, R241, PT ;  /* 0x000000f1a800720c */ /* 0x000fe20003fa4070 */
[----:B------:R-:W-:Y:S02]  /*10220*/  VIADD R247, R2, 0xac ;  /* 0x000000ac02f77836 */ /* 0x000fe40000000000 */
[----:B------:R-:W-:Y:S01]  /*10230*/  @!P3 IMAD.MOV R4, RZ, RZ, -R4 ;  /* 0x000000ffff04b224 */ /* 0x000fe200078e0a04 */
[----:B------:R-:W-:Y:S01]  /*10240*/  ISETP.GE.AND P3, PT, R239, RZ, PT ;  /* 0x000000ffef00720c */ /* 0x000fe20003f66270 */
[----:B------:R-:W-:-:S02]  /*10250*/  IMAD R239, R168, R245, R243 ;  /* 0x000000f5a8ef7224 */ /* 0x000fc400078e02f3 */
[--C-:B------:R-:W-:Y:S01]  /*10260*/  @!P0 IMAD.IADD R238, R238, 0x1, -R168.reuse ;  /* 0x00000001eeee8824 */ /* 0x100fe200078e0aa8 */
[----:B------:R0:W-:Y:S01]  /*10270*/  STL [R1+0x548], R4 ;  /* 0x0005480401007387 */ /* 0x0001e20000100800 */
[----:B------:R-:W-:Y:S01]  /*10280*/  VIADD R244, R2, 0xab ;  /* 0x000000ab02f47836 */ /* 0x000fe20000000000 */
[----:B------:R-:W-:Y:S01]  /*10290*/  ISETP.GT.U32.AND P1, PT, R168, R239, PT ;  /* 0x000000efa800720c */ /* 0x000fe20003f24070 */
[----:B------:R-:W-:Y:S01]  /*102a0*/  VIADD R243, R2, 0xa9 ;  /* 0x000000a902f37836 */ /* 0x000fe20000000000 */
[----:B------:R-:W-:Y:S01]  /*102b0*/  ISETP.GT.U32.AND P0, PT, R168, R238, PT ;  /* 0x000000eea800720c */ /* 0x000fe20003f04070 */
[----:B------:R-:W-:Y:S01]  /*102c0*/  @!P5 IMAD.IADD R241, R241, 0x1, -R168 ;  /* 0x00000001f1f1d824 */ /* 0x000fe200078e0aa8 */
[----:B------:R-:W-:Y:S01]  /*102d0*/  ISETP.GE.AND P5, PT, R242, RZ, PT ;  /* 0x000000fff200720c */ /* 0x000fe20003fa6270 */
[----:B------:R-:W-:Y:S02]  /*102e0*/  VIADD R246, R2, 0xa7 ;  /* 0x000000a702f67836 */ /* 0x000fe40000000000 */
[----:B------:R-:W-:-:S02]  /*102f0*/  IMAD.MOV.U32 R5, RZ, RZ, R241 ;  /* 0x000000ffff057224 */ /* 0x000fc400078e00f1 */
[----:B0-----:R-:W-:Y:S01]  /*10300*/  IMAD.MOV.U32 R4, RZ, RZ, R3 ;  /* 0x000000ffff047224 */ /* 0x001fe200078e0003 */
[----:B------:R-:W-:Y:S01]  /*10310*/  IABS R249, R246 ;  /* 0x000000f600f97213 */ /* 0x000fe20000000000 */
[----:B------:R-:W-:Y:S02]  /*10320*/  VIADD R3, R2, 0xaa ;  /* 0x000000aa02037836 */ /* 0x000fe40000000000 */
[----:B------:R-:W-:Y:S01]  /*10330*/  @!P4 IMAD.MOV R4, RZ, RZ, -R4 ;  /* 0x000000ffff04c224 */ /* 0x000fe200078e0a04 */
[----:B------:R-:W-:Y:S01]  /*10340*/  ISETP.GE.AND P4, PT, R247, RZ, PT ;  /* 0x000000fff700720c */ /* 0x000fe20003f86270 */
[--C-:B------:R-:W-:Y:S01]  /*10350*/  @!P1 IMAD.IADD R239, R239, 0x1, -R168.reuse ;  /* 0x00000001efef9824 */ /* 0x100fe200078e0aa8 */
[----:B------:R-:W-:Y:S01]  /*10360*/  IABS R247, R247 ;  /* 0x000000f700f77213 */ /* 0x000fe20000000000 */
[----:B------:R-:W-:Y:S01]  /*10370*/  @!P6 IMAD.MOV R5, RZ, RZ, -R5 ;  /* 0x000000ffff05e224 */ /* 0x000fe200078e0a05 */
[----:B------:R0:W-:Y:S01]  /*10380*/  STL [R1+0x550], R4 ;  /* 0x0005500401007387 */ /* 0x0001e20000100800 */
[----:B------:R-:W-:Y:S01]  /*10390*/  @!P0 IMAD.IADD R238, R238, 0x1, -R168 ;  /* 0x00000001eeee8824 */ /* 0x000fe200078e0aa8 */
[----:B------:R-:W-:Y:S01]  /*103a0*/  ISETP.GT.U32.AND P1, PT, R168, R239, PT ;  /* 0x000000efa800720c */ /* 0x000fe20003f24070 */
[----:B------:R-:W-:Y:S01]  /*103b0*/  IMAD.HI.U32 R242, R0, R247, RZ ;  /* 0x000000f700f27227 */ /* 0x000fe200078e00ff */
[----:B------:R-:W-:Y:S01]  /*103c0*/  STL [R1+0x590], R5 ;  /* 0x0005900501007387 */ /* 0x000fe20000100800 */
[----:B------:R-:W-:-:S02]  /*103d0*/  ISETP.GE.AND P6, PT, R244, RZ, PT ;  /* 0x000000fff400720c */ /* 0x000fc40003fc6270 */
[----:B------:R-:W-:Y:S01]  /*103e0*/  IMAD.MOV R242, RZ, RZ, -R242 ;  /* 0x000000fffff27224 */ /* 0x000fe200078e0af2 */
[----:B------:R-:W-:Y:S01]  /*103f0*/  IABS R244, R244 ;  /* 0x000000f400f47213 */ /* 0x000fe20000000000 */
[----:B------:R-:W-:Y:S01]  /*10400*/  VIADD R251, R2, 0xa8 ;  /* 0x000000a802fb7836 */ /* 0x000fe20000000000 */
[----:B------:R-:W-:Y:S01]  /*10410*/  ISETP.GE.AND P0, PT, R243, RZ, PT ;  /* 0x000000fff300720c */ /* 0x000fe20003f06270 */
[----:B0-----:R-:W-:Y:S01]  /*10420*/  IMAD.MOV.U32 R4, RZ, RZ, R240 ;  /* 0x000000ffff047224 */ /* 0x001fe200078e00f0 */
[----:B------:R-:W-:Y:S01]  /*10430*/  IABS R243, R243 ;  /* 0x000000f300f37213 */ /* 0x000fe20000000000 */
[----:B------:R-:W-:Y:S02]  /*10440*/  IMAD R247, R168, R242, R247 ;  /* 0x000000f2a8f77224 */ /* 0x000fe400078e02f7 */
[----:B------:R-:W-:Y:S01]  /*10450*/  @!P2 IMAD.MOV R4, RZ, RZ, -R4 ;  /* 0x000000ffff04a224 */ /* 0x000fe200078e0a04 */
[----:B------:R-:W-:Y:S01]  /*10460*/  ISETP.GE.AND P2, PT, R3, RZ, PT ;  /* 0x000000ff0300720c */ /* 0x000fe20003f46270 */
[----:B------:R-:W-:Y:S01]  /*10470*/  IMAD.HI.U32 R241, R0, R244, RZ ;  /* 0x000000f400f17227 */ /* 0x000fe200078e00ff */
[----:B------:R-:W-:-:S02]  /*10480*/  IABS R3, R3 ;  /* 0x0000000300037213 */ /* 0x000fc40000000000 */
[----:B------:R0:W-:Y:S01]  /*10490*/  STL [R1+0x598], R4 ;  /* 0x0005980401007387 */ /* 0x0001e20000100800 */
[----:B------:R-:W-:Y:S02]  /*104a0*/  @!P1 IMAD.IADD R239, R239, 0x1, -R168 ;  /* 0x00000001efef9824 */ /* 0x000fe400078e0aa8 */
[----:B------:R-:W-:-:S04]  /*104b0*/  IMAD.HI.U32 R240, R0, R3, RZ ;  /* 0x0000000300f07227 */ /* 0x000fc800078e00ff */
[----:B------:R-:W-:Y:S02]  /*104c0*/  IMAD.MOV R240, RZ, RZ, -R240 ;  /* 0x000000fffff07224 */ /* 0x000fe400078e0af0 */
[----:B------:R-:W-:Y:S02]  /*104d0*/  IMAD.MOV R241, RZ, RZ, -R241 ;  /* 0x000000fffff17224 */ /* 0x000fe400078e0af1 */
[----:B0-----:R-:W-:Y:S02]  /*104e0*/  IMAD.MOV.U32 R4, RZ, RZ, R238 ;  /* 0x000000ffff047224 */ /* 0x001fe400078e00ee */
[C---:B------:R-:W-:Y:S02]  /*104f0*/  IMAD R3, R168.reuse, R240, R3 ;  /* 0x000000f0a8037224 */ /* 0x040fe400078e0203 */
[----:B------:R-:W-:Y:S01]  /*10500*/  @!P3 IMAD.MOV R4, RZ, RZ, -R4 ;  /* 0x000000ffff04b224 */ /* 0x000fe200078e0a04 */
[C---:B------:R-:W-:Y:S01]  /*10510*/  ISETP.GT.U32.AND P3, PT, R168.reuse, R247, PT ;  /* 0x000000f7a800720c */ /* 0x040fe20003f64070 */
[----:B------:R-:W-:-:S02]  /*10520*/  IMAD R244, R168, R241, R244 ;  /* 0x000000f1a8f47224 */ /* 0x000fc400078e02f4 */
[----:B------:R-:W-:Y:S01]  /*10530*/  IMAD.HI.U32 R238, R0, R243, RZ ;  /* 0x000000f300ee7227 */ /* 0x000fe200078e00ff */
[----:B------:R0:W-:Y:S02]  /*10540*/  STL [R1+0x560], R4 ;  /* 0x0005600401007387 */ /* 0x0001e40000100800 */
[----:B------:R-:W-:Y:S01]  /*10550*/  ISETP.GT.U32.AND P1, PT, R168, R244, PT ;  /* 0x000000f4a800720c */ /* 0x000fe20003f24070 */
[----:B------:R-:W-:Y:S02]  /*10560*/  IMAD.MOV R238, RZ, RZ, -R238 ;  /* 0x000000ffffee7224 */ /* 0x000fe400078e0aee */
[----:B------:R-:W-:-:S04]  /*10570*/  IMAD.HI.U32 R240, R0, R249, RZ ;  /* 0x000000f900f07227 */ /* 0x000fc800078e00ff */
[----:B------:R-:W-:Y:S02]  /*10580*/  @!P3 IMAD.IADD R247, R247, 0x1, -R168 ;  /* 0x00000001f7f7b824 */ /* 0x000fe400078e0aa8 */
[----:B0-----:R-:W-:Y:S02]  /*10590*/  IMAD.MOV.U32 R4, RZ, RZ, R239 ;  /* 0x000000ffff047224 */ /* 0x001fe400078e00ef */
[C---:B------:R-:W-:Y:S01]  /*105a0*/  IMAD R243, R168.reuse, R238, R243 ;  /* 0x000000eea8f37224 */ /* 0x040fe200078e02f3 */
[C---:B------:R-:W-:Y:S01]  /*105b0*/  ISETP.GT.U32.AND P3, PT, R168.reuse, R247, PT ;  /* 0x000000f7a800720c */ /* 0x040fe20003f64070 */
[----:B------:R-:W-:Y:S01]  /*105c0*/  @!P5 IMAD.MOV R4, RZ, RZ, -R4 ;  /* 0x000000ffff04d224 */ /* 0x000fe200078e0a04 */
[----:B------:R-:W-:Y:S01]  /*105d0*/  ISETP.GT.U32.AND P5, PT, R168, R3, PT ;  /* 0x00000003a800720c */ /* 0x000fe20003fa4070 */
[----:B------:R-:W-:Y:S01]  /*105e0*/  @!P1 IMAD.IADD R244, R244, 0x1, -R168 ;  /* 0x00000001f4f49824 */ /* 0x000fe200078e0aa8 */
[----:B------:R-:W-:Y:S01]  /*105f0*/  IABS R238, R251 ;  /* 0x000000fb00ee7213 */ /* 0x000fe20000000000 */
[----:B------:R-:W-:Y:S01]  /*10600*/  IMAD.MOV R240, RZ, RZ, -R240 ;  /* 0x000000fffff07224 */ /* 0x000fe200078e0af0 */
[----:B------:R0:W-:Y:S01]  /*10610*/  STL [R1+0x568], R4 ;  /* 0x0005680401007387 */ /* 0x0001e20000100800 */
[----:B------:R-:W-:Y:S01]  /*10620*/  VIADD R242, R2, 0xa6 ;  /* 0x000000a602f27836 */ /* 0x000fe20000000000 */
[----:B------:R-:W-:Y:S01]  /*10630*/  ISETP.GT.U32.AND P1, PT, R168, R244, PT ;  /* 0x000000f4a800720c */ /* 0x000fe20003f24070 */
[----:B------:R-:W-:-:S03]  /*10640*/  IMAD.HI.U32 R245, R0, R238, RZ ;  /* 0x000000ee00f57227 */ /* 0x000fc600078e00ff */
[----:B------:R-:W-:Y:S01]  /*10650*/  IABS R239, R242 ;  /* 0x000000f200ef7213 */ /* 0x000fe20000000000 */
[--C-:B------:R-:W-:Y:S01]  /*10660*/  @!P3 IMAD.IADD R247, R247, 0x1, -R168.reuse ;  /* 0x00000001f7f7b824 */ /* 0x100fe200078e0aa8 */
[C---:B------:R-:W-:Y:S01]  /*10670*/  ISETP.GT.U32.AND P3, PT, R168.reuse, R243, PT ;  /* 0x000000f3a800720c */ /* 0x040fe20003f64070 */
[----:B------:R-:W-:Y:S02]  /*10680*/  @!P5 IMAD.IADD R3, R3, 0x1, -R168 ;  /* 0x000000010303d824 */ /* 0x000fe400078e0aa8 */
[----:B------:R-:W-:Y:S02]  /*10690*/  IMAD.MOV R245, RZ, RZ, -R245 ;  /* 0x000000fffff57224 */ /* 0x000fe400078e0af5 */
[C---:B------:R-:W-:Y:S01]  /*106a0*/  IMAD R249, R168.reuse, R240, R249 ;  /* 0x000000f0a8f97224 */ /* 0x040fe200078e02f9 */
[C---:B------:R-:W-:Y:S01]  /*106b0*/  ISETP.GT.U32.AND P5, PT, R168.reuse, R3, PT ;  /* 0x00000003a800720c */ /* 0x040fe20003fa4070 */
[----:B------:R-:W-:Y:S02]  /*106c0*/  IMAD R238, R168, R245, R238 ;  /* 0x000000f5a8ee7224 */ /* 0x000fe400078e02ee */
[----:B------:R-:W-:-:S02]  /*106d0*/  @!P1 IMAD.IADD R244, R244, 0x1, -R168 ;  /* 0x00000001f4f49824 */ /* 0x000fc400078e0aa8 */
[----:B0-----:R-:W-:Y:S01]  /*106e0*/  IMAD.MOV.U32 R4, RZ, RZ, R247 ;  /* 0x000000ffff047224 */ /* 0x001fe200078e00f7 */
[----:B------:R-:W-:Y:S01]  /*106f0*/  ISETP.GT.U32.AND P1, PT, R168, R238, PT ;  /* 0x000000eea800720c */ /* 0x000fe20003f24070 */
[----:B------:R-:W-:Y:S01]  /*10700*/  @!P3 IMAD.IADD R243, R243, 0x1, -R168 ;  /* 0x00000001f3f3b824 */ /* 0x000fe200078e0aa8 */
[----:B------:R-:W-:Y:S01]  /*10710*/  ISETP.GE.AND P3, PT, R251, RZ, PT ;  /* 0x000000fffb00720c */ /* 0x000fe20003f66270 */
[----:B------:R-:W-:Y:S02]  /*10720*/  @!P4 IMAD.MOV R4, RZ, RZ, -R4 ;  /* 0x000000ffff04c224 */ /* 0x000fe400078e0a04 */
[----:B------:R-:W-:Y:S01]  /*10730*/  VIADD R241, R2, 0xa5 ;  /* 0x000000a502f17836 */ /* 0x000fe20000000000 */
[C---:B------:R-:W-:Y:S01]  /*10740*/  ISETP.GT.U32.AND P4, PT, R168.reuse, R243, PT ;  /* 0x000000f3a800720c */ /* 0x040fe20003f84070 */
[----:B------:R-:W-:Y:S01]  /*10750*/  @!P5 IMAD.IADD R3, R3, 0x1, -R168 ;  /* 0x000000010303d824 */ /* 0x000fe200078e0aa8 */
[----:B------:R-:W-:Y:S01]  /*10760*/  ISETP.GT.U32.AND P5, PT, R168, R249, PT ;  /* 0x000000f9a800720c */ /* 0x000fe20003fa4070 */
[----:B------:R-:W-:Y:S01]  /*10770*/  VIADD R240, R2, 0xa4 ;  /* 0x000000a402f07836 */ /* 0x000fe20000000000 */
[----:B------:R0:W-:Y:S01]  /*10780*/  STL [R1+0x538], R4 ;  /* 0x0005380401007387 */ /* 0x0001e20000100800 */
[----:B------:R-:W-:Y:S01]  /*10790*/  IABS R248, R241 ;  /* 0x000000f100f87213 */ /* 0x000fe20000000000 */
[----:B------:R-:W-:-:S02]  /*107a0*/  IMAD.HI.U32 R250, R0, R239, RZ ;  /* 0x000000ef00fa7227 */ /* 0x000fc400078e00ff */
[----:B------:R-:W-:Y:S02]  /*107b0*/  IABS R247, R240 ;  /* 0x000000f000f77213 */ /* 0x000fe40000000000 */
[----:B------:R-:W-:Y:S01]  /*107c0*/  @!P1 IMAD.IADD R238, R238, 0x1, -R168 ;  /* 0x00000001eeee9824 */ /* 0x000fe200078e0aa8 */
[----:B------:R-:W-:Y:S01]  /*107d0*/  ISETP.GE.AND P1, PT, R246, RZ, PT ;  /* 0x000000fff600720c */ /* 0x000fe20003f26270 */
[----:B------:R-:W-:Y:S02]  /*107e0*/  IMAD.MOV R250, RZ, RZ, -R250 ;  /* 0x000000fffffa7224 */ /* 0x000fe400078e0afa */
[----:B0-----:R-:W-:Y:S02]  /*107f0*/  IMAD.MOV.U32 R4, RZ, RZ, R244 ;  /* 0x000000ffff047224 */ /* 0x001fe400078e00f4 */
[----:B------:R-:W-:Y:S01]  /*10800*/  @!P5 IMAD.IADD R249, R249, 0x1, -R168 ;  /* 0x00000001f9f9d824 */ /* 0x000fe200078e0aa8 */
[----:B------:R-:W-:Y:S01]  /*10810*/  ISETP.GT.U32.AND P5, PT, R168, R238, PT ;  /* 0x000000eea800720c */ /* 0x000fe20003fa4070 */
[----:B------:R-:W-:-:S02]  /*10820*/  @!P6 IMAD.MOV R4, RZ, RZ, -R4 ;  /* 0x000000ffff04e224 */ /* 0x000fc400078e0a04 */
[----:B------:R-:W-:Y:S01]  /*10830*/  IMAD.HI.U32 R245, R0, R248, RZ ;  /* 0x000000f800f57227 */ /* 0x000fe200078e00ff */
[----:B------:R-:W-:Y:S02]  /*10840*/  ISETP.GT.U32.AND P6, PT, R168, R249, PT ;  /* 0x000000f9a800720c */ /* 0x000fe40003fc4070 */
[----:B------:R0:W-:Y:S01]  /*10850*/  STL [R1+0x518], R4 ;  /* 0x0005180401007387 */ /* 0x0001e20000100800 */
[----:B------:R-:W-:-:S04]  /*10860*/  IMAD.HI.U32 R244, R0, R247, RZ ;  /* 0x000000f700f47227 */ /* 0x000fc800078e00ff */
[C---:B------:R-:W-:Y:S02]  /*10870*/  IMAD R239, R168.reuse, R250, R239 ;  /* 0x000000faa8ef7224 */ /* 0x040fe400078e02ef */
[----:B------:R-:W-:Y:S02]  /*10880*/  IMAD.MOV R245, RZ, RZ, -R245 ;  /* 0x000000fffff57224 */ /* 0x000fe400078e0af5 */
[----:B------:R-:W-:Y:S01]  /*10890*/  @!P4 IMAD.IADD R243, R243, 0x1, -R168 ;  /* 0x00000001f3f3c824 */ /* 0x000fe200078e0aa8 */
[C---:B------:R-:W-:Y:S01]  /*108a0*/  ISETP.GT.U32.AND P4, PT, R168.reuse, R239, PT ;  /* 0x000000efa800720c */ /* 0x040fe20003f84070 */
[----:B------:R-:W-:Y:S02]  /*108b0*/  IMAD.MOV R244, RZ, RZ, -R244 ;  /* 0x000000fffff47224 */ /* 0x000fe400078e0af4 */
[----:B------:R-:W-:Y:S02]  /*108c0*/  IMAD R248, R168, R245, R248 ;  /* 0x000000f5a8f87224 */ /* 0x000fe400078e02f8 */
[----:B0-----:R-:W-:-:S02]  /*108d0*/  IMAD.MOV.U32 R4, RZ, RZ, R243 ;  /* 0x000000ffff047224 */ /* 0x001fc400078e00f3 */
[----:B------:R-:W-:Y:S02]  /*108e0*/  IMAD R247, R168, R244, R247 ;  /* 0x000000f4a8f77224 */ /* 0x000fe400078e02f7 */
[----:B------:R-:W-:Y:S01]  /*108f0*/  @!P2 IMAD.MOV R3, RZ, RZ, -R3 ;  /* 0x000000ffff03a224 */ /* 0x000fe200078e0a03 */
[----:B------:R-:W-:Y:S01]  /*10900*/  ISETP.GE.AND P2, PT, R242, RZ, PT ;  /* 0x000000fff200720c */ /* 0x000fe20003f46270 */
[----:B------:R-:W-:Y:S01]  /*10910*/  @!P0 IMAD.MOV R4, RZ, RZ, -R4 ;  /* 0x000000ffff048224 */ /* 0x000fe200078e0a04 */
[C---:B------:R-:W-:Y:S01]  /*10920*/  ISETP.GT.U32.AND P0, PT, R168.reuse, R248, PT ;  /* 0x000000f8a800720c */ /* 0x040fe20003f04070 */
[--C-:B------:R-:W-:Y:S01]  /*10930*/  @!P6 IMAD.IADD R249, R249, 0x1, -R168.reuse ;  /* 0x00000001f9f9e824 */ /* 0x100fe200078e0aa8 */
[----:B------:R-:W-:Y:S01]  /*10940*/  ISETP.GT.U32.AND P6, PT, R168, R247, PT ;  /* 0x000000f7a800720c */ /* 0x000fe20003fc4070 */
[----:B------:R-:W-:Y:S01]  /*10950*/  @!P5 IMAD.IADD R238, R238, 0x1, -R168 ;  /* 0x00000001eeeed824 */ /* 0x000fe200078e0aa8 */
[----:B------:R0:W-:Y:S01]  /*10960*/  STL [R1+0x508], R3 ;  /* 0x0005080301007387 */ /* 0x0001e20000100800 */
[----:B------:R-:W-:Y:S01]  /*10970*/  ISETP.GE.AND P5, PT, R241, RZ, PT ;  /* 0x000000fff100720c */ /* 0x000fe20003fa6270 */
[----:B------:R-:W-:-:S02]  /*10980*/  VIADD R241, R2, 0xa2 ;  /* 0x000000a202f17836 */ /* 0x000fc40000000000 */
[--C-:B------:R-:W-:Y:S01]  /*10990*/  @!P4 IMAD.IADD R239, R239, 0x1, -R168.reuse ;  /* 0x00000001efefc824 */ /* 0x100fe200078e0aa8 */
[----:B------:R-:W-:Y:S01]  /*109a0*/  ISETP.GE.AND P4, PT, R240, RZ, PT ;  /* 0x000000fff000720c */ /* 0x000fe20003f86270 */
[----:B------:R1:W-:Y:S01]  /*109b0*/  STL [R1+0x500], R4 ;  /* 0x0005000401007387 */ /* 0x0003e20000100800 */
[----:B------:R-:W-:Y:S01]  /*109c0*/  IABS R240, R241 ;  /* 0x000000f100f07213 */ /* 0x000fe20000000000 */
[C---:B------:R-:W-:Y:S02]  /*109d0*/  VIADD R245, R2.reuse, 0xa1 ;  /* 0x000000a102f57836 */ /* 0x040fe40000000000 */
[----:B0-----:R-:W-:Y:S02]  /*109e0*/  VIADD R3, R2, 0xa3 ;  /* 0x000000a302037836 */ /* 0x001fe40000000000 */
[--C-:B------:R-:W-:Y:S01]  /*109f0*/  @!P0 IMAD.IADD R248, R248, 0x1, -R168.reuse ;  /* 0x00000001f8f88824 */ /* 0x100fe200078e0aa8 */
[C---:B------:R-:W-:Y:S01]  /*10a00*/  ISETP.GT.U32.AND P0, PT, R168.reuse, R239, PT ;  /* 0x000000efa800720c */ /* 0x040fe20003f04070 */
[----:B------:R-:W-:Y:S01]  /*10a10*/  @!P6 IMAD.IADD R247, R247, 0x1, -R168 ;  /* 0x00000001f7f7e824 */ /* 0x000fe200078e0aa8 */
[----:B------:R-:W-:Y:S01]  /*10a20*/  IABS R243, R3 ;  /* 0x0000000300f37213 */ /* 0x000fe20000000000 */
[----:B-1----:R-:W-:Y:S01]  /*10a30*/  IMAD.MOV.U32 R4, RZ, RZ, R238 ;  /* 0x000000ffff047224 */ /* 0x002fe200078e00ee */
[----:B------:R-:W-:Y:S01]  /*10a40*/  ISETP.GT.U32.AND P6, PT, R168, R248, PT ;  /* 0x000000f8a800720c */ /* 0x000fe20003fc4070 */
[----:B------:R-:W-:Y:S01]  /*10a50*/  IMAD.MOV.U32 R238, RZ, RZ, R240 ;  /* 0x000000ffffee7224 */ /* 0x000fe200078e00f0 */
[----:B------:R-:W-:Y:S01]  /*10a60*/  IABS R246, R245 ;  /* 0x000000f500f67213 */ /* 0x000fe20000000000 */
[----:B------:R-:W-:-:S04]  /*10a70*/  IMAD.HI.U32 R242, R0, R243, RZ ;  /* 0x000000f300f27227 */ /* 0x000fc800078e00ff */
[----:B------:R-:W-:Y:S01]  /*10a80*/  @!P3 IMAD.MOV R4, RZ, RZ, -R4 ;  /* 0x000000ffff04b224 */ /* 0x000fe200078e0a04 */
[----:B------:R-:W-:Y:S01]  /*10a90*/  ISETP.GT.U32.AND P3, PT, R168, R247, PT ;  /* 0x000000f7a800720c */ /* 0x000fe20003f64070 */
[----:B------:R-:W-:Y:S02]  /*10aa0*/  IMAD.MOV R242, RZ, RZ, -R242 ;  /* 0x000000fffff27224 */ /* 0x000fe400078e0af2 */
[----:B------:R-:W-:Y:S01]  /*10ab0*/  IMAD.HI.U32 R240, R0, R238, RZ ;  /* 0x000000ee00f07227 */ /* 0x000fe200078e00ff */
[----:B------:R0:W-:Y:S03]  /*10ac0*/  STL [R1+0x480], R4 ;  /* 0x0004800401007387 */ /* 0x0001e60000100800 */
[----:B------:R-:W-:Y:S02]  /*10ad0*/  IMAD R243, R168, R242, R243 ;  /* 0x000000f2a8f37224 */ /* 0x000fe400078e02f3 */
[----:B------:R-:W-:-:S02]  /*10ae0*/  IMAD.MOV R240, RZ, RZ, -R240 ;  /* 0x000000fffff07224 */ /* 0x000fc400078e0af0 */
[----:B------:R-:W-:Y:S01]  /*10af0*/  @!P0 IMAD.IADD R239, R239, 0x1, -R168 ;  /* 0x00000001efef8824 */ /* 0x000fe200078e0aa8 */
[C---:B------:R-:W-:Y:S01]  /*10b00*/  ISETP.GT.U32.AND P0, PT, R168.reuse, R243, PT ;  /* 0x000000f3a800720c */ /* 0x040fe20003f04070 */
[----:B------:R-:W-:Y:S02]  /*10b10*/  IMAD R238, R168, R240, R238 ;  /* 0x000000f0a8ee7224 */ /* 0x000fe400078e02ee */
[----:B------:R-:W-:Y:S02]  /*10b20*/  @!P3 IMAD.IADD R247, R247, 0x1, -R168 ;  /* 0x00000001f7f7b824 */ /* 0x000fe400078e0aa8 */
[----:B------:R-:W-:Y:S01]  /*10b30*/  VIADD R244, R2, 0xa0 ;  /* 0x000000a002f47836 */ /* 0x000fe20000000000 */
[----:B------:R-:W-:Y:S01]  /*10b40*/  ISETP.GT.U32.AND P3, PT, R168, R238, PT ;  /* 0x000000eea800720c */ /* 0x000fe20003f64070 */
[----:B------:R-:W-:-:S03]  /*10b50*/  IMAD.HI.U32 R240, R0, R246, RZ ;  /* 0x000000f600f07227 */ /* 0x000fc600078e00ff */
[----:B------:R-:W-:Y:S01]  /*10b60*/  IABS R251, R244 ;  /* 0x000000f400fb7213 */ /* 0x000fe20000000000 */
[----:B------:R-:W-:Y:S02]  /*10b70*/  IMAD.MOV R240, RZ, RZ, -R240 ;  /* 0x000000fffff07224 */ /* 0x000fe400078e0af0 */
[--C-:B------:R-:W-:Y:S01]  /*10b80*/  @!P0 IMAD.IADD R243, R243, 0x1, -R168.reuse ;  /* 0x00000001f3f38824 */ /* 0x100fe200078e0aa8 */
[----:B------:R-:W-:Y:S01]  /*10b90*/  ISETP.GE.AND P0, PT, R241, RZ, PT ;  /* 0x000000fff100720c */ /* 0x000fe20003f06270 */
[----:B------:R-:W-:Y:S02]  /*10ba0*/  IMAD.MOV.U32 R5, RZ, RZ, R249 ;  /* 0x000000ffff057224 */ /* 0x000fe400078e00f9 */
[----:B------:R-:W-:Y:S01]  /*10bb0*/  @!P6 IMAD.IADD R248, R248, 0x1, -R168 ;  /* 0x00000001f8f8e824 */ /* 0x000fe200078e0aa8 */
[----:B------:R-:W-:Y:S01]  /*10bc0*/  ISETP.GE.AND P6, PT, R3, RZ, PT ;  /* 0x000000ff0300720c */ /* 0x000fe20003fc6270 */
[----:B------:R-:W-:-:S04]  /*10bd0*/  IMAD.HI.U32 R242, R0, R251, RZ ;  /* 0x000000fb00f27227 */ /* 0x000fc800078e00ff */
[----:B------:R-:W-:Y:S02]  /*10be0*/  VIADD R3, R2, 0x9f ;  /* 0x0000009f02037836 */ /* 0x000fe40000000000 */
[----:B------:R-:W-:Y:S02]  /*10bf0*/  IMAD R246, R168, R240, R246 ;  /* 0x000000f0a8f67224 */ /* 0x000fe400078e02f6 */
[----:B------:R-:W-:Y:S01]  /*10c00*/  @!P3 IMAD.IADD R238, R238, 0x1, -R168 ;  /* 0x00000001eeeeb824 */ /* 0x000fe200078e0aa8 */
[----:B------:R-:W-:Y:S01]  /*10c10*/  IABS R240, R3 ;  /* 0x0000000300f07213 */ /* 0x000fe20000000000 */
[----:B0-----:R-:W-:Y:S01]  /*10c20*/  IMAD.MOV.U32 R4, RZ, RZ, R239 ;  /* 0x000000ffff047224 */ /* 0x001fe200078e00ef */
[C---:B------:R-:W-:Y:S01]  /*10c30*/  ISETP.GT.U32.AND P3, PT, R168.reuse, R246, PT ;  /* 0x000000f6a800720c */ /* 0x040fe20003f64070 */
[----:B------:R-:W-:Y:S01]  /*10c40*/  @!P1 IMAD.MOV R5, RZ, RZ, -R5 ;  /* 0x000000ffff059224 */ /* 0x000fe200078e0a05 */
[----:B------:R-:W-:Y:S01]  /*10c50*/  ISETP.GT.U32.AND P1, PT, R168, R243, PT ;  /* 0x000000f3a800720c */ /* 0x000fe20003f24070 */
[----:B------:R-:W-:-:S02]  /*10c60*/  IMAD.MOV R242, RZ, RZ, -R242 ;  /* 0x000000fffff27224 */ /* 0x000fc400078e0af2 */
[----:B------:R-:W-:Y:S01]  /*10c70*/  VIADD R241, R2, 0x9e ;  /* 0x0000009e02f17836 */ /* 0x000fe20000000000 */
[----:B------:R0:W-:Y:S01]  /*10c80*/  STL [R1+0x484], R5 ;  /* 0x0004840501007387 */ /* 0x0001e20000100800 */
[----:B------:R-:W-:Y:S01]  /*10c90*/  @!P2 IMAD.MOV R4, RZ, RZ, -R4 ;  /* 0x000000ffff04a224 */ /* 0x000fe200078e0a04 */
[C---:B------:R-:W-:Y:S01]  /*10ca0*/  ISETP.GT.U32.AND P2, PT, R168.reuse, R238, PT ;  /* 0x000000eea800720c */ /* 0x040fe20003f44070 */
[----:B------:R-:W-:Y:S01]  /*10cb0*/  IMAD R251, R168, R242, R251 ;  /* 0x000000f2a8fb7224 */ /* 0x000fe200078e02fb */
[----:B------:R-:W-:Y:S01]  /*10cc0*/  IABS R242, R241 ;  /* 0x000000f100f27213 */ /* 0x000fe20000000000 */
[----:B------:R-:W-:Y:S01]  /*10cd0*/  IMAD.HI.U32 R239, R0, R240, RZ ;  /* 0x000000f000ef7227 */ /* 0x000fe200078e00ff */
[----:B------:R1:W-:Y:S03]  /*10ce0*/  STL [R1+0x4c0], R4 ;  /* 0x0004c00401007387 */ /* 0x0003e60000100800 */
[----:B------:R-:W-:Y:S01]  /*10cf0*/  @!P1 IMAD.IADD R243, R243, 0x1, -R168 ;  /* 0x00000001f3f39824 */ /* 0x000fe200078e0aa8 */
[----:B------:R-:W-:Y:S01]  /*10d00*/  ISETP.GE.AND P1, PT, R244, RZ, PT ;  /* 0x000000fff400720c */ /* 0x000fe20003f26270 */
[----:B0-----:R-:W-:-:S02]  /*10d10*/  IMAD.MOV.U32 R5, RZ, RZ, R248 ;  /* 0x000000ffff057224 */ /* 0x001fc400078e00f8 */
[----:B------:R-:W-:Y:S02]  /*10d20*/  IMAD.MOV R239, RZ, RZ, -R239 ;  /* 0x000000ffffef7224 */ /* 0x000fe400078e0aef */
[----:B------:R-:W-:Y:S01]  /*10d30*/  @!P5 IMAD.MOV R5, RZ, RZ, -R5 ;  /* 0x000000ffff05d224 */ /* 0x000fe200078e0a05 */
[----:B------:R-:W-:Y:S01]  /*10d40*/  ISETP.GT.U32.AND P5, PT, R168, R251, PT ;  /* 0x000000fba800720c */ /* 0x000fe20003fa4070 */
[----:B-1----:R-:W-:Y:S02]  /*10d50*/  IMAD.MOV.U32 R4, RZ, RZ, R247 ;  /* 0x000000ffff047224 */ /* 0x002fe400078e00f7 */
[----:B------:R-:W-:Y:S01]  /*10d60*/  IMAD.HI.U32 R247, R0, R242, RZ ;  /* 0x000000f200f77227 */ /* 0x000fe200078e00ff */
[----:B------:R0:W-:Y:S03]  /*10d70*/  STL [R1+0x490], R5 ;  /* 0x0004900501007387 */ /* 0x0001e60000100800 */
[----:B------:R-:W-:Y:S01]  /*10d80*/  @!P4 IMAD.MOV R4, RZ, RZ, -R4 ;  /* 0x000000ffff04c224 */ /* 0x000fe200078e0a04 */
[----:B------:R-:W-:Y:S01]  /*10d90*/  ISETP.GE.AND P4, PT, R245, RZ, PT ;  /* 0x000000fff500720c */ /* 0x000fe20003f86270 */
[----:B------:R-:W-:-:S02]  /*10da0*/  IMAD.MOV R247, RZ, RZ, -R247 ;  /* 0x000000fffff77224 */ /* 0x000fc400078e0af7 */
[--C-:B------:R-:W-:Y:S01]  /*10db0*/  @!P2 IMAD.IADD R238, R238, 0x1, -R168.reuse ;  /* 0x00000001eeeea824 */ /* 0x100fe200078e0aa8 */
[----:B------:R1:W-:Y:S01]  /*10dc0*/  STL [R1+0x4b8], R4 ;  /* 0x0004b80401007387 */ /* 0x0003e20000100800 */
[----:B------:R-:W-:Y:S01]  /*10dd0*/  @!P3 IMAD.IADD R246, R246, 0x1, -R168 ;  /* 0x00000001f6f6b824 */ /* 0x000fe200078e0aa8 */
[----:B------:R-:W-:Y:S01]  /*10de0*/  ISETP.GE.AND P2, PT, R3, RZ, PT ;  /* 0x000000ff0300720c */ /* 0x000fe20003f46270 */
[C---:B------:R-:W-:Y:S02]  /*10df0*/  IMAD R240, R168.reuse, R239, R240 ;  /* 0x000000efa8f07224 */ /* 0x040fe400078e02f0 */
[----:B0-----:R-:W-:Y:S01]  /*10e00*/  IMAD.MOV.U32 R5, RZ, RZ, R243 ;  /* 0x000000ffff057224 */ /* 0x001fe200078e00f3 */
[C---:B------:R-:W-:Y:S01]  /*10e10*/  ISETP.GT.U32.AND P3, PT, R168.reuse, R246, PT ;  /* 0x000000f6a800720c */ /* 0x040fe20003f64070 */
[C---:B------:R-:W-:Y:S02]  /*10e20*/  IMAD R242, R168.reuse, R247, R242 ;  /* 0x000000f7a8f27224 */ /* 0x040fe400078e02f2 */
[----:B------:R-:W-:Y:S01]  /*10e30*/  @!P6 IMAD.MOV R5, RZ, RZ, -R5 ;  /* 0x000000ffff05e224 */ /* 0x000fe200078e0a05 */
[----:B------:R-:W-:Y:S01]  /*10e40*/  ISETP.GT.U32.AND P6, PT, R168, R240, PT ;  /* 0x000000f0a800720c */ /* 0x000fe20003fc4070 */
[----:B-1----:R-:W-:-:S02]  /*10e50*/  IMAD.MOV.U32 R4, RZ, RZ, R238 ;  /* 0x000000ffff047224 */ /* 0x002fc400078e00ee */
[----:B------:R-:W-:Y:S01]  /*10e60*/  @!P5 IMAD.IADD R251, R251, 0x1, -R168 ;  /* 0x00000001fbfbd824 */ /* 0x000fe200078e0aa8 */
[----:B------:R-:W-:Y:S01]  /*10e70*/  STL [R1+0x494], R5 ;  /* 0x0004940501007387 */ /* 0x000fe20000100800 */
[----:B------:R-:W-:Y:S01]  /*10e80*/  @!P0 IMAD.MOV R4, RZ, RZ, -R4 ;  /* 0x000000ffff048224 */ /* 0x000fe200078e0a04 */
[----:B------:R-:W-:Y:S01]  /*10e90*/  ISETP.GT.U32.AND P0, PT, R168, R242, PT ;  /* 0x000000f2a800720c */ /* 0x000fe20003f04070 */
[----:B------:R-:W-:Y:S01]  /*10ea0*/  VIADD R3, R2, 0x9d ;  /* 0x0000009d02037836 */ /* 0x000fe20000000000 */
[----:B------:R-:W-:Y:S01]  /*10eb0*/  ISETP.GT.U32.AND P5, PT, R168, R251, PT ;  /* 0x000000fba800720c */ /* 0x000fe20003fa4070 */
[----:B------:R-:W-:Y:S01]  /*10ec0*/  VIADD R239, R2, 0x9c ;  /* 0x0000009c02ef7836 */ /* 0x000fe20000000000 */
[----:B------:R0:W-:Y:S01]  /*10ed0*/  STL [R1+0x4a4], R4 ;  /* 0x0004a40401007387 */ /* 0x0001e20000100800 */
[--C-:B------:R-:W-:Y:S01]  /*10ee0*/  @!P3 IMAD.IADD R246, R246, 0x1, -R168.reuse ;  /* 0x00000001f6f6b824 */ /* 0x100fe200078e0aa8 */
[----:B------:R-:W-:Y:S01]  /*10ef0*/  IABS R243, R3 ;  /* 0x0000000300f37213 */ /* 0x000fe20000000000 */
[----:B------:R-:W-:Y:S01]  /*10f00*/  @!P6 IMAD.IADD R240, R240, 0x1, -R168 ;  /* 0x00000001f0f0e824 */ /* 0x000fe200078e0aa8 */
[----:B------:R-:W-:Y:S01]  /*10f10*/  IABS R238, R239 ;  /* 0x000000ef00ee7213 */ /* 0x000fe20000000000 */
[----:B------:R-:W-:Y:S01]  /*10f20*/  VIADD R245, R2, 0x9b ;  /* 0x0000009b02f57836 */ /* 0x000fe20000000000 */
[----:B------:R-:W-:Y:S01]  /*10f30*/  ISETP.GE.AND P3, PT, R241, RZ, PT ;  /* 0x000000fff100720c */ /* 0x000fe20003f66270 */
[----:B------:R-:W-:Y:S01]  /*10f40*/  IMAD.HI.U32 R244, R0, R243, RZ ;  /* 0x000000f300f47227 */ /* 0x000fe200078e00ff */
[----:B------:R-:W-:-:S02]  /*10f50*/  ISETP.GT.U32.AND P6, PT, R168, R240, PT ;  /* 0x000000f0a800720c */ /* 0x000fc40003fc4070 */
[----:B------:R-:W-:Y:S01]  /*10f60*/  IABS R241, R245 ;  /* 0x000000f500f17213 */ /* 0x000fe20000000000 */
[----:B0-----:R-:W-:Y:S02]  /*10f70*/  IMAD.MOV.U32 R4, RZ, RZ, R246 ;  /* 0x000000ffff047224 */ /* 0x001fe400078e00f6 */
[--C-:B------:R-:W-:Y:S01]  /*10f80*/  @!P0 IMAD.IADD R242, R242, 0x1, -R168.reuse ;  /* 0x00000001f2f28824 */ /* 0x100fe200078e0aa8 */
[----:B------:R-:W-:Y:S01]  /*10f90*/  ISETP.GE.AND P0, PT, R239, RZ, PT ;  /* 0x000000ffef00720c */ /* 0x000fe20003f06270 */
[----:B------:R-:W-:Y:S01]  /*10fa0*/  @!P5 IMAD.IADD R251, R251, 0x1, -R168 ;  /* 0x00000001fbfbd824 */ /* 0x000fe200078e0aa8 */
[----:B------:R-:W-:Y:S01]  /*10fb0*/  ISETP.GE.AND P5, PT, R3, RZ, PT ;  /* 0x000000ff0300720c */ /* 0x000fe20003fa6270 */
[----:B------:R-:W-:Y:S01]  /*10fc0*/  @!P4 IMAD.MOV R4, RZ, RZ, -R4 ;  /* 0x000000ffff04c224 */ /* 0x000fe200078e0a04 */
[----:B------:R-:W-:Y:S01]  /*10fd0*/  ISETP.GT.U32.AND P4, PT, R168, R242, PT ;  /* 0x000000f2a800720c */ /* 0x000fe20003f84070 */
[----:B------:R-:W-:-:S03]  /*10fe0*/  IMAD.HI.U32 R3, R0, R238, RZ ;  /* 0x000000ee00037227 */ /* 0x000fc600078e00ff */
[----:B------:R0:W-:Y:S01]  /*10ff0*/  STL [R1+0x498], R4 ;  /* 0x0004980401007387 */ /* 0x0001e20000100800 */
[----:B------:R-:W-:Y:S02]  /*11000*/  IMAD.MOV R244, RZ, RZ, -R244 ;  /* 0x000000fffff47224 */ /* 0x000fe400078e0af4 */
[----:B------:R-:W-:Y:S02]  /*11010*/  IMAD.MOV R3, RZ, RZ, -R3 ;  /* 0x000000ffff037224 */ /* 0x000fe400078e0a03 */
[C---:B------:R-:W-:Y:S02]  /*11020*/  IMAD R243, R168.reuse, R244, R243 ;  /* 0x000000f4a8f37224 */ /* 0x040fe400078e02f3 */
[----:B------:R-:W-:Y:S02]  /*11030*/  IMAD R238, R168, R3, R238 ;  /* 0x00000003a8ee7224 */ /* 0x000fe400078e02ee */
[--C-:B------:R-:W-:Y:S01]  /*11040*/  @!P6 IMAD.IADD R240, R240, 0x1, -R168.reuse ;  /* 0x00000001f0f0e824 */ /* 0x100fe200078e0aa8 */
[----:B------:R-:W-:Y:S01]  /*11050*/  ISETP.GT.U32.AND P6, PT, R168, R243, PT ;  /* 0x000000f3a800720c */ /* 0x000fe20003fc4070 */
[----:B------:R-:W-:Y:S01]  /*11060*/  @!P4 IMAD.IADD R242, R242, 0x1, -R168 ;  /* 0x00000001f2f2c824 */ /* 0x000fe200078e0aa8 */
[----:B------:R-:W-:Y:S01]  /*11070*/  ISETP.GT.U32.AND P4, PT, R168, R238, PT ;  /* 0x000000eea800720c */ /* 0x000fe20003f84070 */
[----:B------:R-:W-:-:S02]  /*11080*/  VIADD R244, R2, 0x9a ;  /* 0x0000009a02f47836 */ /* 0x000fc40000000000 */
[----:B0-----:R-:W-:Y:S02]  /*11090*/  IMAD.MOV.U32 R4, RZ, RZ, R251 ;  /* 0x000000ffff047224 */ /* 0x001fe400078e00fb */
[----:B------:R-:W-:Y:S01]  /*110a0*/  VIADD R246, R2, 0x99 ;  /* 0x0000009902f67836 */ /* 0x000fe20000000000 */
[----:B------:R-:W-:Y:S01]  /*110b0*/  IABS R249, R244 ;  /* 0x000000f400f97213 */ /* 0x000fe20000000000 */
[----:B------:R-:W-:-:S03]  /*110c0*/  IMAD.HI.U32 R239, R0, R241, RZ ;  /* 0x000000f100ef7227 */ /* 0x000fc600078e00ff */
[----:B------:R-:W-:Y:S01]  /*110d0*/  IABS R248, R246 ;  /* 0x000000f600f87213 */ /* 0x000fe20000000000 */
[--C-:B------:R-:W-:Y:S02]  /*110e0*/  @!P6 IMAD.IADD R243, R243, 0x1, -R168.reuse ;  /* 0x00000001f3f3e824 */ /* 0x100fe400078e0aa8 */
[----:B------:R-:W-:Y:S02]  /*110f0*/  @!P4 IMAD.IADD R238, R238, 0x1, -R168 ;  /* 0x00000001eeeec824 */ /* 0x000fe400078e0aa8 */
[----:B------:R-:W-:Y:S01]  /*11100*/  @!P1 IMAD.MOV R4, RZ, RZ, -R4 ;  /* 0x000000ffff049224 */ /* 0x000fe200078e0a04 */
[----:B------:R-:W-:Y:S01]  /*11110*/  ISETP.GT.U32.AND P4, PT, R168, R243, PT ;  /* 0x000000f3a800720c */ /* 0x000fe20003f84070 */
[----:B------:R-:W-:Y:S01]  /*11120*/  IMAD.MOV R239, RZ, RZ, -R239 ;  /* 0x000000ffffef7224 */ /* 0x000fe200078e0aef */
[----:B------:R-:W-:Y:S01]  /*11130*/  ISETP.GE.AND P1, PT, R245, RZ, PT ;  /* 0x000000fff500720c */ /* 0x000fe20003f26270 */
[----:B------:R-:W-:Y:S01]  /*11140*/  VIADD R3, R2, 0x98 ;  /* 0x0000009802037836 */ /* 0x000fe20000000000 */
[----:B------:R0:W-:Y:S01]  /*11150*/  STL [R1+0x48c], R4 ;  /* 0x00048c0401007387 */ /* 0x0001e20000100800 */
[----:B------:R-:W-:-:S03]  /*11160*/  IMAD.HI.U32 R252, R0, R249, RZ ;  /* 0x000000f900fc7227 */ /* 0x000fc600078e00ff */
[----:B------:R-:W-:Y:S01]  /*11170*/  IABS R247, R3 ;  /* 0x0000000300f77213 */ /* 0x000fe20000000000 */
[----:B------:R-:W-:Y:S02]  /*11180*/  IMAD R241, R168, R239, R241 ;  /* 0x000000efa8f17224 */ /* 0x000fe400078e02f1 */
[----:B------:R-:W-:-:S03]  /*11190*/  IMAD.HI.U32 R250, R0, R248, RZ ;  /* 0x000000f800fa7227 */ /* 0x000fc600078e00ff */
[C---:B------:R-:W-:Y:S01]  /*111a0*/  ISETP.GT.U32.AND P6, PT, R168.reuse, R241, PT ;  /* 0x000000f1a800720c */ /* 0x040fe20003fc4070 */
[----:B0-----:R-:W-:Y:S02]  /*111b0*/  IMAD.MOV.U32 R4, RZ, RZ, R240 ;  /* 0x000000ffff047224 */ /* 0x001fe400078e00f0 */
[----:B------:R-:W-:Y:S02]  /*111c0*/  IMAD.MOV R252, RZ, RZ, -R252 ;  /* 0x000000fffffc7224 */ /* 0x000fe400078e0afc */
[----:B------:R-:W-:Y:S01]  /*111d0*/  @!P2 IMAD.MOV R4, RZ, RZ, -R4 ;  /* 0x000000ffff04a224 */ /* 0x000fe200078e0a04 */
[C---:B------:R-:W-:Y:S01]  /*111e0*/  ISETP.GT.U32.AND P2, PT, R168.reuse, R238, PT ;  /* 0x000000eea800720c */ /* 0x040fe20003f44070 */
[----:B------:R-:W-:Y:S02]  /*111f0*/  IMAD.MOV R250, RZ, RZ, -R250 ;  /* 0x000000fffffa7224 */ /* 0x000fe400078e0afa */
[----:B------:R-:W-:Y:S01]  /*11200*/  IMAD R245, R168, R252, R249 ;  /* 0x000000fca8f57224 */ /* 0x000fe200078e02f9 */
[----:B------:R0:W-:Y:S01]  /*11210*/  STL [R1+0x47c], R4 ;  /* 0x00047c0401007387 */ /* 0x0001e20000100800 */
[----:B------:R-:W-:-:S02]  /*11220*/  @!P4 IMAD.IADD R243, R243, 0x1, -R168 ;  /* 0x00000001f3f3c824 */ /* 0x000fc400078e0aa8 */
[----:B------:R-:W-:Y:S01]  /*11230*/  IMAD.MOV.U32 R251, RZ, RZ, R247 ;  /* 0x000000fffffb7224 */ /* 0x000fe200078e00f7 */
[C---:B------:R-:W-:Y:S01]  /*11240*/  ISETP.GT.U32.AND P4, PT, R168.reuse, R245, PT ;  /* 0x000000f5a800720c */ /* 0x040fe20003f84070 */
[----:B------:R-:W-:Y:S02]  /*11250*/  IMAD R247, R168, R250, R248 ;  /* 0x000000faa8f77224 */ /* 0x000fe400078e02f8 */
[----:B------:R-:W-:-:S04]  /*11260*/  IMAD.HI.U32 R240, R0, R251, RZ ;  /* 0x000000fb00f07227 */ /* 0x000fc800078e00ff */
[----:B0-----:R-:W-:Y:S02]  /*11270*/  IMAD.MOV.U32 R4, RZ, RZ, R243 ;  /* 0x000000ffff047224 */ /* 0x001fe400078e00f3 */
[----:B------:R-:W-:Y:S02]  /*11280*/  IMAD.MOV.U32 R5, RZ, RZ, R242 ;  /* 0x000000ffff057224 */ /* 0x000fe400078e00f2 */
[----:B------:R-:W-:Y:S01]  /*11290*/  @!P5 IMAD.MOV R4, RZ, RZ, -R4 ;  /* 0x000000ffff04d224 */ /* 0x000fe200078e0a04 */
[----:B------:R-:W-:Y:S01]  /*112a0*/  ISETP.GT.U32.AND P5, PT, R168, R247, PT ;  /* 0x000000f7a800720c */ /* 0x000fe20003fa4070 */
[----:B------:R-:W-:Y:S02]  /*112b0*/  IMAD.MOV R240, RZ, RZ, -R240 ;  /* 0x000000fffff07224 */ /* 0x000fe400078e0af0 */
[--C-:B------:R-:W-:Y:S02]  /*112c0*/  @!P6 IMAD.IADD R241, R241, 0x1, -R168.reuse ;  /* 0x00000001f1f1e824 */ /* 0x100fe400078e0aa8 */
[----:B------:R-:W-:Y:S01]  /*112d0*/  @!P3 IMAD.MOV R5, RZ, RZ, -R5 ;  /* 0x000000ffff05b224 */ /* 0x000fe200078e0a05 */
[----:B------:R-:W-:Y:S01]  /*112e0*/  ISETP.GE.AND P3, PT, R244, RZ, PT ;  /* 0x000000fff400720c */ /* 0x000fe20003f66270 */
[----:B------:R-:W-:Y:S01]  /*112f0*/  VIADD R239, R2, 0x97 ;  /* 0x0000009702ef7836 */ /* 0x000fe20000000000 */
[C---:B------:R-:W-:Y:S01]  /*11300*/  ISETP.GT.U32.AND P6, PT, R168.reuse, R241, PT ;  /* 0x000000f1a800720c */ /* 0x040fe20003fc4070 */
[----:B------:R-:W-:Y:S01]  /*11310*/  IMAD R244, R168, R240, R251 ;  /* 0x000000f0a8f47224 */ /* 0x000fe200078e02fb */
[----:B------:R-:W-:Y:S01]  /*11320*/  STL [R1+0x474], R5 ;  /* 0x0004740501007387 */ /* 0x000fe20000100800 */
[--C-:B------:R-:W-:Y:S01]  /*11330*/  @!P4 IMAD.IADD R245, R245, 0x1, -R168.reuse ;  /* 0x00000001f5f5c824 */ /* 0x100fe200078e0aa8 */
[----:B------:R-:W-:Y:S01]  /*11340*/  IABS R249, R239 ;  /* 0x000000ef00f97213 */ /* 0x000fe20000000000 */
[--C-:B------:R-:W-:Y:S01]  /*11350*/  @!P2 IMAD.IADD R238, R238, 0x1, -R168.reuse ;  /* 0x00000001eeeea824 */ /* 0x100fe200078e0aa8 */
[C---:B------:R-:W-:Y:S01]  /*11360*/  ISETP.GT.U32.AND P4, PT, R168.reuse, R244, PT ;  /* 0x000000f4a800720c */ /* 0x040fe20003f84070 */
[----:B------:R-:W-:Y:S01]  /*11370*/  @!P5 IMAD.IADD R247, R247, 0x1, -R168 ;  /* 0x00000001f7f7d824 */ /* 0x000fe200078e0aa8 */
[----:B------:R-:W-:Y:S01]  /*11380*/  ISETP.GT.U32.AND P5, PT, R168, R245, PT ;  /* 0x000000f5a800720c */ /* 0x000fe20003fa4070 */
[----:B------:R-:W-:Y:S01]  /*11390*/  IMAD.HI.U32 R242, R0, R249, RZ ;  /* 0x000000f900f27227 */ /* 0x000fe200078e00ff */
[----:B------:R0:W-:Y:S01]  /*113a0*/  STL [R1+0x470], R4 ;  /* 0x0004700401007387 */ /* 0x0001e20000100800 */
[----:B------:R-:W-:-:S02]  /*113b0*/  ISETP.GE.AND P2, PT, R246, RZ, PT ;  /* 0x000000fff600720c */ /* 0x000fc40003f46270 */
[----:B------:R-:W-:Y:S02]  /*113c0*/  IMAD.MOV R242, RZ, RZ, -R242 ;  /* 0x000000fffff27224 */ /* 0x000fe400078e0af2 */
[----:B------:R-:W-:Y:S02]  /*113d0*/  VIADD R240, R2, 0x96 ;  /* 0x0000009602f07836 */ /* 0x000fe40000000000 */
[----:B------:R-:W-:Y:S01]  /*113e0*/  @!P6 IMAD.IADD R241, R241, 0x1, -R168 ;  /* 0x00000001f1f1e824 */ /* 0x000fe200078e0aa8 */
[----:B------:R-:W-:Y:S01]  /*113f0*/  ISETP.GE.AND P6, PT, R3, RZ, PT ;  /* 0x000000ff0300720c */ /* 0x000fe20003fc6270 */
[----:B------:R-:W-:Y:S01]  /*11400*/  IMAD R3, R168, R242, R249 ;  /* 0x000000f2a8037224 */ /* 0x000fe200078e02f9 */
[----:B------:R-:W-:Y:S01]  /*11410*/  IABS R249, R240 ;  /* 0x000000f000f97213 */ /* 0x000fe20000000000 */
[----:B0-----:R-:W-:Y:S02]  /*11420*/  IMAD.MOV.U32 R4, RZ, RZ, R238 ;  /* 0x000000ffff047224 */ /* 0x001fe400078e00ee */
[----:B------:R-:W-:-:S02]  /*11430*/  @!P4 IMAD.IADD R244, R244, 0x1, -R168 ;  /* 0x00000001f4f4c824 */ /* 0x000fc400078e0aa8 */
[----:B------:R-:W-:Y:S01]  /*11440*/  @!P0 IMAD.MOV R4, RZ, RZ, -R4 ;  /* 0x000000ffff048224 */ /* 0x000fe200078e0a04 */
[C---:B------:R-:W-:Y:S01]  /*11450*/  ISETP.GT.U32.AND P0, PT, R168.reuse, R247, PT ;  /* 0x000000f7a800720c */ /* 0x040fe20003f04070 */
[----:B------:R-:W-:Y:S01]  /*11460*/  @!P5 IMAD.IADD R245, R245, 0x1, -R168 ;  /* 0x00000001f5f5d824 */ /* 0x000fe200078e0aa8 */
[----:B------:R-:W-:Y:S01]  /*11470*/  ISETP.GT.U32.AND P4, PT, R168, R244, PT ;  /* 0x000000f4a800720c */ /* 0x000fe20003f84070 */
[----:B------:R-:W-:Y:S01]  /*11480*/  IMAD.HI.U32 R251, R0, R249, RZ ;  /* 0x000000f900fb7227 */ /* 0x000fe200078e00ff */
[----:B------:R-:W-:Y:S01]  /*11490*/  ISETP.GT.U32.AND P5, PT, R168, R3, PT ;  /* 0x00000003a800720c */ /* 0x000fe20003fa4070 */
[----:B------:R-:W-:Y:S02]  /*114a0*/  STL [R1+0x46c], R4 ;  /* 0x00046c0401007387 */ /* 0x000fe40000100800 */
[----:B------:R-:W-:Y:S02]  /*114b0*/  VIADD R242, R2, 0x94 ;  /* 0x0000009402f27836 */ /* 0x000fe40000000000 */
[----:B------:R-:W-:-:S02]  /*114c0*/  IMAD.MOV R251, RZ, RZ, -R251 ;  /* 0x000000fffffb7224 */ /* 0x000fc400078e0afb */
[----:B------:R-:W-:Y:S01]  /*114d0*/  VIADD R243, R2, 0x93 ;  /* 0x0000009302f37836 */ /* 0x000fe20000000000 */
[----:B------:R-:W-:Y:S01]  /*114e0*/  IABS R246, R242 ;  /* 0x000000f200f67213 */ /* 0x000fe20000000000 */
[--C-:B------:R-:W-:Y:S01]  /*114f0*/  @!P0 IMAD.IADD R247, R247, 0x1, -R168.reuse ;  /* 0x00000001f7f78824 */ /* 0x100fe200078e0aa8 */
[----:B------:R-:W-:Y:S01]  /*11500*/  ISETP.GE.AND P0, PT, R239, RZ, PT ;  /* 0x000000ffef00720c */ /* 0x000fe20003f06270 */
[----:B------:R-:W-:Y:S01]  /*11510*/  IMAD R239, R168, R251, R249 ;  /* 0x000000fba8ef7224 */ /* 0x000fe200078e02f9 */
[----:B------:R-:W-:Y:S01]  /*11520*/  IABS R238, R243 ;  /* 0x000000f300ee7213 */ /* 0x000fe20000000000 */
[--C-:B------:R-:W-:Y:S02]  /*11530*/  @!P4 IMAD.IADD R244, R244, 0x1, -R168.reuse ;  /* 0x00000001f4f4c824 */ /* 0x100fe400078e0aa8 */
[----:B------:R-:W-:Y:S01]  /*11540*/  @!P5 IMAD.IADD R3, R3, 0x1, -R168 ;  /* 0x000000010303d824 */ /* 0x000fe200078e0aa8 */
[----:B------:R-:W-:Y:S01]  /*11550*/  ISETP.GT.U32.AND P4, PT, R168, R239, PT ;  /* 0x000000efa800720c */ /* 0x000fe20003f84070 */
[----:B------:R-:W-:Y:S01]  /*11560*/  IMAD.MOV.U32 R5, RZ, RZ, R241 ;  /* 0x000000ffff057224 */ /* 0x000fe200078e00f1 */
[----:B------:R-:W-:Y:S01]  /*11570*/  ISETP.GE.AND P5, PT, R240, RZ, PT ;  /* 0x000000fff000720c */ /* 0x000fe20003fa6270 */
[----:B------:R-:W-:-:S02]  /*11580*/  VIADD R248, R2, 0x95 ;  /* 0x0000009502f87836 */ /* 0x000fc40000000000 */
[----:B------:R-:W-:-:S03]  /*11590*/  IMAD.HI.U32 R252, R0, R246, RZ ;  /* 0x000000f600fc7227 */ /* 0x000fc600078e00ff */
[----:B------:R-:W-:Y:S01]  /*115a0*/  IABS R250, R248 ;  /* 0x000000f800fa7213 */ /* 0x000fe20000000000 */
[----:B------:R-:W-:Y:S01]  /*115b0*/  @!P1 IMAD.MOV R5, RZ, RZ, -R5 ;  /* 0x000000ffff059224 */ /* 0x000fe200078e0a05 */
[----:B------:R-:W-:Y:S01]  /*115c0*/  ISETP.GT.U32.AND P1, PT, R168, R3, PT ;  /* 0x00000003a800720c */ /* 0x000fe20003f24070 */
[----:B------:R-:W-:-:S03]  /*115d0*/  IMAD.HI.U32 R251, R0, R238, RZ ;  /* 0x000000ee00fb7227 */ /* 0x000fc600078e00ff */
[----:B------:R0:W-:Y:S01]  /*115e0*/  STL [R1+0x458], R5 ;  /* 0x0004580501007387 */ /* 0x0001e20000100800 */
[----:B------:R-:W-:Y:S02]  /*115f0*/  IMAD.MOV R252, RZ, RZ, -R252 ;  /* 0x000000fffffc7224 */ /* 0x000fe400078e0afc */
[----:B------:R-:W-:Y:S02]  /*11600*/  IMAD.MOV R251, RZ, RZ, -R251 ;  /* 0x000000fffffb7224 */ /* 0x000fe400078e0afb */
[----:B------:R-:W-:Y:S02]  /*11610*/  IMAD R246, R168, R252, R246 ;  /* 0x000000fca8f67224 */ /* 0x000fe400078e02f6 */
[----:B------:R-:W-:-:S04]  /*11620*/  IMAD.HI.U32 R249, R0, R250, RZ ;  /* 0x000000fa00f97227 */ /* 0x000fc800078e00ff */
[----:B0-----:R-:W-:Y:S02]  /*11630*/  IMAD.MOV.U32 R5, RZ, RZ, R247 ;  /* 0x000000ffff057224 */ /* 0x001fe400078e00f7 */
[C---:B------:R-:W-:Y:S02]  /*11640*/  IMAD R238, R168.reuse, R251, R238 ;  /* 0x000000fba8ee7224 */ /* 0x040fe400078e02ee */
[----:B------:R-:W-:Y:S02]  /*11650*/  @!P4 IMAD.IADD R239, R239, 0x1, -R168 ;  /* 0x00000001efefc824 */ /* 0x000fe400078e0aa8 */
[----:B------:R-:W-:Y:S02]  /*11660*/  IMAD.MOV.U32 R4, RZ, RZ, R245 ;  /* 0x000000ffff047224 */ /* 0x000fe400078e00f5 */
[----:B------:R-:W-:Y:S01]  /*11670*/  @!P2 IMAD.MOV R5, RZ, RZ, -R5 ;  /* 0x000000ffff05a224 */ /* 0x000fe200078e0a05 */
[----:B------:R-:W-:Y:S01]  /*11680*/  ISETP.GT.U32.AND P2, PT, R168, R246, PT ;  /* 0x000000f6a800720c */ /* 0x000fe20003f44070 */
[----:B------:R-:W-:-:S02]  /*11690*/  IMAD.MOV R249, RZ, RZ, -R249 ;  /* 0x000000fffff97224 */ /* 0x000fc400078e0af9 */
[----:B------:R-:W-:Y:S01]  /*116a0*/  @!P3 IMAD.MOV R4, RZ, RZ, -R4 ;  /* 0x000000ffff04b224 */ /* 0x000fe200078e0a04 */
[C---:B------:R-:W-:Y:S01]  /*116b0*/  ISETP.GT.U32.AND P3, PT, R168.reuse, R239, PT ;  /* 0x000000efa800720c */ /* 0x040fe20003f64070 */
[----:B------:R-:W-:Y:S01]  /*116c0*/  @!P1 IMAD.IADD R3, R3, 0x1, -R168 ;  /* 0x0000000103039824 */ /* 0x000fe200078e0aa8 */
[C---:B------:R-:W-:Y:S01]  /*116d0*/  ISETP.GT.U32.AND P1, PT, R168.reuse, R238, PT ;  /* 0x000000eea800720c */ /* 0x040fe20003f24070 */
[----:B------:R-:W-:Y:S01]  /*116e0*/  IMAD R249, R168, R249, R250 ;  /* 0x000000f9a8f97224 */ /* 0x000fe200078e02fa */
[----:B------:R0:W-:Y:S01]  /*116f0*/  STL [R1+0x454], R4 ;  /* 0x0004540401007387 */ /* 0x0001e20000100800 */
[C---:B------:R-:W-:Y:S02]  /*11700*/  VIADD R240, R2.reuse, 0x92 ;  /* 0x0000009202f07836 */ /* 0x040fe40000000000 */
[----:B------:R-:W-:Y:S01]  /*11710*/  VIADD R250, R2, 0x91 ;  /* 0x0000009102fa7836 */ /* 0x000fe20000000000 */
[----:B------:R-:W-:Y:S01]  /*11720*/  STL [R1+0x450], R5 ;  /* 0x0004500501007387 */ /* 0x000fe20000100800 */
[----:B------:R-:W-:Y:S01]  /*11730*/  @!P2 IMAD.IADD R246, R246, 0x1, -R168 ;  /* 0x00000001f6f6a824 */ /* 0x000fe200078e0aa8 */
[----:B------:R-:W-:-:S02]  /*11740*/  IABS R241, R240 ;  /* 0x000000f000f17213 */ /* 0x000fc40000000000 */
[----:B------:R-:W-:Y:S01]  /*11750*/  IABS R245, R250 ;  /* 0x000000fa00f57213 */ /* 0x000fe20000000000 */
[----:B------:R-:W-:Y:S01]  /*11760*/  @!P3 IMAD.IADD R239, R239, 0x1, -R168 ;  /* 0x00000001efefb824 */ /* 0x000fe200078e0aa8 */
[----:B------:R-:W-:Y:S01]  /*11770*/  ISETP.GE.AND P3, PT, R242, RZ, PT ;  /* 0x000000fff200720c */ /* 0x000fe20003f66270 */
[----:B0-----:R-:W-:Y:S01]  /*11780*/  IMAD.MOV.U32 R4, RZ, RZ, R244 ;  /* 0x000000ffff047224 */ /* 0x001fe200078e00f4 */
[----:B------:R-:W-:Y:S01]  /*11790*/  ISETP.GT.U32.AND P4, PT, R168, R249, PT ;  /* 0x000000f9a800720c */ /* 0x000fe20003f84070 */
[----:B------:R-:W-:-:S04]  /*117a0*/  IMAD.HI.U32 R247, R0, R241, RZ ;  /* 0x000000f100f77227 */ /* 0x000fc800078e00ff */
[----:B------:R-:W-:Y:S02]  /*117b0*/  IMAD.MOV.U32 R244, RZ, RZ, R245 ;  /* 0x000000fffff47224 */ /* 0x000fe400078e00f5 */
[----:B------:R-:W-:Y:S01]  /*117c0*/  @!P6 IMAD.MOV R4, RZ, RZ, -R4 ;  /* 0x000000ffff04e224 */ /* 0x000fe200078e0a04 */
[----:B------:R-:W-:Y:S01]  /*117d0*/  ISETP.GE.AND P6, PT, R248, RZ, PT ;  /* 0x000000fff800720c */ /* 0x000fe20003fc6270 */
[----:B------:R-:W-:Y:S01]  /*117e0*/  @!P1 IMAD.IADD R238, R238, 0x1, -R168 ;  /* 0x00000001eeee9824 */ /* 0x000fe200078e0aa8 */
[----:B------:R-:W-:Y:S01]  /*117f0*/  ISETP.GT.U32.AND P1, PT, R168, R246, PT ;  /* 0x000000f6a800720c */ /* 0x000fe20003f24070 */
[----:B------:R-:W-:Y:S01]  /*11800*/  IMAD.MOV R247, RZ, RZ, -R247 ;  /* 0x000000fffff77224 */ /* 0x000fe200078e0af7 */
[----:B------:R0:W-:Y:S01]  /*11810*/  STL [R1+0x448], R4 ;  /* 0x0004480401007387 */ /* 0x0001e20000100800 */
[----:B------:R-:W-:-:S04]  /*11820*/  IMAD.HI.U32 R242, R0, R244, RZ ;  /* 0x000000f400f27227 */ /* 0x000fc800078e00ff */
[----:B------:R-:W-:Y:S02]  /*11830*/  IMAD R241, R168, R247, R241 ;  /* 0x000000f7a8f17224 */ /* 0x000fe400078e02f1 */
[----:B------:R-:W-:Y:S02]  /*11840*/  IMAD.MOV R242, RZ, RZ, -R242 ;  /* 0x000000fffff27224 */ /* 0x000fe400078e0af2 */
[----:B------:R-:W-:Y:S02]  /*11850*/  VIADD R245, R2, 0x90 ;  /* 0x0000009002f57836 */ /* 0x000fe40000000000 */
[----:B0-----:R-:W-:Y:S02]  /*11860*/  IMAD.MOV.U32 R4, RZ, RZ, R3 ;  /* 0x000000ffff047224 */ /* 0x001fe400078e0003 */
[----:B------:R-:W-:Y:S01]  /*11870*/  IMAD.MOV.U32 R3, RZ, RZ, R239 ;  /* 0x000000ffff037224 */ /* 0x000fe200078e00ef */
[----:B------:R-:W-:Y:S01]  /*11880*/  IABS R239, R245 ;  /* 0x000000f500ef7213 */ /* 0x000fe20000000000 */
[----:B------:R-:W-:-:S02]  /*11890*/  IMAD R242, R168, R242, R244 ;  /* 0x000000f2a8f27224 */ /* 0x000fc400078e02f4 */
[----:B------:R-:W-:Y:S01]  /*118a0*/  @!P5 IMAD.MOV R3, RZ, RZ, -R3 ;  /* 0x000000ffff03d224 */ /* 0x000fe200078e0a03 */
[----:B------:R-:W-:Y:S01]  /*118b0*/  ISETP.GT.U32.AND P5, PT, R168, R241, PT ;  /* 0x000000f1a800720c */ /* 0x000fe20003fa4070 */
[--C-:B------:R-:W-:Y:S01]  /*118c0*/  @!P1 IMAD.IADD R246, R246, 0x1, -R168.reuse ;  /* 0x00000001f6f69824 */ /* 0x100fe200078e0aa8 */
[C---:B------:R-:W-:Y:S01]  /*118d0*/  ISETP.GT.U32.AND P1, PT, R168.reuse, R242, PT ;  /* 0x000000f2a800720c */ /* 0x040fe20003f24070 */
[----:B------:R-:W-:Y:S01]  /*118e0*/  @!P4 IMAD.IADD R249, R249, 0x1, -R168 ;  /* 0x00000001f9f9c824 */ /* 0x000fe200078e0aa8 */
[----:B------:R-:W-:Y:S01]  /*118f0*/  ISETP.GE.AND P4, PT, R243, RZ, PT ;  /* 0x000000fff300720c */ /* 0x000fe20003f86270 */
[----:B------:R-:W-:Y:S01]  /*11900*/  @!P0 IMAD.MOV R4, RZ, RZ, -R4 ;  /* 0x000000ffff048224 */ /* 0x000fe200078e0a04 */
[----:B------:R-:W-:Y:S01]  /*11910*/  ISETP.GT.U32.AND P0, PT, R168, R238, PT ;  /* 0x000000eea800720c */ /* 0x000fe20003f04070 */
[----:B------:R-:W-:Y:S01]  /*11920*/  VIADD R243, R2, 0x8f ;  /* 0x0000008f02f37836 */ /* 0x000fe20000000000 */
[----:B------:R-:W-:Y:S01]  /*11930*/  ISETP.GT.U32.AND P2, PT, R168, R249, PT ;  /* 0x000000f9a800720c */ /* 0x000fe20003f44070 */
[----:B------:R-:W-:Y:S01]  /*11940*/  IMAD.HI.U32 R248, R0, R239, RZ ;  /* 0x000000ef00f87227 */ /* 0x000fe200078e00ff */
[----:B------:R-:W-:Y:S03]  /*11950*/  STL [R1+0x444], R4 ;  /* 0x0004440401007387 */ /* 0x000fe60000100800 */
[--C-:B------:R-:W-:Y:S01]  /*11960*/  @!P5 IMAD.IADD R241, R241, 0x1, -R168.reuse ;  /* 0x00000001f1f1d824 */ /* 0x100fe200078e0aa8 */
[----:B------:R0:W-:Y:S01]  /*11970*/  STL [R1+0x434], R3 ;  /* 0x0004340301007387 */ /* 0x0001e20000100800 */
[----:B------:R-:W-:Y:S01]  /*11980*/  @!P1 IMAD.IADD R242, R242, 0x1, -R168 ;  /* 0x00000001f2f29824 */ /* 0x000fe200078e0aa8 */
[----:B------:R-:W-:Y:S01]  /*11990*/  ISETP.GE.AND P5, PT, R245, RZ, PT ;  /* 0x000000fff500720c */ /* 0x000fe20003fa6270 */
[----:B------:R-:W-:Y:S01]  /*119a0*/  IMAD.MOV R248, RZ, RZ, -R248 ;  /* 0x000000fffff87224 */ /* 0x000fe200078e0af8 */
[----:B------:R-:W-:Y:S01]  /*119b0*/  ISETP.GT.U32.AND P1, PT, R168, R241, PT ;  /* 0x000000f1a800720c */ /* 0x000fe20003f24070 */
[----:B------:R-:W-:-:S02]  /*119c0*/  VIADD R244, R2, 0x8e ;  /* 0x0000008e02f47836 */ /* 0x000fc40000000000 */
[----:B------:R-:W-:Y:S02]  /*119d0*/  IMAD R239, R168, R248, R239 ;  /* 0x000000f8a8ef7224 */ /* 0x000fe400078e02ef */
[----:B------:R-:W-:Y:S01]  /*119e0*/  IMAD.MOV.U32 R5, RZ, RZ, R246 ;  /* 0x000000ffff057224 */ /* 0x000fe200078e00f6 */
[----:B0-----:R-:W-:Y:S01]  /*119f0*/  IABS R3, R243 ;  /* 0x000000f300037213 */ /* 0x001fe20000000000 */
[----:B------:R-:W-:Y:S01]  /*11a00*/  @!P2 IMAD.IADD R249, R249, 0x1, -R168 ;  /* 0x00000001f9f9a824 */ /* 0x000fe200078e0aa8 */
[----:B------:R-:W-:Y:S01]  /*11a10*/  ISETP.GE.AND P2, PT, R240, RZ, PT ;  /* 0x000000fff000720c */ /* 0x000fe20003f46270 */
[----:B------:R-:W-:Y:S01]  /*11a20*/  @!P3 IMAD.MOV R5, RZ, RZ, -R5 ;  /* 0x000000ffff05b224 */ /* 0x000fe200078e0a05 */
[----:B------:R-:W-:Y:S01]  /*11a30*/  IABS R240, R244 ;  /* 0x000000f400f07213 */ /* 0x000fe20000000000 */
[----:B------:R-:W-:Y:S01]  /*11a40*/  IMAD.HI.U32 R247, R0, R3, RZ ;  /* 0x0000000300f77227 */ /* 0x000fe200078e00ff */
[----:B------:R-:W-:-:S03]  /*11a50*/  ISETP.GT.U32.AND P3, PT, R168, R239, PT ;  /* 0x000000efa800720c */ /* 0x000fc60003f64070 */
[----:B------:R-:W-:Y:S02]  /*11a60*/  IMAD.MOV R245, RZ, RZ, -R247 ;  /* 0x000000fffff57224 */ /* 0x000fe400078e0af7 */
[----:B------:R-:W-:Y:S02]  /*11a70*/  IMAD.MOV.U32 R4, RZ, RZ, R249 ;  /* 0x000000ffff047224 */ /* 0x000fe400078e00f9 */
[----:B------:R-:W-:Y:S02]  /*11a80*/  IMAD R3, R168, R245, R3 ;  /* 0x000000f5a8037224 */ /* 0x000fe400078e0203 */
[----:B------:R-:W-:-:S04]  /*11a90*/  IMAD.HI.U32 R246, R0, R240, RZ ;  /* 0x000000f000f67227 */ /* 0x000fc800078e00ff */
[----:B------:R-:W-:Y:S01]  /*11aa0*/  @!P1 IMAD.IADD R241, R241, 0x1, -R168 ;  /* 0x00000001f1f19824 */ /* 0x000fe200078e0aa8 */
[C---:B------:R-:W-:Y:S01]  /*11ab0*/  ISETP.GT.U32.AND P1, PT, R168.reuse, R3, PT ;  /* 0x00000003a800720c */ /* 0x040fe20003f24070 */
[----:B------:R-:W-:Y:S01]  /*11ac0*/  @!P6 IMAD.MOV R4, RZ, RZ, -R4 ;  /* 0x000000ffff04e224 */ /* 0x000fe200078e0a04 */
[----:B------:R-:W-:Y:S01]  /*11ad0*/  ISETP.GT.U32.AND P6, PT, R168, R242, PT ;  /* 0x000000f2a800720c */ /* 0x000fe20003fc4070 */
[----:B------:R-:W-:Y:S02]  /*11ae0*/  IMAD.MOV R246, RZ, RZ, -R246 ;  /* 0x000000fffff67224 */ /* 0x000fe400078e0af6 */
[----:B------:R-:W-:Y:S01]  /*11af0*/  @!P0 IMAD.IADD R238, R238, 0x1, -R168 ;  /* 0x00000001eeee8824 */ /* 0x000fe200078e0aa8 */
[----:B------:R0:W-:Y:S01]  /*11b00*/  STL [R1+0x430], R4 ;  /* 0x0004300401007387 */ /* 0x0001e20000100800 */
[----:B------:R-:W-:Y:S01]  /*11b10*/  IMAD R246, R168, R246, R240 ;  /* 0x000000f6a8f67224 */ /* 0x000fe200078e02f0 */
[----:B------:R-:W-:Y:S01]  /*11b20*/  ISETP.GE.AND P0, PT, R250, RZ, PT ;  /* 0x000000fffa00720c */ /* 0x000fe20003f06270 */
[----:B------:R-:W-:Y:S01]  /*11b30*/  @!P3 IMAD.IADD R239, R239, 0x1, -R168 ;  /* 0x00000001efefb824 */ /* 0x000fe200078e0aa8 */
[----:B------:R1:W-:Y:S01]  /*11b40*/  STL [R1+0x404], R5 ;  /* 0x0004040501007387 */ /* 0x0003e20000100800 */
[----:B------:R-:W-:-:S02]  /*11b50*/  VIADD R247, R2, 0x8d ;  /* 0x0000008d02f77836 */ /* 0x000fc40000000000 */
[--C-:B------:R-:W-:Y:S01]  /*11b60*/  @!P1 IMAD.IADD R3, R3, 0x1, -R168.reuse ;  /* 0x0000000103039824 */ /* 0x100fe200078e0aa8 */
[----:B------:R-:W-:Y:S01]  /*11b70*/  ISETP.GT.U32.AND P3, PT, R168, R239, PT ;  /* 0x000000efa800720c */ /* 0x000fe20003f64070 */
[----:B------:R-:W-:Y:S01]  /*11b80*/  @!P6 IMAD.IADD R242, R242, 0x1, -R168 ;  /* 0x00000001f2f2e824 */ /* 0x000fe200078e0aa8 */
[----:B------:R-:W-:Y:S01]  /*11b90*/  ISETP.GE.AND P6, PT, R244, RZ, PT ;  /* 0x000000fff400720c */ /* 0x000fe20003fc6270 */
[----:B0-----:R-:W-:Y:S01]  /*11ba0*/  IMAD.MOV.U32 R4, RZ, RZ, R238 ;  /* 0x000000ffff047224 */ /* 0x001fe200078e00ee */
[----:B------:R-:W-:Y:S01]  /*11bb0*/  ISETP.GT.U32.AND P1, PT, R168, R3, PT ;  /* 0x00000003a800720c */ /* 0x000fe20003f24070 */
[----:B------:R-:W-:Y:S01]  /*11bc0*/  VIADD R245, R2, 0x8c ;  /* 0x0000008c02f57836 */ /* 0x000fe20000000000 */
[----:B------:R-:W-:Y:S01]  /*11bd0*/  IABS R244, R247 ;  /* 0x000000f700f47213 */ /* 0x000fe20000000000 */
[----:B-1----:R-:W-:Y:S02]  /*11be0*/  IMAD.MOV.U32 R5, RZ, RZ, R241 ;  /* 0x000000ffff057224 */ /* 0x002fe400078e00f1 */
[----:B------:R-:W-:Y:S01]  /*11bf0*/  @!P4 IMAD.MOV R4, RZ, RZ, -R4 ;  /* 0x000000ffff04c224 */ /* 0x000fe200078e0a04 */
[----:B------:R-:W-:Y:S01]  /*11c00*/  ISETP.GE.AND P4, PT, R243, RZ, PT ;  /* 0x000000fff300720c */ /* 0x000fe20003f86270 */
[----:B------:R-:W-:Y:S01]  /*11c10*/  @!P2 IMAD.MOV R5, RZ, RZ, -R5 ;  /* 0x000000ffff05a224 */ /* 0x000fe200078e0a05 */
[----:B------:R-:W-:Y:S01]  /*11c20*/  ISETP.GT.U32.AND P2, PT, R168, R246, PT ;  /* 0x000000f6a800720c */ /* 0x000fe20003f44070 */
[----:B------:R-:W-:Y:S01]  /*11c30*/  VIADD R243, R2, 0x8b ;  /* 0x0000008b02f37836 */ /* 0x000fe20000000000 */
[----:B------:R0:W-:Y:S01]  /*11c40*/  STL [R1+0x408], R4 ;  /* 0x0004080401007387 */ /* 0x0001e20000100800 */
[----:B------:R-:W-:Y:S01]  /*11c50*/  IABS R238, R245 ;  /* 0x000000f500ee7213 */ /* 0x000fe20000000000 */
[--C-:B------:R-:W-:Y:S01]  /*11c60*/  @!P3 IMAD.IADD R239, R239, 0x1, -R168.reuse ;  /* 0x00000001efefb824 */ /* 0x100fe200078e0aa8 */
[----:B------:R-:W-:Y:S01]  /*11c70*/  ISETP.GE.AND P3, PT, R245, RZ, PT ;  /* 0x000000fff500720c */ /* 0x000fe20003f66270 */
[----:B------:R-:W-:Y:S01]  /*11c80*/  STL [R1+0x40c], R5 ;  /* 0x00040c0501007387 */ /* 0x000fe20000100800 */
[----:B------:R-:W-:Y:S01]  /*11c90*/  @!P1 IMAD.IADD R3, R3, 0x1, -R168 ;  /* 0x0000000103039824 */ /* 0x000fe200078e0aa8 */
[----:B------:R-:W-:Y:S01]  /*11ca0*/  IABS R240, R243 ;  /* 0x000000f300f07213 */ /* 0x000fe20000000000 */
[----:B------:R-:W-:Y:S01]  /*11cb0*/  IMAD.HI.U32 R241, R0, R238, RZ ;  /* 0x000000ee00f17227 */ /* 0x000fe200078e00ff */
[----:B------:R-:W-:-:S03]  /*11cc0*/  ISETP.GE.AND P1, PT, R243, RZ, PT ;  /* 0x000000fff300720c */ /* 0x000fc60003f26270 */
[----:B0-----:R-:W-:Y:S02]  /*11cd0*/  IMAD.MOV.U32 R4, RZ, RZ, R242 ;  /* 0x000000ffff047224 */ /* 0x001fe400078e00f2 */
[----:B------:R-:W-:Y:S02]  /*11ce0*/  @!P2 IMAD.IADD R246, R246, 0x1, -R168 ;  /* 0x00000001f6f6a824 */ /* 0x000fe400078e0aa8 */
[----:B------:R-:W-:Y:S01]  /*11cf0*/  @!P0 IMAD.MOV R4, RZ, RZ, -R4 ;  /* 0x000000ffff048224 */ /* 0x000fe200078e0a04 */
[----:B------:R-:W-:Y:S01]  /*11d00*/  ISETP.GE.AND P0, PT, R247, RZ, PT ;  /* 0x000000fff700720c */ /* 0x000fe20003f06270 */
[----:B------:R-:W-:Y:S01]  /*11d10*/  IMAD.HI.U32 R247, R0, R244, RZ ;  /* 0x000000f400f77227 */ /* 0x000fe200078e00ff */
[----:B------:R-:W-:Y:S02]  /*11d20*/  ISETP.GT.U32.AND P2, PT, R168, R246, PT ;  /* 0x000000f6a800720c */ /* 0x000fe40003f44070 */
[----:B------:R0:W-:Y:S01]  /*11d30*/  STL [R1+0x414], R4 ;  /* 0x0004140401007387 */ /* 0x0001e20000100800 */
[----:B------:R-:W-:-:S02]  /*11d40*/  IMAD.MOV R245, RZ, RZ, -R247 ;  /* 0x000000fffff57224 */ /* 0x000fc400078e0af7 */
[----:B------:R-:W-:Y:S02]  /*11d50*/  IMAD.MOV R241, RZ, RZ, -R241 ;  /* 0x000000fffff17224 */ /* 0x000fe400078e0af1 */
[C---:B------:R-:W-:Y:S02]  /*11d60*/  IMAD R243, R168.reuse, R245, R244 ;  /* 0x000000f5a8f37224 */ /* 0x040fe400078e02f4 */
[----:B------:R-:W-:Y:S02]  /*11d70*/  IMAD R241, R168, R241, R238 ;  /* 0x000000f1a8f17224 */ /* 0x000fe400078e02ee */
[----:B------:R-:W-:Y:S02]  /*11d80*/  VIADD R248, R2, 0x8a ;  /* 0x0000008a02f87836 */ /* 0x000fe40000000000 */
[----:B0-----:R-:W-:Y:S02]  /*11d90*/  IMAD.MOV.U32 R4, RZ, RZ, R239 ;  /* 0x000000ffff047224 */ /* 0x001fe400078e00ef */
[----:B------:R-:W-:Y:S01]  /*11da0*/  @!P2 IMAD.IADD R246, R246, 0x1, -R168 ;  /* 0x00000001f6f6a824 */ /* 0x000fe200078e0aa8 */
[C---:B------:R-:W-:Y:S01]  /*11db0*/  ISETP.GT.U32.AND P2, PT, R168.reuse, R241, PT ;  /* 0x000000f1a800720c */ /* 0x040fe20003f44070 */
[----:B------:R-:W-:Y:S01]  /*11dc0*/  @!P5 IMAD.MOV R4, RZ, RZ, -R4 ;  /* 0x000000ffff04d224 */ /* 0x000fe200078e0a04 */
[----:B------:R-:W-:Y:S01]  /*11dd0*/  ISETP.GT.U32.AND P5, PT, R168, R243, PT ;  /* 0x000000f3a800720c */ /* 0x000fe20003fa4070 */
[----:B------:R-:W-:-:S02]  /*11de0*/  IMAD.MOV.U32 R5, RZ, RZ, R3 ;  /* 0x000000ffff057224 */ /* 0x000fc400078e0003 */
[----:B------:R-:W-:Y:S01]  /*11df0*/  IMAD.HI.U32 R242, R0, R240, RZ ;  /* 0x000000f000f27227 */ /* 0x000fe200078e00ff */
[----:B------:R-:W-:Y:S03]  /*11e00*/  STL [R1+0x41c], R4 ;  /* 0x00041c0401007387 */ /* 0x000fe60000100800 */
[----:B------:R-:W-:Y:S01]  /*11e10*/  @!P4 IMAD.MOV R5, RZ, RZ, -R5 ;  /* 0x000000ffff05c224 */ /* 0x000fe200078e0a05 */
[----:B------:R-:W-:Y:S01]  /*11e20*/  ISETP.GE.AND P4, PT, R248, RZ, PT ;  /* 0x000000fff800720c */ /* 0x000fe20003f86270 */
[----:B------:R-:W-:Y:S01]  /*11e30*/  IMAD.MOV R242, RZ, RZ, -R242 ;  /* 0x000000fffff27224 */ /* 0x000fe200078e0af2 */
[----:B------:R-:W-:Y:S01]  /*11e40*/  IABS R248, R248 ;  /* 0x000000f800f87213 */ /* 0x000fe20000000000 */
[--C-:B------:R-:W-:Y:S01]  /*11e50*/  @!P2 IMAD.IADD R241, R241, 0x1, -R168.reuse ;  /* 0x00000001f1f1a824 */ /* 0x100fe200078e0aa8 */
[----:B------:R0:W-:Y:S01]  /*11e60*/  STL [R1+0x420], R5 ;  /* 0x0004200501007387 */ /* 0x0001e20000100800 */
[----:B------:R-:W-:-:S02]  /*11e70*/  @!P5 IMAD.IADD R243, R243, 0x1, -R168 ;  /* 0x00000001f3f3d824 */ /* 0x000fc400078e0aa8 */
[----:B------:R-:W-:Y:S01]  /*11e80*/  IMAD.HI.U32 R249, R0, R248, RZ ;  /* 0x000000f800f97227 */ /* 0x000fe200078e00ff */
[C---:B------:R-:W-:Y:S02]  /*11e90*/  ISETP.GT.U32.AND P2, PT, R168.reuse, R241, PT ;  /* 0x000000f1a800720c */ /* 0x040fe40003f44070 */
[----:B------:R-:W-:Y:S01]  /*11ea0*/  ISETP.GT.U32.AND P5, PT, R168, R243, PT ;  /* 0x000000f3a800720c */ /* 0x000fe20003fa4070 */
[----:B------:R-:W-:Y:S02]  /*11eb0*/  VIADD R239, R2, 0x89 ;  /* 0x0000008902ef7836 */ /* 0x000fe40000000000 */
[----:B------:R-:W-:Y:S02]  /*11ec0*/  IMAD R240, R168, R242, R240 ;  /* 0x000000f2a8f07224 */ /* 0x000fe400078e02f0 */
[----:B------:R-:W-:Y:S01]  /*11ed0*/  VIADD R244, R2, 0x87 ;  /* 0x0000008702f47836 */ /* 0x000fe20000000000 */
[----:B------:R-:W-:Y:S01]  /*11ee0*/  IABS R238, R239 ;  /* 0x000000ef00ee7213 */ /* 0x000fe20000000000 */
[----:B------:R-:W-:-:S02]  /*11ef0*/  IMAD.MOV R249, RZ, RZ, -R249 ;  /* 0x000000fffff97224 */ /* 0x000fc400078e0af9 */
[----:B0-----:R-:W-:Y:S01]  /*11f00*/  IMAD.MOV.U32 R5, RZ, RZ, R246 ;  /* 0x000000ffff057224 */ /* 0x001fe200078e00f6 */
[----:B------:R-:W-:Y:S01]  /*11f10*/  IABS R242, R244 ;  /* 0x000000f400f27213 */ /* 0x000fe20000000000 */
[--C-:B------:R-:W-:Y:S02]  /*11f20*/  @!P2 IMAD.IADD R241, R241, 0x1, -R168.reuse ;  /* 0x00000001f1f1a824 */ /* 0x100fe400078e0aa8 */
[----:B------:R-:W-:Y:S01]  /*11f30*/  @!P5 IMAD.IADD R243, R243, 0x1, -R168 ;  /* 0x00000001f3f3d824 */ /* 0x000fe200078e0aa8 */
[----:B------:R-:W-:Y:S01]  /*11f40*/  ISETP.GE.AND P5, PT, R239, RZ, PT ;  /* 0x000000ffef00720c */ /* 0x000fe20003fa6270 */
[----:B------:R-:W-:Y:S01]  /*11f50*/  @!P6 IMAD.MOV R5, RZ, RZ, -R5 ;  /* 0x000000ffff05e224 */ /* 0x000fe200078e0a05 */
[C---:B------:R-:W-:Y:S01]  /*11f60*/  ISETP.GT.U32.AND P6, PT, R168.reuse, R240, PT ;  /* 0x000000f0a800720c */ /* 0x040fe20003fc4070 */
[----:B------:R-:W-:Y:S02]  /*11f70*/  IMAD R239, R168, R249, R248 ;  /* 0x000000f9a8ef7224 */ /* 0x000fe400078e02f8 */
[----:B------:R-:W-:Y:S01]  /*11f80*/  VIADD R4, R2, 0x88 ;  /* 0x0000008802047836 */ /* 0x000fe20000000000 */
[----:B------:R0:W-:Y:S01]  /*11f90*/  STL [R1+0x410], R5 ;  /* 0x0004100501007387 */ /* 0x0001e20000100800 */
[----:B------:R-:W-:Y:S01]  /*11fa0*/  IMAD.HI.U32 R247, R0, R238, RZ ;  /* 0x000000ee00f77227 */ /* 0x000fe200078e00ff */
[----:B------:R-:W-:-:S02]  /*11fb0*/  ISETP.GT.U32.AND P2, PT, R168, R239, PT ;  /* 0x000000efa800720c */ /* 0x000fc40003f44070 */
[----:B------:R-:W-:Y:S01]  /*11fc0*/  IABS R3, R4 ;  /* 0x0000000400037213 */ /* 0x000fe20000000000 */
[----:B------:R-:W-:-:S04]  /*11fd0*/  IMAD.HI.U32 R245, R0, R242, RZ ;  /* 0x000000f200f57227 */ /* 0x000fc800078e00ff */
[----:B------:R-:W-:Y:S02]  /*11fe0*/  IMAD.MOV R247, RZ, RZ, -R247 ;  /* 0x000000fffff77224 */ /* 0x000fe400078e0af7 */
[----:B------:R-:W-:Y:S02]  /*11ff0*/  IMAD.MOV R245, RZ, RZ, -R245 ;  /* 0x000000fffff57224 */ /* 0x000fe400078e0af5 */
[C---:B------:R-:W-:Y:S02]  /*12000*/  IMAD R238, R168.reuse, R247, R238 ;  /* 0x000000f7a8ee7224 */ /* 0x040fe400078e02ee */
[----:B------:R-:W-:Y:S02]  /*12010*/  IMAD R242, R168, R245, R242 ;  /* 0x000000f5a8f27224 */ /* 0x000fe400078e02f2 */
[----:B------:R-:W-:Y:S01]  /*12020*/  @!P6 IMAD.IADD R240, R240, 0x1, -R168 ;  /* 0x00000001f0f0e824 */ /* 0x000fe200078e0aa8 */
[----:B------:R-:W-:Y:S01]  /*12030*/  ISETP.GT.U32.AND P6, PT, R168, R238, PT ;  /* 0x000000eea800720c */ /* 0x000fe20003fc4070 */
[----:B------:R-:W-:-:S02]  /*12040*/  VIADD R245, R2, 0x86 ;  /* 0x0000008602f57836 */ /* 0x000fc40000000000 */
[----:B------:R-:W-:-:S03]  /*12050*/  IMAD.HI.U32 R250, R0, R3, RZ ;  /* 0x0000000300fa7227 */ /* 0x000fc600078e00ff */
[----:B------:R-:W-:Y:S01]  /*12060*/  IABS R249, R245 ;  /* 0x000000f500f97213 */ /* 0x000fe20000000000 */
[----:B0-----:R-:W-:Y:S02]  /*12070*/  IMAD.MOV.U32 R5, RZ, RZ, R243 ;  /* 0x000000ffff057224 */ /* 0x001fe400078e00f3 */
[----:B------:R-:W-:Y:S01]  /*12080*/  @!P2 IMAD.IADD R239, R239, 0x1, -R168 ;  /* 0x00000001efefa824 */ /* 0x000fe200078e0aa8 */
[C---:B------:R-:W-:Y:S01]  /*12090*/  ISETP.GT.U32.AND P2, PT, R168.reuse, R240, PT ;  /* 0x000000f0a800720c */ /* 0x040fe20003f44070 */
[----:B------:R-:W-:Y:S02]  /*120a0*/  IMAD.MOV R246, RZ, RZ, -R250 ;  /* 0x000000fffff67224 */ /* 0x000fe400078e0afa */
[----:B------:R-:W-:Y:S01]  /*120b0*/  @!P0 IMAD.MOV R5, RZ, RZ, -R5 ;  /* 0x000000ffff058224 */ /* 0x000fe200078e0a05 */
[C---:B------:R-:W-:Y:S01]  /*120c0*/  ISETP.GT.U32.AND P0, PT, R168.reuse, R239, PT ;  /* 0x000000efa800720c */ /* 0x040fe20003f04070 */
[----:B------:R-:W-:Y:S02]  /*120d0*/  IMAD R3, R168, R246, R3 ;  /* 0x000000f6a8037224 */ /* 0x000fe400078e0203 */
[----:B------:R-:W-:Y:S01]  /*120e0*/  VIADD R246, R2, 0x85 ;  /* 0x0000008502f67836 */ /* 0x000fe20000000000 */
[----:B------:R0:W-:Y:S01]  /*120f0*/  STL [R1+0x3fc], R5 ;  /* 0x0003fc0501007387 */ /* 0x0001e20000100800 */
[----:B------:R-:W-:-:S03]  /*12100*/  IMAD.HI.U32 R243, R0, R249, RZ ;  /* 0x000000f900f37227 */ /* 0x000fc600078e00ff */
[----:B------:R-:W-:Y:S01]  /*12110*/  IABS R250, R246 ;  /* 0x000000f600fa7213 */ /* 0x000fe20000000000 */
[----:B------:R-:W-:Y:S02]  /*12120*/  IMAD.MOV R243, RZ, RZ, -R243 ;  /* 0x000000fffff37224 */ /* 0x000fe400078e0af3 */
[----:B------:R-:W-:Y:S02]  /*12130*/  VIADD R248, R2, 0x83 ;  /* 0x0000008302f87836 */ /* 0x000fe40000000000 */
[--C-:B------:R-:W-:Y:S02]  /*12140*/  @!P6 IMAD.IADD R238, R238, 0x1, -R168.reuse ;  /* 0x00000001eeeee824 */ /* 0x100fe400078e0aa8 */
[----:B0-----:R-:W-:Y:S01]  /*12150*/  IMAD.MOV.U32 R5, RZ, RZ, R241 ;  /* 0x000000ffff057224 */ /* 0x001fe200078e00f1 */
[----:B------:R-:W-:Y:S01]  /*12160*/  IABS R252, R248 ;  /* 0x000000f800fc7213 */ /* 0x000fe20000000000 */
[--C-:B------:R-:W-:Y:S01]  /*12170*/  @!P2 IMAD.IADD R240, R240, 0x1, -R168.reuse ;  /* 0x00000001f0f0a824 */ /* 0x100fe200078e0aa8 */
[C---:B------:R-:W-:Y:S01]  /*12180*/  ISETP.GT.U32.AND P2, PT, R168.reuse, R242, PT ;  /* 0x000000f2a800720c */ /* 0x040fe20003f44070 */
[----:B------:R-:W-:Y:S01]  /*12190*/  @!P3 IMAD.MOV R5, RZ, RZ, -R5 ;  /* 0x000000ffff05b224 */ /* 0x000fe200078e0a05 */
[C---:B------:R-:W-:Y:S01]  /*121a0*/  ISETP.GT.U32.AND P3, PT, R168.reuse, R3, PT ;  /* 0x00000003a800720c */ /* 0x040fe20003f64070 */
[C---:B------:R-:W-:Y:S01]  /*121b0*/  IMAD R249, R168.reuse, R243, R249 ;  /* 0x000000f3a8f97224 */ /* 0x040fe200078e02f9 */
[----:B------:R-:W-:Y:S01]  /*121c0*/  ISETP.GT.U32.AND P6, PT, R168, R238, PT ;  /* 0x000000eea800720c */ /* 0x000fe20003fc4070 */
[----:B------:R-:W-:Y:S01]  /*121d0*/  IMAD.HI.U32 R6, R0, R250, RZ ;  /* 0x000000fa00067227 */ /* 0x000fe200078e00ff */
[----:B------:R0:W-:Y:S03]  /*121e0*/  STL [R1+0x3f8], R5 ;  /* 0x0003f80501007387 */ /* 0x0001e60000100800 */
[----:B------:R-:W-:Y:S01]  /*121f0*/  @!P0 IMAD.IADD R239, R239, 0x1, -R168 ;  /* 0x00000001efef8824 */ /* 0x000fe200078e0aa8 */
[----:B------:R-:W-:Y:S01]  /*12200*/  ISETP.GT.U32.AND P0, PT, R168, R249, PT ;  /* 0x000000f9a800720c */ /* 0x000fe20003f04070 */
[----:B------:R-:W-:-:S02]  /*12210*/  VIADD R247, R2, 0x84 ;  /* 0x0000008402f77836 */ /* 0x000fc40000000000 */
[----:B------:R-:W-:Y:S02]  /*12220*/  IMAD.MOV R241, RZ, RZ, -R6 ;  /* 0x000000fffff17224 */ /* 0x000fe400078e0a06 */
[----:B------:R-:W-:Y:S01]  /*12230*/  @!P3 IMAD.IADD R3, R3, 0x1, -R168 ;  /* 0x000000010303b824 */ /* 0x000fe200078e0aa8 */
[----:B------:R-:W-:Y:S01]  /*12240*/  IABS R251, R247 ;  /* 0x000000f700fb7213 */ /* 0x000fe20000000000 */
[----:B0-----:R-:W-:Y:S01]  /*12250*/  IMAD.HI.U32 R5, R0, R252, RZ ;  /* 0x000000fc00057227 */ /* 0x001fe200078e00ff */
[----:B------:R-:W-:-:S03]  /*12260*/  ISETP.GE.AND P3, PT, R4, RZ, PT ;  /* 0x000000ff0400720c */ /* 0x000fc60003f66270 */
[----:B------:R-:W-:Y:S02]  /*12270*/  IMAD R250, R168, R241, R250 ;  /* 0x000000f1a8fa7224 */ /* 0x000fe400078e02fa */
[----:B------:R-:W-:Y:S02]  /*12280*/  IMAD.MOV R241, RZ, RZ, -R5 ;  /* 0x000000fffff17224 */ /* 0x000fe400078e0a05 */
[----:B------:R-:W-:Y:S02]  /*12290*/  IMAD.MOV.U32 R5, RZ, RZ, R240 ;  /* 0x000000ffff057224 */ /* 0x000fe400078e00f0 */
[----:B------:R-:W-:Y:S01]  /*122a0*/  @!P2 IMAD.IADD R242, R242, 0x1, -R168 ;  /* 0x00000001f2f2a824 */ /* 0x000fe200078e0aa8 */
[----:B------:R-:W-:Y:S01]  /*122b0*/  ISETP.GE.AND P2, PT, R244, RZ, PT ;  /* 0x000000fff400720c */ /* 0x000fe20003f46270 */
[----:B------:R-:W-:Y:S02]  /*122c0*/  IMAD.MOV.U32 R4, RZ, RZ, R239 ;  /* 0x000000ffff047224 */ /* 0x000fe400078e00ef */
[----:B------:R-:W-:-:S04]  /*122d0*/  IMAD.HI.U32 R243, R0, R251, RZ ;  /* 0x000000fb00f37227 */ /* 0x000fc800078e00ff */
[----:B------:R-:W-:Y:S01]  /*122e0*/  @!P1 IMAD.MOV R5, RZ, RZ, -R5 ;  /* 0x000000ffff059224 */ /* 0x000fe200078e0a05 */
[----:B------:R-:W-:Y:S01]  /*122f0*/  ISETP.GT.U32.AND P1, PT, R168, R242, PT ;  /* 0x000000f2a800720c */ /* 0x000fe20003f24070 */
[----:B------:R-:W-:Y:S01]  /*12300*/  @!P6 IMAD.IADD R238, R238, 0x1, -R168 ;  /* 0x00000001eeeee824 */ /* 0x000fe200078e0aa8 */
[C---:B------:R-:W-:Y:S01]  /*12310*/  ISETP.GT.U32.AND P6, PT, R168.reuse, R250, PT ;  /* 0x000000faa800720c */ /* 0x040fe20003fc4070 */
[----:B------:R-:W-:Y:S01]  /*12320*/  @!P4 IMAD.MOV R4, RZ, RZ, -R4 ;  /* 0x000000ffff04c224 */ /* 0x000fe200078e0a04 */
[----:B------:R-:W-:Y:S01]  /*12330*/  STL [R1+0x3e4], R5 ;  /* 0x0003e40501007387 */ /* 0x000fe20000100800 */
[----:B------:R-:W-:Y:S01]  /*12340*/  @!P0 IMAD.IADD R249, R249, 0x1, -R168 ;  /* 0x00000001f9f98824 */ /* 0x000fe200078e0aa8 */
[C---:B------:R-:W-:Y:S01]  /*12350*/  ISETP.GT.U32.AND P0, PT, R168.reuse, R3, PT ;  /* 0x00000003a800720c */ /* 0x040fe20003f04070 */
[----:B------:R-:W-:Y:S01]  /*12360*/  IMAD.MOV R243, RZ, RZ, -R243 ;  /* 0x000000fffff37224 */ /* 0x000fe200078e0af3 */
[----:B------:R0:W-:Y:S01]  /*12370*/  STL [R1+0x3e0], R4 ;  /* 0x0003e00401007387 */ /* 0x0001e20000100800 */
[C---:B------:R-:W-:Y:S01]  /*12380*/  IMAD R241, R168.reuse, R241, R252 ;  /* 0x000000f1a8f17224 */ /* 0x040fe200078e02fc */
[C---:B------:R-:W-:Y:S01]  /*12390*/  ISETP.GT.U32.AND P4, PT, R168.reuse, R249, PT ;  /* 0x000000f9a800720c */ /* 0x040fe20003f84070 */
[----:B------:R-:W-:-:S02]  /*123a0*/  IMAD R243, R168, R243, R251 ;  /* 0x000000f3a8f37224 */ /* 0x000fc400078e02fb */
[----:B------:R-:W-:Y:S02]  /*123b0*/  VIADD R251, R2, 0x82 ;  /* 0x0000008202fb7836 */ /* 0x000fe40000000000 */
[--C-:B------:R-:W-:Y:S02]  /*123c0*/  @!P6 IMAD.IADD R250, R250, 0x1, -R168.reuse ;  /* 0x00000001fafae824 */ /* 0x100fe400078e0aa8 */
[----:B------:R-:W-:Y:S01]  /*123d0*/  @!P1 IMAD.IADD R242, R242, 0x1, -R168 ;  /* 0x00000001f2f29824 */ /* 0x000fe200078e0aa8 */
[C---:B------:R-:W-:Y:S01]  /*123e0*/  ISETP.GT.U32.AND P1, PT, R168.reuse, R241, PT ;  /* 0x000000f1a800720c */ /* 0x040fe20003f24070 */
[----:B0-----:R-:W-:Y:S01]  /*123f0*/  IMAD.MOV.U32 R4, RZ, RZ, R238 ;  /* 0x000000ffff047224 */ /* 0x001fe200078e00ee */
[----:B------:R-:W-:Y:S01]  /*12400*/  IABS R240, R251 ;  /* 0x000000fb00f07213 */ /* 0x000fe20000000000 */
[----:B------:R-:W-:Y:S01]  /*12410*/  @!P0 IMAD.IADD R3, R3, 0x1, -R168 ;  /* 0x0000000103038824 */ /* 0x000fe200078e0aa8 */
[C---:B------:R-:W-:Y:S01]  /*12420*/  ISETP.GT.U32.AND P6, PT, R168.reuse, R250, PT ;  /* 0x000000faa800720c */ /* 0x040fe20003fc4070 */
[----:B------:R-:W-:Y:S01]  /*12430*/  @!P5 IMAD.MOV R4, RZ, RZ, -R4 ;  /* 0x000000ffff04d224 */ /* 0x000fe200078e0a04 */
[----:B------:R-:W-:Y:S01]  /*12440*/  ISETP.GT.U32.AND P5, PT, R168, R243, PT ;  /* 0x000000f3a800720c */ /* 0x000fe20003fa4070 */
[----:B------:R-:W-:Y:S01]  /*12450*/  IMAD.MOV.U32 R5, RZ, RZ, R3 ;  /* 0x000000ffff057224 */ /* 0x000fe200078e0003 */
[----:B------:R-:W-:Y:S01]  /*12460*/  ISETP.GE.AND P0, PT, R245, RZ, PT ;  /* 0x000000fff500720c */ /* 0x000fe20003f06270 */
[----:B------:R-:W-:Y:S01]  /*12470*/  IMAD.HI.U32 R239, R0, R240, RZ ;  /* 0x000000f000ef7227 */ /* 0x000fe200078e00ff */
[----:B------:R0:W-:Y:S03]  /*12480*/  STL [R1+0x3d0], R4 ;  /* 0x0003d00401007387 */ /* 0x0001e60000100800 */
[----:B------:R-:W-:-:S02]  /*12490*/  VIADD R244, R2, 0x81 ;  /* 0x0000008102f47836 */ /* 0x000fc40000000000 */
[----:B------:R-:W-:Y:S01]  /*124a0*/  @!P3 IMAD.MOV R5, RZ, RZ, -R5 ;  /* 0x000000ffff05b224 */ /* 0x000fe200078e0a05 */
[----:B------:R-:W-:Y:S01]  /*124b0*/  ISETP.GE.AND P3, PT, R251, RZ, PT ;  /* 0x000000fffb00720c */ /* 0x000fe20003f66270 */
[--C-:B------:R-:W-:Y:S01]  /*124c0*/  @!P4 IMAD.IADD R249, R249, 0x1, -R168.reuse ;  /* 0x00000001f9f9c824 */ /* 0x100fe200078e0aa8 */
[----:B------:R-:W-:Y:S01]  /*124d0*/  ISETP.GE.AND P4, PT, R246, RZ, PT ;  /* 0x000000fff600720c */ /* 0x000fe20003f86270 */
[----:B------:R-:W-:Y:S01]  /*124e0*/  @!P5 IMAD.IADD R243, R243, 0x1, -R168 ;  /* 0x00000001f3f3d824 */ /* 0x000fe200078e0aa8 */
[----:B------:R-:W-:Y:S01]  /*124f0*/  IABS R238, R244 ;  /* 0x000000f400ee7213 */ /* 0x000fe20000000000 */
[----:B------:R-:W-:Y:S01]  /*12500*/  IMAD.MOV R239, RZ, RZ, -R239 ;  /* 0x000000ffffef7224 */ /* 0x000fe200078e0aef */
[----:B------:R1:W-:Y:S01]  /*12510*/  STL [R1+0x3cc], R5 ;  /* 0x0003cc0501007387 */ /* 0x0003e20000100800 */
[----:B0-----:R-:W-:Y:S01]  /*12520*/  IMAD.MOV.U32 R4, RZ, RZ, R242 ;  /* 0x000000ffff047224 */ /* 0x001fe200078e00f2 */
[----:B------:R-:W-:Y:S01]  /*12530*/  ISETP.GE.AND P5, PT, R248, RZ, PT ;  /* 0x000000fff800720c */ /* 0x000fe20003fa6270 */
[----:B------:R-:W-:Y:S01]  /*12540*/  @!P1 IMAD.IADD R241, R241, 0x1, -R168 ;  /* 0x00000001f1f19824 */ /* 0x000fe200078e0aa8 */
[C---:B------:R-:W-:Y:S01]  /*12550*/  ISETP.GT.U32.AND P1, PT, R168.reuse, R243, PT ;  /* 0x000000f3a800720c */ /* 0x040fe20003f24070 */
[----:B------:R-:W-:-:S02]  /*12560*/  IMAD R240, R168, R239, R240 ;  /* 0x000000efa8f07224 */ /* 0x000fc400078e02f0 */
[----:B------:R-:W-:Y:S01]  /*12570*/  @!P2 IMAD.MOV R4, RZ, RZ, -R4 ;  /* 0x000000ffff04a224 */ /* 0x000fe200078e0a04 */
[----:B------:R-:W-:Y:S01]  /*12580*/  ISETP.GT.U32.AND P2, PT, R168, R241, PT ;  /* 0x000000f1a800720c */ /* 0x000fe20003f44070 */
[----:B------:R-:W-:Y:S01]  /*12590*/  @!P6 IMAD.IADD R250, R250, 0x1, -R168 ;  /* 0x00000001fafae824 */ /* 0x000fe200078e0aa8 */
[----:B------:R-:W-:Y:S01]  /*125a0*/  ISETP.GE.AND P6, PT, R247, RZ, PT ;  /* 0x000000fff700720c */ /* 0x000fe20003fc6270 */
[----:B-1----:R-:W-:Y:S01]  /*125b0*/  IMAD.MOV.U32 R5, RZ, RZ, R249 ;  /* 0x000000ffff057224 */ /* 0x002fe200078e00f9 */
[----:B------:R0:W-:Y:S01]  /*125c0*/  STL [R1+0x3c8], R4 ;  /* 0x0003c80401007387 */ /* 0x0001e20000100800 */
[----:B------:R-:W-:-:S04]  /*125d0*/  IMAD.HI.U32 R245, R0, R238, RZ ;  /* 0x000000ee00f57227 */ /* 0x000fc800078e00ff */
[----:B------:R-:W-:Y:S01]  /*125e0*/  @!P0 IMAD.MOV R5, RZ, RZ, -R5 ;  /* 0x000000ffff058224 */ /* 0x000fe200078e0a05 */
[----:B------:R-:W-:Y:S01]  /*125f0*/  ISETP.GT.U32.AND P0, PT, R168, R240, PT ;  /* 0x000000f0a800720c */ /* 0x000fe20003f04070 */
[----:B------:R-:W-:Y:S02]  /*12600*/  IMAD.MOV R3, RZ, RZ, -R245 ;  /* 0x000000ffff037224 */ /* 0x000fe400078e0af5 */
[----:B------:R-:W-:Y:S01]  /*12610*/  @!P1 IMAD.IADD R243, R243, 0x1, -R168 ;  /* 0x00000001f3f39824 */ /* 0x000fe200078e0aa8 */
[----:B------:R-:W-:Y:S01]  /*12620*/  STL [R1+0x3c4], R5 ;  /* 0x0003c40501007387 */ /* 0x000fe20000100800 */
[----:B0-----:R-:W-:Y:S01]  /*12630*/  IMAD.MOV.U32 R4, RZ, RZ, R250 ;  /* 0x000000ffff047224 */ /* 0x001fe200078e00fa */
[----:B------:R-:W-:Y:S01]  /*12640*/  ISETP.GE.AND P1, PT, R244, RZ, PT ;  /* 0x000000fff400720c */ /* 0x000fe20003f26270 */
[----:B------:R-:W-:Y:S02]  /*12650*/  IMAD R238, R168, R3, R238 ;  /* 0x00000003a8ee7224 */ /* 0x000fe400078e02ee */
[----:B------:R-:W-:-:S02]  /*12660*/  @!P4 IMAD.MOV R4, RZ, RZ, -R4 ;  /* 0x000000ffff04c224 */ /* 0x000fc400078e0a04 */
        /* <DEDUP_REMOVED lines=10> */
[----:B------:R-:W-:Y:S01]  /*12710*/  IMAD.MOV.U32 R239, RZ, RZ, R242 ;  /* 0x000000ffffef7224 */ /* 0x000fe200078e00f2 */
[----:B------:R-:W-:Y:S01]  /*12720*/  ISETP.GE.AND P0, PT, R3, RZ, PT ;  /* 0x000000ff0300720c */ /* 0x000fe20003f06270 */
        /* <DEDUP_REMOVED lines=9> */
[----:B------:R-:W-:Y:S02]  /*127c0*/  VIADD R244, R2, 0x7c ;  /* 0x0000007c02f47836 */ /* 0x000fe40000000000 */
[----:B------:R-:W-:Y:S02]  /*127d0*/  IMAD R239, R168, R3, R239 ;  /* 0x00000003a8ef7224 */ /* 0x000fe400078e02ef */
[----:B------:R-:W-:Y:S02]  /*127e0*/  VIADD R3, R2, 0x7b ;  /* 0x0000007b02037836 */ /* 0x000fe40000000000 */
[----:B------:R-:W-:Y:S02]  /*127f0*/  @!P6 IMAD.IADD R240, R240, 0x1, -R168 ;  /* 0x00000001f0f0e824 */ /* 0x000fe400078e0aa8 */
[----:B0-----:R-:W-:Y:S01]  /*12800*/  IMAD.MOV.U32 R4, RZ, RZ, R241 ;  /* 0x000000ffff047224 */ /* 0x001fe200078e00f1 */
[----:B------:R-:W-:Y:S01]  /*12810*/  IABS R243, R3 ;  /* 0x0000000300f37213 */ /* 0x000fe20000000000 */
[----:B------:R-:W-:-:S02]  /*12820*/  IMAD.MOV R241, RZ, RZ, -R242 ;  /* 0x000000fffff17224 */ /* 0x000fc400078e0af2 */
[----:B------:R-:W-:Y:S02]  /*12830*/  IMAD.MOV.U32 R5, RZ, RZ, R240 ;  /* 0x000000ffff057224 */ /* 0x000fe400078e00f0 */
        /* <DEDUP_REMOVED lines=11> */
[----:B------:R-:W-:Y:S01]  /*128f0*/  ISETP.GE.AND P4, PT, R242, RZ, PT ;  /* 0x000000fff200720c */ /* 0x000fe20003f86270 */
[----:B------:R-:W-:Y:S01]  /*12900*/  IMAD.HI.U32 R241, R0, R245, RZ ;  /* 0x000000f500f17227 */ /* 0x000fe200078e00ff */
[----:B------:R-:W-:Y:S01]  /*12910*/  IABS R242, R242 ;  /* 0x000000f200f27213 */ /* 0x000fe20000000000 */
[----:B------:R-:W-:Y:S02]  /*12920*/  STL [R1+0x3a4], R5 ;  /* 0x0003a40501007387 */ /* 0x000fe40000100800 */
[----:B------:R-:W-:Y:S02]  /*12930*/  @!P6 IMAD.IADD R246, R246, 0x1, -R168 ;  /* 0x00000001f6f6e824 */ /* 0x000fe400078e0aa8 */
[----:B0-----:R-:W-:Y:S02]  /*12940*/  IMAD.MOV.U32 R4, RZ, RZ, R238 ;  /* 0x000000ffff047224 */ /* 0x001fe400078e00ee */
[----:B------:R-:W-:Y:S01]  /*12950*/  IMAD.MOV R240, RZ, RZ, -R241 ;  /* 0x000000fffff07224 */ /* 0x000fe200078e0af1 */
[----:B------:R-:W-:Y:S01]  /*12960*/  ISETP.GT.U32.AND P6, PT, R168, R246, PT ;  /* 0x000000f6a800720c */ /* 0x000fe20003fc4070 */
[----:B------:R-:W-:Y:S01]  /*12970*/  @!P1 IMAD.MOV R4, RZ, RZ, -R4 ;  /* 0x000000ffff049224 */ /* 0x000fe200078e0a04 */
[----:B------:R-:W-:Y:S01]  /*12980*/  ISETP.GE.AND P1, PT, R244, RZ, PT ;  /* 0x000000fff400720c */ /* 0x000fe20003f26270 */
[----:B------:R-:W-:Y:S01]  /*12990*/  @!P3 IMAD.IADD R239, R239, 0x1, -R168 ;  /* 0x00000001efefb824 */ /* 0x000fe200078e0aa8 */
[----:B------:R-:W-:Y:S01]  /*129a0*/  IABS R244, R244 ;  /* 0x000000f400f47213 */ /* 0x000fe20000000000 */
[----:B------:R-:W-:Y:S01]  /*129b0*/  IMAD R245, R168, R240, R245 ;  /* 0x000000f0a8f57224 */ /* 0x000fe200078e02f5 */
[----:B------:R0:W-:Y:S01]  /*129c0*/  STL [R1+0x3b8], R4 ;  /* 0x0003b80401007387 */ /* 0x0001e20000100800 */
[----:B------:R-:W-:Y:S01]  /*129d0*/  IMAD.HI.U32 R238, R0, R242, RZ ;  /* 0x000000f200ee7227 */ /* 0x000fe200078e00ff */
[----:B------:R-:W-:-:S03]  /*129e0*/  ISETP.GT.U32.AND P3, PT, R168, R239, PT ;  /* 0x000000efa800720c */ /* 0x000fc60003f64070 */
[----:B------:R-:W-:-:S04]  /*129f0*/  IMAD.HI.U32 R240, R0, R244, RZ ;  /* 0x000000f400f07227 */ /* 0x000fc800078e00ff */
[----:B------:R-:W-:Y:S01]  /*12a00*/  @!P6 IMAD.IADD R246, R246, 0x1, -R168 ;  /* 0x00000001f6f6e824 */ /* 0x000fe200078e0aa8 */
[----:B------:R-:W-:Y:S01]  /*12a10*/  ISETP.GT.U32.AND P6, PT, R168, R245, PT ;  /* 0x000000f5a800720c */ /* 0x000fe20003fc4070 */
[----:B------:R-:W-:-:S04]  /*12a20*/  IMAD.HI.U32 R241, R0, R243, RZ ;  /* 0x000000f300f17227 */ /* 0x000fc800078e00ff */
[----:B------:R-:W-:Y:S02]  /*12a30*/  IMAD.MOV R240, RZ, RZ, -R240 ;  /* 0x000000fffff07224 */ /* 0x000fe400078e0af0 */
[----:B------:R-:W-:Y:S02]  /*12a40*/  IMAD.MOV R238, RZ, RZ, -R238 ;  /* 0x000000ffffee7224 */ /* 0x000fe400078e0aee */
[----:B------:R-:W-:Y:S02]  /*12a50*/  IMAD.MOV R241, RZ, RZ, -R241 ;  /* 0x000000fffff17224 */ /* 0x000fe400078e0af1 */
[C---:B------:R-:W-:Y:S02]  /*12a60*/  IMAD R244, R168.reuse, R240, R244 ;  /* 0x000000f0a8f47224 */ /* 0x040fe400078e02f4 */
[----:B------:R-:W-:Y:S01]  /*12a70*/  IMAD R242, R168, R238, R242 ;  /* 0x000000eea8f27224 */ /* 0x000fe200078e02f2 */
[----:B------:R-:W-:Y:S01]  /*12a80*/  IABS R238, R251 ;  /* 0x000000fb00ee7213 */ /* 0x000fe20000000000 */
[----:B0-----:R-:W-:-:S02]  /*12a90*/  IMAD.MOV.U32 R4, RZ, RZ, R246 ;  /* 0x000000ffff047224 */ /* 0x001fc400078e00f6 */
[C---:B------:R-:W-:Y:S02]  /*12aa0*/  IMAD R243, R168.reuse, R241, R243 ;  /* 0x000000f1a8f37224 */ /* 0x040fe400078e02f3 */
[----:B------:R-:W-:Y:S01]  /*12ab0*/  @!P3 IMAD.IADD R239, R239, 0x1, -R168 ;  /* 0x00000001efefb824 */ /* 0x000fe200078e0aa8 */
[C---:B------:R-:W-:Y:S01]  /*12ac0*/  ISETP.GT.U32.AND P3, PT, R168.reuse, R244, PT ;  /* 0x000000f4a800720c */ /* 0x040fe20003f64070 */
[----:B------:R-:W-:Y:S01]  /*12ad0*/  @!P2 IMAD.MOV R4, RZ, RZ, -R4 ;  /* 0x000000ffff04a224 */ /* 0x000fe200078e0a04 */
[C---:B------:R-:W-:Y:S01]  /*12ae0*/  ISETP.GT.U32.AND P2, PT, R168.reuse, R242, PT ;  /* 0x000000f2a800720c */ /* 0x040fe20003f44070 */
[----:B------:R-:W-:Y:S01]  /*12af0*/  @!P6 IMAD.IADD R245, R245, 0x1, -R168 ;  /* 0x00000001f5f5e824 */ /* 0x000fe200078e0aa8 */
[----:B------:R-:W-:Y:S01]  /*12b00*/  ISETP.GT.U32.AND P6, PT, R168, R243, PT ;  /* 0x000000f3a800720c */ /* 0x000fe20003fc4070 */
[----:B------:R-:W-:Y:S01]  /*12b10*/  VIADD R248, R2, 0x79 ;  /* 0x0000007902f87836 */ /* 0x000fe20000000000 */
[----:B------:R0:W-:Y:S01]  /*12b20*/  STL [R1+0x3ac], R4 ;  /* 0x0003ac0401007387 */ /* 0x0001e20000100800 */
[----:B------:R-:W-:-:S03]  /*12b30*/  IMAD.HI.U32 R240, R0, R238, RZ ;  /* 0x000000ee00f07227 */ /* 0x000fc600078e00ff */
[----:B------:R-:W-:Y:S01]  /*12b40*/  IABS R247, R248 ;  /* 0x000000f800f77213 */ /* 0x000fe20000000000 */
[----:B------:R-:W-:Y:S02]  /*12b50*/  IMAD.MOV R240, RZ, RZ, -R240 ;  /* 0x000000fffff07224 */ /* 0x000fe400078e0af0 */
[--C-:B------:R-:W-:Y:S02]  /*12b60*/  @!P3 IMAD.IADD R244, R244, 0x1, -R168.reuse ;  /* 0x00000001f4f4b824 */ /* 0x100fe400078e0aa8 */
[--C-:B------:R-:W-:Y:S01]  /*12b70*/  @!P2 IMAD.IADD R242, R242, 0x1, -R168.reuse ;  /* 0x00000001f2f2a824 */ /* 0x100fe200078e0aa8 */
[C---:B------:R-:W-:Y:S01]  /*12b80*/  ISETP.GT.U32.AND P2, PT, R168.reuse, R245, PT ;  /* 0x000000f5a800720c */ /* 0x040fe20003f44070 */
[----:B------:R-:W-:Y:S01]  /*12b90*/  @!P6 IMAD.IADD R243, R243, 0x1, -R168 ;  /* 0x00000001f3f3e824 */ /* 0x000fe200078e0aa8 */
[C---:B------:R-:W-:Y:S01]  /*12ba0*/  ISETP.GT.U32.AND P6, PT, R168.reuse, R244, PT ;  /* 0x000000f4a800720c */ /* 0x040fe20003fc4070 */
[----:B0-----:R-:W-:Y:S01]  /*12bb0*/  IMAD.MOV.U32 R4, RZ, RZ, R239 ;  /* 0x000000ffff047224 */ /* 0x001fe200078e00ef */
[----:B------:R-:W-:Y:S01]  /*12bc0*/  ISETP.GT.U32.AND P3, PT, R168, R242, PT ;  /* 0x000000f2a800720c */ /* 0x000fe20003f64070 */
[----:B------:R-:W-:-:S04]  /*12bd0*/  IMAD.HI.U32 R239, R0, R247, RZ ;  /* 0x000000f700ef7227 */ /* 0x000fc800078e00ff */
[----:B------:R-:W-:Y:S02]  /*12be0*/  IMAD.MOV R239, RZ, RZ, -R239 ;  /* 0x000000ffffef7224 */ /* 0x000fe400078e0aef */
[----:B------:R-:W-:Y:S01]  /*12bf0*/  @!P0 IMAD.MOV R4, RZ, RZ, -R4 ;  /* 0x000000ffff048224 */ /* 0x000fe200078e0a04 */
[C---:B------:R-:W-:Y:S01]  /*12c00*/  ISETP.GT.U32.AND P0, PT, R168.reuse, R243, PT ;  /* 0x000000f3a800720c */ /* 0x040fe20003f04070 */
[C---:B------:R-:W-:Y:S02]  /*12c10*/  IMAD R238, R168.reuse, R240, R238 ;  /* 0x000000f0a8ee7224 */ /* 0x040fe400078e02ee */
[C---:B------:R-:W-:Y:S01]  /*12c20*/  IMAD R247, R168.reuse, R239, R247 ;  /* 0x000000efa8f77224 */ /* 0x040fe200078e02f7 */
[----:B------:R0:W-:Y:S01]  /*12c30*/  STL [R1+0x3a8], R4 ;  /* 0x0003a80401007387 */ /* 0x0001e20000100800 */
[--C-:B------:R-:W-:Y:S01]  /*12c40*/  @!P2 IMAD.IADD R245, R245, 0x1, -R168.reuse ;  /* 0x00000001f5f5a824 */ /* 0x100fe200078e0aa8 */
[----:B------:R-:W-:Y:S01]  /*12c50*/  ISETP.GT.U32.AND P2, PT, R168, R238, PT ;  /* 0x000000eea800720c */ /* 0x000fe20003f44070 */
[----:B------:R-:W-:Y:S01]  /*12c60*/  @!P6 IMAD.IADD R244, R244, 0x1, -R168 ;  /* 0x00000001f4f4e824 */ /* 0x000fe200078e0aa8 */
[----:B------:R-:W-:Y:S01]  /*12c70*/  ISETP.GT.U32.AND P6, PT, R168, R247, PT ;  /* 0x000000f7a800720c */ /* 0x000fe20003fc4070 */
[----:B------:R-:W-:-:S02]  /*12c80*/  VIADD R239, R2, 0x76 ;  /* 0x0000007602ef7836 */ /* 0x000fc40000000000 */
[----:B------:R-:W-:Y:S02]  /*12c90*/  VIADD R241, R2, 0x78 ;  /* 0x0000007802f17836 */ /* 0x000fe40000000000 */
[--C-:B------:R-:W-:Y:S01]  /*12ca0*/  @!P0 IMAD.IADD R243, R243, 0x1, -R168.reuse ;  /* 0x00000001f3f38824 */ /* 0x100fe200078e0aa8 */
[----:B------:R-:W-:Y:S01]  /*12cb0*/  ISETP.GE.AND P0, PT, R251, RZ, PT ;  /* 0x000000fffb00720c */ /* 0x000fe20003f06270 */
[--C-:B------:R-:W-:Y:S01]  /*12cc0*/  @!P3 IMAD.IADD R242, R242, 0x1, -R168.reuse ;  /* 0x00000001f2f2b824 */ /* 0x100fe200078e0aa8 */
[----:B------:R-:W-:Y:S01]  /*12cd0*/  IABS R251, R239 ;  /* 0x000000ef00fb7213 */ /* 0x000fe20000000000 */
[----:B------:R-:W-:Y:S01]  /*12ce0*/  VIADD R240, R2, 0x77 ;  /* 0x0000007702f07836 */ /* 0x000fe20000000000 */
[----:B------:R-:W-:Y:S01]  /*12cf0*/  IABS R250, R241 ;  /* 0x000000f100fa7213 */ /* 0x000fe20000000000 */
[--C-:B------:R-:W-:Y:S01]  /*12d00*/  @!P2 IMAD.IADD R238, R238, 0x1, -R168.reuse ;  /* 0x00000001eeeea824 */ /* 0x100fe200078e0aa8 */
[----:B------:R-:W-:Y:S01]  /*12d10*/  ISETP.GE.AND P2, PT, R248, RZ, PT ;  /* 0x000000fff800720c */ /* 0x000fe20003f46270 */
[----:B------:R-:W-:Y:S01]  /*12d20*/  @!P6 IMAD.IADD R247, R247, 0x1, -R168 ;  /* 0x00000001f7f7e824 */ /* 0x000fe200078e0aa8 */
[----:B------:R-:W-:Y:S01]  /*12d30*/  IABS R249, R240 ;  /* 0x000000f000f97213 */ /* 0x000fe20000000000 */
[----:B0-----:R-:W-:Y:S01]  /*12d40*/  IMAD.MOV.U32 R4, RZ, RZ, R242 ;  /* 0x000000ffff047224 */ /* 0x001fe200078e00f2 */
[----:B------:R-:W-:Y:S01]  /*12d50*/  ISETP.GE.AND P3, PT, R3, RZ, PT ;  /* 0x000000ff0300720c */ /* 0x000fe20003f66270 */
[----:B------:R-:W-:-:S02]  /*12d60*/  IMAD.MOV.U32 R248, RZ, RZ, R251 ;  /* 0x000000fffff87224 */ /* 0x000fc400078e00fb */
[----:B------:R-:W-:Y:S01]  /*12d70*/  @!P4 IMAD.MOV R4, RZ, RZ, -R4 ;  /* 0x000000ffff04c224 */ /* 0x000fe200078e0a04 */
[----:B------:R-:W-:Y:S01]  /*12d80*/  ISETP.GT.U32.AND P4, PT, R168, R247, PT ;  /* 0x000000f7a800720c */ /* 0x000fe20003f84070 */
[----:B------:R-:W-:-:S04]  /*12d90*/  IMAD.HI.U32 R246, R0, R250, RZ ;  /* 0x000000fa00f67227 */ /* 0x000fc800078e00ff */
[----:B------:R-:W-:Y:S02]  /*12da0*/  IMAD.MOV.U32 R5, RZ, RZ, R245 ;  /* 0x000000ffff057224 */ /* 0x000fe400078e00f5 */
[----:B------:R-:W-:-:S04]  /*12db0*/  IMAD.HI.U32 R245, R0, R248, RZ ;  /* 0x000000f800f57227 */ /* 0x000fc800078e00ff */
[----:B------:R-:W-:Y:S02]  /*12dc0*/  IMAD.MOV R246, RZ, RZ, -R246 ;  /* 0x000000fffff67224 */ /* 0x000fe400078e0af6 */
[----:B------:R-:W-:Y:S02]  /*12dd0*/  IMAD.MOV R242, RZ, RZ, -R245 ;  /* 0x000000fffff27224 */ /* 0x000fe400078e0af5 */
[----:B------:R-:W-:Y:S01]  /*12de0*/  @!P5 IMAD.MOV R5, RZ, RZ, -R5 ;  /* 0x000000ffff05d224 */ /* 0x000fe200078e0a05 */
[C---:B------:R-:W-:Y:S01]  /*12df0*/  ISETP.GT.U32.AND P5, PT, R168.reuse, R238, PT ;  /* 0x000000eea800720c */ /* 0x040fe20003fa4070 */
[C---:B------:R-:W-:Y:S02]  /*12e00*/  IMAD R250, R168.reuse, R246, R250 ;  /* 0x000000f6a8fa7224 */ /* 0x040fe400078e02fa */
[----:B------:R-:W-:Y:S01]  /*12e10*/  IMAD R248, R168, R242, R248 ;  /* 0x000000f2a8f87224 */ /* 0x000fe200078e02f8 */
[----:B------:R-:W-:Y:S01]  /*12e20*/  STL [R1+0x370], R5 ;  /* 0x0003700501007387 */ /* 0x000fe20000100800 */
[----:B------:R-:W-:Y:S01]  /*12e30*/  IMAD.HI.U32 R3, R0, R249, RZ ;  /* 0x000000f900037227 */ /* 0x000fe200078e00ff */
[----:B------:R-:W-:-:S02]  /*12e40*/  ISETP.GT.U32.AND P6, PT, R168, R250, PT ;  /* 0x000000faa800720c */ /* 0x000fc40003fc4070 */
[----:B------:R0:W-:Y:S01]  /*12e50*/  STL [R1+0x374], R4 ;  /* 0x0003740401007387 */ /* 0x0001e20000100800 */
[--C-:B------:R-:W-:Y:S01]  /*12e60*/  @!P4 IMAD.IADD R247, R247, 0x1, -R168.reuse ;  /* 0x00000001f7f7c824 */ /* 0x100fe200078e0aa8 */
[----:B------:R-:W-:Y:S01]  /*12e70*/  ISETP.GT.U32.AND P4, PT, R168, R248, PT ;  /* 0x000000f8a800720c */ /* 0x000fe20003f84070 */
[----:B------:R-:W-:Y:S02]  /*12e80*/  IMAD.MOV R3, RZ, RZ, -R3 ;  /* 0x000000ffff037224 */ /* 0x000fe400078e0a03 */
[----:B------:R-:W-:Y:S01]  /*12e90*/  @!P5 IMAD.IADD R238, R238, 0x1, -R168 ;  /* 0x00000001eeeed824 */ /* 0x000fe200078e0aa8 */
[----:B------:R-:W-:Y:S01]  /*12ea0*/  ISETP.GE.AND P5, PT, R240, RZ, PT ;  /* 0x000000fff000720c */ /* 0x000fe20003fa6270 */
[----:B------:R-:W-:Y:S02]  /*12eb0*/  IMAD R249, R168, R3, R249 ;  /* 0x00000003a8f97224 */ /* 0x000fe400078e02f9 */
[----:B------:R-:W-:Y:S02]  /*12ec0*/  VIADD R240, R2, 0x74 ;  /* 0x0000007402f07836 */ /* 0x000fe40000000000 */
[----:B0-----:R-:W-:-:S02]  /*12ed0*/  IMAD.MOV.U32 R4, RZ, RZ, R243 ;  /* 0x000000ffff047224 */ /* 0x001fc400078e00f3 */
[----:B------:R-:W-:Y:S01]  /*12ee0*/  @!P6 IMAD.IADD R250, R250, 0x1, -R168 ;  /* 0x00000001fafae824 */ /* 0x000fe200078e0aa8 */
[----:B------:R-:W-:Y:S01]  /*12ef0*/  ISETP.GE.AND P6, PT, R239, RZ, PT ;  /* 0x000000ffef00720c */ /* 0x000fe20003fc6270 */
[----:B------:R-:W-:Y:S01]  /*12f00*/  @!P3 IMAD.MOV R4, RZ, RZ, -R4 ;  /* 0x000000ffff04b224 */ /* 0x000fe200078e0a04 */
[----:B------:R-:W-:Y:S01]  /*12f10*/  ISETP.GT.U32.AND P3, PT, R168, R249, PT ;  /* 0x000000f9a800720c */ /* 0x000fe20003f64070 */
[----:B------:R-:W-:Y:S01]  /*12f20*/  IMAD.MOV.U32 R5, RZ, RZ, R244 ;  /* 0x000000ffff057224 */ /* 0x000fe200078e00f4 */
[----:B------:R-:W-:Y:S01]  /*12f30*/  IABS R239, R240 ;  /* 0x000000f000ef7213 */ /* 0x000fe20000000000 */
[----:B------:R-:W-:Y:S02]  /*12f40*/  @!P4 IMAD.IADD R248, R248, 0x1, -R168 ;  /* 0x00000001f8f8c824 */ /* 0x000fe400078e0aa8 */
[----:B------:R-:W-:Y:S02]  /*12f50*/  VIADD R3, R2, 0x75 ;  /* 0x0000007502037836 */ /* 0x000fe40000000000 */
[----:B------:R-:W-:Y:S01]  /*12f60*/  @!P1 IMAD.MOV R5, RZ, RZ, -R5 ;  /* 0x000000ffff059224 */ /* 0x000fe200078e0a05 */
[----:B------:R-:W-:Y:S01]  /*12f70*/  ISETP.GE.AND P1, PT, R241, RZ, PT ;  /* 0x000000fff100720c */ /* 0x000fe20003f26270 */
[----:B------:R-:W-:Y:S01]  /*12f80*/  IMAD.HI.U32 R241, R0, R239, RZ ;  /* 0x000000ef00f17227 */ /* 0x000fe200078e00ff */
[----:B------:R-:W-:-:S02]  /*12f90*/  ISETP.GT.U32.AND P4, PT, R168, R248, PT ;  /* 0x000000f8a800720c */ /* 0x000fc40003f84070 */
[----:B------:R-:W-:Y:S01]  /*12fa0*/  IABS R245, R3 ;  /* 0x0000000300f57213 */ /* 0x000fe20000000000 */
[----:B------:R-:W-:Y:S01]  /*12fb0*/  @!P3 IMAD.IADD R249, R249, 0x1, -R168 ;  /* 0x00000001f9f9b824 */ /* 0x000fe200078e0aa8 */
[----:B------:R-:W-:Y:S01]  /*12fc0*/  ISETP.GT.U32.AND P3, PT, R168, R250, PT ;  /* 0x000000faa800720c */ /* 0x000fe20003f64070 */
[----:B------:R-:W-:Y:S01]  /*12fd0*/  IMAD.MOV R241, RZ, RZ, -R241 ;  /* 0x000000fffff17224 */ /* 0x000fe200078e0af1 */
[----:B------:R-:W-:Y:S01]  /*12fe0*/  STL [R1+0x37c], R5 ;  /* 0x00037c0501007387 */ /* 0x000fe20000100800 */
[----:B------:R-:W-:-:S03]  /*12ff0*/  IMAD.HI.U32 R242, R0, R245, RZ ;  /* 0x000000f500f27227 */ /* 0x000fc600078e00ff */
[----:B------:R0:W-:Y:S01]  /*13000*/  STL [R1+0x380], R4 ;  /* 0x0003800401007387 */ /* 0x0001e20000100800 */
[----:B------:R-:W-:Y:S02]  /*13010*/  IMAD R239, R168, R241, R239 ;  /* 0x000000f1a8ef7224 */ /* 0x000fe400078e02ef */
[----:B------:R-:W-:Y:S02]  /*13020*/  IMAD.MOV R242, RZ, RZ, -R242 ;  /* 0x000000fffff27224 */ /* 0x000fe400078e0af2 */
[--C-:B------:R-:W-:Y:S01]  /*13030*/  @!P4 IMAD.IADD R248, R248, 0x1, -R168.reuse ;  /* 0x00000001f8f8c824 */ /* 0x100fe200078e0aa8 */
[C---:B------:R-:W-:Y:S01]  /*13040*/  ISETP.GT.U32.AND P4, PT, R168.reuse, R239, PT ;  /* 0x000000efa800720c */ /* 0x040fe20003f84070 */
[----:B------:R-:W-:Y:S02]  /*13050*/  IMAD R245, R168, R242, R245 ;  /* 0x000000f2a8f57224 */ /* 0x000fe400078e02f5 */
[----:B------:R-:W-:Y:S02]  /*13060*/  @!P3 IMAD.IADD R250, R250, 0x1, -R168 ;  /* 0x00000001fafab824 */ /* 0x000fe400078e0aa8 */
[----:B0-----:R-:W-:Y:S01]  /*13070*/  IMAD.MOV.U32 R4, RZ, RZ, R238 ;  /* 0x000000ffff047224 */ /* 0x001fe200078e00ee */
[----:B------:R-:W-:Y:S01]  /*13080*/  ISETP.GT.U32.AND P3, PT, R168, R245, PT ;  /* 0x000000f5a800720c */ /* 0x000fe20003f64070 */
[----:B------:R-:W-:-:S02]  /*13090*/  VIADD R241, R2, 0x71 ;  /* 0x0000007102f17836 */ /* 0x000fc40000000000 */
[----:B------:R-:W-:Y:S01]  /*130a0*/  @!P0 IMAD.MOV R4, RZ, RZ, -R4 ;  /* 0x000000ffff048224 */ /* 0x000fe200078e0a04 */
[----:B------:R-:W-:Y:S01]  /*130b0*/  ISETP.GT.U32.AND P0, PT, R168, R249, PT ;  /* 0x000000f9a800720c */ /* 0x000fe20003f04070 */
[C---:B------:R-:W-:Y:S01]  /*130c0*/  VIADD R243, R2.reuse, 0x73 ;  /* 0x0000007302f37836 */ /* 0x040fe20000000000 */
[----:B------:R-:W-:Y:S01]  /*130d0*/  IABS R244, R241 ;  /* 0x000000f100f47213 */ /* 0x000fe20000000000 */
[----:B------:R-:W-:Y:S01]  /*130e0*/  IMAD.MOV.U32 R5, RZ, RZ, R247 ;  /* 0x000000ffff057224 */ /* 0x000fe200078e00f7 */
[----:B------:R0:W-:Y:S01]  /*130f0*/  STL [R1+0x384], R4 ;  /* 0x0003840401007387 */ /* 0x0001e20000100800 */
[--C-:B------:R-:W-:Y:S01]  /*13100*/  @!P4 IMAD.IADD R239, R239, 0x1, -R168.reuse ;  /* 0x00000001efefc824 */ /* 0x100fe200078e0aa8 */
[----:B------:R-:W-:Y:S01]  /*13110*/  IABS R246, R243 ;  /* 0x000000f300f67213 */ /* 0x000fe20000000000 */
[----:B------:R-:W-:Y:S02]  /*13120*/  VIADD R238, R2, 0x72 ;  /* 0x0000007202ee7836 */ /* 0x000fe40000000000 */
[----:B------:R-:W-:Y:S01]  /*13130*/  @!P2 IMAD.MOV R5, RZ, RZ, -R5 ;  /* 0x000000ffff05a224 */ /* 0x000fe200078e0a05 */
[----:B------:R-:W-:Y:S01]  /*13140*/  ISETP.GT.U32.AND P4, PT, R168, R239, PT ;  /* 0x000000efa800720c */ /* 0x000fe20003f84070 */
[--C-:B------:R-:W-:Y:S01]  /*13150*/  @!P3 IMAD.IADD R245, R245, 0x1, -R168.reuse ;  /* 0x00000001f5f5b824 */ /* 0x100fe200078e0aa8 */
[----:B------:R-:W-:Y:S01]  /*13160*/  IABS R242, R238 ;  /* 0x000000ee00f27213 */ /* 0x000fe20000000000 */
[----:B------:R-:W-:Y:S01]  /*13170*/  @!P0 IMAD.IADD R249, R249, 0x1, -R168 ;  /* 0x00000001f9f98824 */ /* 0x000fe200078e0aa8 */
[----:B------:R1:W-:Y:S01]  /*13180*/  STL [R1+0x2b4], R5 ;  /* 0x0002b40501007387 */ /* 0x0003e20000100800 */
[----:B------:R-:W-:Y:S01]  /*13190*/  IMAD.HI.U32 R247, R0, R244, RZ ;  /* 0x000000f400f77227 */ /* 0x000fe200078e00ff */
[----:B------:R-:W-:-:S02]  /*131a0*/  ISETP.GT.U32.AND P2, PT, R168, R245, PT ;  /* 0x000000f5a800720c */ /* 0x000fc40003f44070 */
[----:B------:R-:W-:Y:S01]  /*131b0*/  ISETP.GE.AND P0, PT, R3, RZ, PT ;  /* 0x000000ff0300720c */ /* 0x000fe20003f06270 */
[----:B0-----:R-:W-:Y:S01]  /*131c0*/  IMAD.MOV.U32 R4, RZ, RZ, R250 ;  /* 0x000000ffff047224 */ /* 0x001fe200078e00fa */
[----:B------:R-:W-:Y:S01]  /*131d0*/  ISETP.GE.AND P3, PT, R240, RZ, PT ;  /* 0x000000fff000720c */ /* 0x000fe20003f66270 */
[----:B------:R-:W-:-:S04]  /*131e0*/  IMAD.HI.U32 R251, R0, R246, RZ ;  /* 0x000000f600fb7227 */ /* 0x000fc800078e00ff */
[----:B-1----:R-:W-:Y:S02]  /*131f0*/  IMAD.MOV.U32 R5, RZ, RZ, R249 ;  /* 0x000000ffff057224 */ /* 0x002fe400078e00f9 */
[----:B------:R-:W-:Y:S02]  /*13200*/  IMAD.MOV R247, RZ, RZ, -R247 ;  /* 0x000000fffff77224 */ /* 0x000fe400078e0af7 */
[----:B------:R-:W-:Y:S02]  /*13210*/  @!P1 IMAD.MOV R4, RZ, RZ, -R4 ;  /* 0x000000ffff049224 */ /* 0x000fe400078e0a04 */
[----:B------:R-:W-:-:S03]  /*13220*/  IMAD.HI.U32 R3, R0, R242, RZ ;  /* 0x000000f200037227 */ /* 0x000fc600078e00ff */
[----:B------:R0:W-:Y:S01]  /*13230*/  STL [R1+0x2b8], R4 ;  /* 0x0002b80401007387 */ /* 0x0001e20000100800 */
[----:B------:R-:W-:Y:S02]  /*13240*/  IMAD.MOV R251, RZ, RZ, -R251 ;  /* 0x000000fffffb7224 */ /* 0x000fe400078e0afb */
[----:B------:R-:W-:Y:S01]  /*13250*/  @!P5 IMAD.MOV R5, RZ, RZ, -R5 ;  /* 0x000000ffff05d224 */ /* 0x000fe200078e0a05 */
[----:B------:R-:W-:Y:S01]  /*13260*/  ISETP.GE.AND P5, PT, R243, RZ, PT ;  /* 0x000000fff300720c */ /* 0x000fe20003fa6270 */
[C---:B------:R-:W-:Y:S02]  /*13270*/  IMAD R243, R168.reuse, R247, R244 ;  /* 0x000000f7a8f37224 */ /* 0x040fe400078e02f4 */
[----:B------:R-:W-:Y:S01]  /*13280*/  IMAD.MOV R3, RZ, RZ, -R3 ;  /* 0x000000ffff037224 */ /* 0x000fe200078e0a03 */
[----:B------:R-:W-:Y:S01]  /*13290*/  STL [R1+0x2d4], R5 ;  /* 0x0002d40501007387 */ /* 0x000fe20000100800 */
[----:B------:R-:W-:Y:S02]  /*132a0*/  IMAD R246, R168, R251, R246 ;  /* 0x000000fba8f67224 */ /* 0x000fe400078e02f6 */
[----:B0-----:R-:W-:-:S02]  /*132b0*/  IMAD.MOV.U32 R4, RZ, RZ, R248 ;  /* 0x000000ffff047224 */ /* 0x001fc400078e00f8 */
        /* <DEDUP_REMOVED lines=36> */
[----:B------:R-:W-:Y:S01]  /*13500*/  @!P0 IMAD.IADD R242, R242, 0x1, -R168 ;  /* 0x00000001f2f28824 */ /* 0x000fe200078e0aa8 */
[----:B------:R-:W-:Y:S01]  /*13510*/  ISETP.GE.AND P0, PT, R238, RZ, PT ;  /* 0x000000ffee00720c */ /* 0x000fe20003f06270 */
[----:B------:R-:W-:Y:S02]  /*13520*/  IMAD R245, R168, R239, R245 ;  /* 0x000000efa8f57224 */ /* 0x000fe400078e02f5 */
[----:B------:R-:W-:Y:S01]  /*13530*/  @!P3 IMAD.MOV R4, RZ, RZ, -R4 ;  /* 0x000000ffff04b224 */ /* 0x000fe200078e0a04 */
[----:B------:R-:W-:Y:S01]  /*13540*/  ISETP.GE.AND P3, PT, R240, RZ, PT ;  /* 0x000000fff000720c */ /* 0x000fe20003f66270 */
[----:B------:R-:W-:Y:S01]  /*13550*/  VIADD R238, R2, 0x6d ;  /* 0x0000006d02ee7836 */ /* 0x000fe20000000000 */
[C---:B------:R-:W-:Y:S01]  /*13560*/  ISETP.GT.U32.AND P4, PT, R168.reuse, R245, PT ;  /* 0x000000f5a800720c */ /* 0x040fe20003f84070 */
[----:B------:R-:W-:Y:S01]  /*13570*/  IMAD.MOV R248, RZ, RZ, -R248 ;  /* 0x000000fffff87224 */ /* 0x000fe200078e0af8 */
[----:B------:R0:W-:Y:S01]  /*13580*/  STL [R1+0x360], R4 ;  /* 0x0003600401007387 */ /* 0x0001e20000100800 */
[----:B------:R-:W-:Y:S01]  /*13590*/  @!P6 IMAD.IADD R3, R3, 0x1, -R168 ;  /* 0x000000010303e824 */ /* 0x000fe200078e0aa8 */
[----:B------:R-:W-:Y:S01]  /*135a0*/  IABS R240, R238 ;  /* 0x000000ee00f07213 */ /* 0x000fe20000000000 */
[----:B------:R-:W-:Y:S01]  /*135b0*/  IMAD R244, R168, R248, R244 ;  /* 0x000000f8a8f47224 */ /* 0x000fe200078e02f4 */
[----:B------:R-:W-:Y:S01]  /*135c0*/  ISETP.GE.AND P6, PT, R241, RZ, PT ;  /* 0x000000fff100720c */ /* 0x000fe20003fc6270 */
[----:B------:R-:W-:-:S02]  /*135d0*/  IMAD.MOV.U32 R5, RZ, RZ, R242 ;  /* 0x000000ffff057224 */ /* 0x000fc400078e00f2 */
[----:B------:R-:W-:Y:S02]  /*135e0*/  VIADD R239, R2, 0x6c ;  /* 0x0000006c02ef7836 */ /* 0x000fe40000000000 */
[----:B------:R-:W-:-:S03]  /*135f0*/  IMAD.HI.U32 R241, R0, R240, RZ ;  /* 0x000000f000f17227 */ /* 0x000fc600078e00ff */
[----:B------:R-:W-:Y:S01]  /*13600*/  IABS R247, R239 ;  /* 0x000000ef00f77213 */ /* 0x000fe20000000000 */
[----:B------:R-:W-:Y:S02]  /*13610*/  @!P4 IMAD.IADD R245, R245, 0x1, -R168 ;  /* 0x00000001f5f5c824 */ /* 0x000fe400078e0aa8 */
[----:B0-----:R-:W-:Y:S02]  /*13620*/  IMAD.MOV.U32 R4, RZ, RZ, R246 ;  /* 0x000000ffff047224 */ /* 0x001fe400078e00f6 */
[----:B------:R-:W-:Y:S01]  /*13630*/  @!P2 IMAD.MOV R5, RZ, RZ, -R5 ;  /* 0x000000ffff05a224 */ /* 0x000fe200078e0a05 */
[C---:B------:R-:W-:Y:S01]  /*13640*/  ISETP.GT.U32.AND P4, PT, R168.reuse, R245, PT ;  /* 0x000000f5a800720c */ /* 0x040fe20003f84070 */
[----:B------:R-:W-:Y:S01]  /*13650*/  @!P5 IMAD.MOV R4, RZ, RZ, -R4 ;  /* 0x000000ffff04d224 */ /* 0x000fe200078e0a04 */
[C---:B------:R-:W-:Y:S01]  /*13660*/  ISETP.GT.U32.AND P5, PT, R168.reuse, R3, PT ;  /* 0x00000003a800720c */ /* 0x040fe20003fa4070 */
[----:B------:R-:W-:Y:S01]  /*13670*/  IMAD.MOV R241, RZ, RZ, -R241 ;  /* 0x000000fffff17224 */ /* 0x000fe200078e0af1 */
[----:B------:R-:W-:Y:S01]  /*13680*/  ISETP.GT.U32.AND P2, PT, R168, R244, PT ;  /* 0x000000f4a800720c */ /* 0x000fe20003f44070 */
[----:B------:R-:W-:Y:S01]  /*13690*/  IMAD.HI.U32 R242, R0, R247, RZ ;  /* 0x000000f700f27227 */ /* 0x000fe200078e00ff */
[----:B------:R0:W-:Y:S03]  /*136a0*/  STL [R1+0x358], R4 ;  /* 0x0003580401007387 */ /* 0x0001e60000100800 */
[----:B------:R-:W-:Y:S01]  /*136b0*/  IMAD R240, R168, R241, R240 ;  /* 0x000000f1a8f07224 */ /* 0x000fe200078e02f0 */
[----:B------:R1:W-:Y:S01]  /*136c0*/  STL [R1+0x320], R5 ;  /* 0x0003200501007387 */ /* 0x0003e20000100800 */
[----:B------:R-:W-:-:S02]  /*136d0*/  IMAD.MOV R242, RZ, RZ, -R242 ;  /* 0x000000fffff27224 */ /* 0x000fc400078e0af2 */
[--C-:B------:R-:W-:Y:S01]  /*136e0*/  @!P4 IMAD.IADD R245, R245, 0x1, -R168.reuse ;  /* 0x00000001f5f5c824 */ /* 0x100fe200078e0aa8 */
[----:B------:R-:W-:Y:S01]  /*136f0*/  ISETP.GT.U32.AND P4, PT, R168, R240, PT ;  /* 0x000000f0a800720c */ /* 0x000fe20003f84070 */
[--C-:B------:R-:W-:Y:S01]  /*13700*/  @!P5 IMAD.IADD R3, R3, 0x1, -R168.reuse ;  /* 0x000000010303d824 */ /* 0x100fe200078e0aa8 */
[----:B------:R-:W-:Y:S01]  /*13710*/  ISETP.GE.AND P5, PT, R239, RZ, PT ;  /* 0x000000ffef00720c */ /* 0x000fe20003fa6270 */
[----:B------:R-:W-:Y:S02]  /*13720*/  @!P2 IMAD.IADD R244, R244, 0x1, -R168 ;  /* 0x00000001f4f4a824 */ /* 0x000fe400078e0aa8 */
[----:B0-----:R-:W-:Y:S02]  /*13730*/  IMAD.MOV.U32 R4, RZ, RZ, R243 ;  /* 0x000000ffff047224 */ /* 0x001fe400078e00f3 */
[C---:B------:R-:W-:Y:S01]  /*13740*/  IMAD R247, R168.reuse, R242, R247 ;  /* 0x000000f2a8f77224 */ /* 0x040fe200078e02f7 */
[----:B------:R-:W-:Y:S01]  /*13750*/  ISETP.GT.U32.AND P2, PT, R168, R244, PT ;  /* 0x000000f4a800720c */ /* 0x000fe20003f44070 */
[----:B-1----:R-:W-:-:S02]  /*13760*/  IMAD.MOV.U32 R5, RZ, RZ, R3 ;  /* 0x000000ffff057224 */ /* 0x002fc400078e0003 */
[----:B------:R-:W-:Y:S01]  /*13770*/  @!P1 IMAD.MOV R4, RZ, RZ, -R4 ;  /* 0x000000ffff049224 */ /* 0x000fe200078e0a04 */
[----:B------:R-:W-:Y:S01]  /*13780*/  ISETP.GE.AND P1, PT, R238, RZ, PT ;  /* 0x000000ffee00720c */ /* 0x000fe20003f26270 */
[----:B------:R-:W-:Y:S01]  /*13790*/  @!P3 IMAD.MOV R5, RZ, RZ, -R5 ;  /* 0x000000ffff05b224 */ /* 0x000fe200078e0a05 */
[----:B------:R-:W-:Y:S01]  /*137a0*/  ISETP.GT.U32.AND P3, PT, R168, R247, PT ;  /* 0x000000f7a800720c */ /* 0x000fe20003f64070 */
[--C-:B------:R-:W-:Y:S01]  /*137b0*/  @!P4 IMAD.IADD R240, R240, 0x1, -R168.reuse ;  /* 0x00000001f0f0c824 */ /* 0x100fe200078e0aa8 */
[----:B------:R0:W-:Y:S01]  /*137c0*/  STL [R1+0x324], R4 ;  /* 0x0003240401007387 */ /* 0x0001e20000100800 */
[C---:B------:R-:W-:Y:S02]  /*137d0*/  VIADD R243, R2.reuse, 0x6b ;  /* 0x0000006b02f37836 */ /* 0x040fe40000000000 */
[----:B------:R-:W-:Y:S01]  /*137e0*/  VIADD R242, R2, 0x6a ;  /* 0x0000006a02f27836 */ /* 0x000fe20000000000 */
[----:B------:R-:W-:Y:S01]  /*137f0*/  ISETP.GT.U32.AND P4, PT, R168, R240, PT ;  /* 0x000000f0a800720c */ /* 0x000fe20003f84070 */
[----:B------:R-:W-:Y:S01]  /*13800*/  @!P2 IMAD.IADD R244, R244, 0x1, -R168 ;  /* 0x00000001f4f4a824 */ /* 0x000fe200078e0aa8 */
[----:B------:R-:W-:Y:S01]  /*13810*/  IABS R239, R243 ;  /* 0x000000f300ef7213 */ /* 0x000fe20000000000 */
[----:B------:R-:W-:Y:S01]  /*13820*/  STL [R1+0x344], R5 ;  /* 0x0003440501007387 */ /* 0x000fe20000100800 */
[----:B------:R-:W-:Y:S01]  /*13830*/  IABS R241, R242 ;  /* 0x000000f200f17213 */ /* 0x000fe20000000000 */
[----:B------:R-:W-:Y:S01]  /*13840*/  VIADD R238, R2, 0x69 ;  /* 0x0000006902ee7836 */ /* 0x000fe20000000000 */
[----:B------:R-:W-:Y:S01]  /*13850*/  ISETP.GE.AND P2, PT, R242, RZ, PT ;  /* 0x000000fff200720c */ /* 0x000fe20003f46270 */
[----:B0-----:R-:W-:-:S02]  /*13860*/  IMAD.MOV.U32 R4, RZ, RZ, R245 ;  /* 0x000000ffff047224 */ /* 0x001fc400078e00f5 */
[----:B------:R-:W-:Y:S01]  /*13870*/  @!P3 IMAD.IADD R247, R247, 0x1, -R168 ;  /* 0x00000001f7f7b824 */ /* 0x000fe200078e0aa8 */
[----:B------:R-:W-:Y:S01]  /*13880*/  IABS R3, R238 ;  /* 0x000000ee00037213 */ /* 0x000fe20000000000 */
[----:B------:R-:W-:Y:S01]  /*13890*/  @!P0 IMAD.MOV R4, RZ, RZ, -R4 ;  /* 0x000000ffff048224 */ /* 0x000fe200078e0a04 */
[----:B------:R-:W-:Y:S01]  /*138a0*/  ISETP.GE.AND P0, PT, R243, RZ, PT ;  /* 0x000000fff300720c */ /* 0x000fe20003f06270 */
[----:B------:R-:W-:Y:S01]  /*138b0*/  IMAD.HI.U32 R245, R0, R239, RZ ;  /* 0x000000ef00f57227 */ /* 0x000fe200078e00ff */
[----:B------:R-:W-:Y:S02]  /*138c0*/  ISETP.GT.U32.AND P3, PT, R168, R247, PT ;  /* 0x000000f7a800720c */ /* 0x000fe40003f64070 */
        /* <DEDUP_REMOVED lines=47> */
[C---:B------:R-:W-:Y:S01]  /*13bc0*/  ISETP.GT.U32.AND P1, PT, R168.reuse, R247, PT ;  /* 0x000000f7a800720c */ /* 0x040fe20003f24070 */
[----:B------:R-:W-:Y:S01]  /*13bd0*/  IMAD.MOV R248, RZ, RZ, -R248 ;  /* 0x000000fffff87224 */ /* 0x000fe200078e0af8 */
[----:B------:R-:W-:Y:S01]  /*13be0*/  ISETP.GT.U32.AND P5, PT, R168, R3, PT ;  /* 0x00000003a800720c */ /* 0x000fe20003fa4070 */
[----:B0-----:R-:W-:-:S02]  /*13bf0*/  IMAD.MOV.U32 R4, RZ, RZ, R238 ;  /* 0x000000ffff047224 */ /* 0x001fc400078e00ee */
[----:B------:R-:W-:-:S04]  /*13c00*/  IMAD.HI.U32 R240, R0, R246, RZ ;  /* 0x000000f600f07227 */ /* 0x000fc800078e00ff */
[----:B------:R-:W-:Y:S02]  /*13c10*/  @!P0 IMAD.MOV R5, RZ, RZ, -R5 ;  /* 0x000000ffff058224 */ /* 0x000fe400078e0a05 */
[----:B------:R-:W-:Y:S01]  /*13c20*/  @!P2 IMAD.MOV R4, RZ, RZ, -R4 ;  /* 0x000000ffff04a224 */ /* 0x000fe200078e0a04 */
[----:B------:R-:W-:Y:S01]  /*13c30*/  ISETP.GE.AND P2, PT, R241, RZ, PT ;  /* 0x000000fff100720c */ /* 0x000fe20003f46270 */
[C---:B------:R-:W-:Y:S01]  /*13c40*/  IMAD R244, R168.reuse, R248, R244 ;  /* 0x000000f8a8f47224 */ /* 0x040fe200078e02f4 */
[----:B------:R-:W-:Y:S01]  /*13c50*/  STL [R1+0x318], R5 ;  /* 0x0003180501007387 */ /* 0x000fe20000100800 */
[----:B------:R-:W-:Y:S02]  /*13c60*/  IMAD.MOV R239, RZ, RZ, -R240 ;  /* 0x000000ffffef7224 */ /* 0x000fe400078e0af0 */
[----:B------:R-:W-:Y:S01]  /*13c70*/  @!P5 IMAD.IADD R3, R3, 0x1, -R168 ;  /* 0x000000010303d824 */ /* 0x000fe200078e0aa8 */
[----:B------:R0:W-:Y:S01]  /*13c80*/  STL [R1+0x310], R4 ;  /* 0x0003100401007387 */ /* 0x0001e20000100800 */
[C---:B------:R-:W-:Y:S01]  /*13c90*/  IMAD R246, R168.reuse, R239, R246 ;  /* 0x000000efa8f67224 */ /* 0x040fe200078e02f6 */
[----:B------:R-:W-:Y:S01]  /*13ca0*/  ISETP.GT.U32.AND P0, PT, R168, R244, PT ;  /* 0x000000f4a800720c */ /* 0x000fe20003f04070 */
[----:B------:R-:W-:-:S04]  /*13cb0*/  IMAD.HI.U32 R249, R0, R245, RZ ;  /* 0x000000f500f97227 */ /* 0x000fc800078e00ff */
[----:B------:R-:W-:Y:S02]  /*13cc0*/  @!P1 IMAD.IADD R247, R247, 0x1, -R168 ;  /* 0x00000001f7f79824 */ /* 0x000fe400078e0aa8 */
[----:B------:R-:W-:Y:S02]  /*13cd0*/  IMAD.MOV R249, RZ, RZ, -R249 ;  /* 0x000000fffff97224 */ /* 0x000fe400078e0af9 */
[----:B0-----:R-:W-:Y:S01]  /*13ce0*/  IMAD.MOV.U32 R4, RZ, RZ, R3 ;  /* 0x000000ffff047224 */ /* 0x001fe200078e0003 */
[C---:B------:R-:W-:Y:S01]  /*13cf0*/  ISETP.GT.U32.AND P1, PT, R168.reuse, R247, PT ;  /* 0x000000f7a800720c */ /* 0x040fe20003f24070 */
[C---:B------:R-:W-:Y:S02]  /*13d00*/  IMAD R245, R168.reuse, R249, R245 ;  /* 0x000000f9a8f57224 */ /* 0x040fe400078e02f5 */
        /* <DEDUP_REMOVED lines=8> */
[----:B------:R-:W-:Y:S01]  /*13d90*/  VIADD R240, R2, 0x62 ;  /* 0x0000006202f07836 */ /* 0x000fe20000000000 */
[----:B------:R-:W-:Y:S01]  /*13da0*/  IABS R241, R239 ;  /* 0x000000ef00f17213 */ /* 0x000fe20000000000 */
[----:B------:R-:W-:Y:S01]  /*13db0*/  @!P1 IMAD.IADD R247, R247, 0x1, -R168 ;  /* 0x00000001f7f79824 */ /* 0x000fe200078e0aa8 */
        /* <DEDUP_REMOVED lines=8> */
[----:B------:R-:W-:Y:S02]  /*13e40*/  @!P5 IMAD.IADD R245, R245, 0x1, -R168 ;  /* 0x00000001f5f5d824 */ /* 0x000fe400078e0aa8 */
[C---:B------:R-:W-:Y:S02]  /*13e50*/  IMAD R243, R168.reuse, R248, R243 ;  /* 0x000000f8a8f37224 */ /* 0x040fe400078e02f3 */
[----:B------:R-:W-:Y:S01]  /*13e60*/  IMAD.MOV R242, RZ, RZ, -R242 ;  /* 0x000000fffff27224 */ /* 0x000fe200078e0af2 */
[----:B------:R-:W-:Y:S01]  /*13e70*/  ISETP.GT.U32.AND P5, PT, R168, R245, PT ;  /* 0x000000f5a800720c */ /* 0x000fe20003fa4070 */
[----:B------:R-:W-:Y:S01]  /*13e80*/  @!P0 IMAD.IADD R244, R244, 0x1, -R168 ;  /* 0x00000001f4f48824 */ /* 0x000fe200078e0aa8 */
[C---:B------:R-:W-:Y:S01]  /*13e90*/  ISETP.GT.U32.AND P0, PT, R168.reuse, R243, PT ;  /* 0x000000f3a800720c */ /* 0x040fe20003f04070 */
[----:B------:R-:W-:Y:S02]  /*13ea0*/  IMAD R241, R168, R242, R241 ;  /* 0x000000f2a8f17224 */ /* 0x000fe400078e02f1 */
        /* <DEDUP_REMOVED lines=11> */
[----:B------:R-:W-:Y:S01]  /*13f60*/  @!P0 IMAD.IADD R243, R243, 0x1, -R168 ;  /* 0x00000001f3f38824 */ /* 0x000fe200078e0aa8 */
[----:B------:R-:W-:Y:S01]  /*13f70*/  ISETP.GE.AND P5, PT, R240, RZ, PT ;  /* 0x000000fff000720c */ /* 0x000fe20003fa6270 */
[----:B------:R-:W-:-:S02]  /*13f80*/  VIADD R3, R2, 0x61 ;  /* 0x0000006102037836 */ /* 0x000fc40000000000 */
[----:B------:R-:W-:Y:S01]  /*13f90*/  VIADD R238, R2, 0x60 ;  /* 0x0000006002ee7836 */ /* 0x000fe20000000000 */
[----:B------:R-:W-:Y:S01]  /*13fa0*/  ISETP.GT.U32.AND P0, PT, R168, R243, PT ;  /* 0x000000f3a800720c */ /* 0x000fe20003f04070 */
[----:B------:R-:W-:Y:S02]  /*13fb0*/  @!P6 IMAD.IADD R241, R241, 0x1, -R168 ;  /* 0x00000001f1f1e824 */ /* 0x000fe400078e0aa8 */
[----:B------:R-:W-:Y:S01]  /*13fc0*/  @!P4 IMAD.MOV R4, RZ, RZ, -R4 ;  /* 0x000000ffff04c224 */ /* 0x000fe200078e0a04 */
[----:B------:R-:W-:Y:S01]  /*13fd0*/  IABS R250, R238 ;  /* 0x000000ee00fa7213 */ /* 0x000fe20000000000 */
[----:B0-----:R-:W-:Y:S01]  /*13fe0*/  IMAD.MOV.U32 R5, RZ, RZ, R245 ;  /* 0x000000ffff057224 */ /* 0x001fe200078e00f5 */
[----:B------:R-:W-:Y:S01]  /*13ff0*/  IABS R245, R3 ;  /* 0x0000000300f57213 */ /* 0x000fe20000000000 */
[----:B------:R-:W-:Y:S01]  /*14000*/  VIADD R249, R2, 0x5c ;  /* 0x0000005c02f97836 */ /* 0x000fe20000000000 */
[----:B------:R-:W-:Y:S01]  /*14010*/  ISETP.GT.U32.AND P6, PT, R168, R241, PT ;  /* 0x000000f1a800720c */ /* 0x000fe20003fc4070 */
[----:B------:R-:W-:Y:S01]  /*14020*/  @!P2 IMAD.MOV R5, RZ, RZ, -R5 ;  /* 0x000000ffff05a224 */ /* 0x000fe200078e0a05 */
[----:B------:R-:W-:Y:S01]  /*14030*/  ISETP.GE.AND P2, PT, R3, RZ, PT ;  /* 0x000000ff0300720c */ /* 0x000fe20003f46270 */
[----:B------:R-:W-:Y:S01]  /*14040*/  IMAD.HI.U32 R240, R0, R245, RZ ;  /* 0x000000f500f07227 */ /* 0x000fe200078e00ff */
[----:B------:R-:W-:Y:S01]  /*14050*/  STL [R1+0x2d8], R4 ;  /* 0x0002d80401007387 */ /* 0x000fe20000100800 */
[----:B------:R-:W-:-:S02]  /*14060*/  ISETP.GE.AND P4, PT, R239, RZ, PT ;  /* 0x000000ffef00720c */ /* 0x000fc40003f86270 */
[----:B------:R-:W-:Y:S01]  /*14070*/  IMAD.HI.U32 R3, R0, R250, RZ ;  /* 0x000000fa00037227 */ /* 0x000fe200078e00ff */
[----:B------:R0:W-:Y:S03]  /*14080*/  STL [R1+0x2f4], R5 ;  /* 0x0002f40501007387 */ /* 0x0001e60000100800 */
[----:B------:R-:W-:Y:S02]  /*14090*/  IMAD.MOV R240, RZ, RZ, -R240 ;  /* 0x000000fffff07224 */ /* 0x000fe400078e0af0 */
[----:B------:R-:W-:Y:S01]  /*140a0*/  @!P0 IMAD.IADD R243, R243, 0x1, -R168 ;  /* 0x00000001f3f38824 */ /* 0x000fe200078e0aa8 */
[C---:B------:R-:W-:Y:S01]  /*140b0*/  ISETP.GT.U32.AND P0, PT, R168.reuse, R244, PT ;  /* 0x000000f4a800720c */ /* 0x040fe20003f04070 */
[----:B------:R-:W-:Y:S02]  /*140c0*/  IMAD.MOV R3, RZ, RZ, -R3 ;  /* 0x000000ffff037224 */ /* 0x000fe400078e0a03 */
[----:B------:R-:W-:-:S02]  /*140d0*/  IMAD R245, R168, R240, R245 ;  /* 0x000000f0a8f57224 */ /* 0x000fc400078e02f5 */
[C---:B------:R-:W-:Y:S02]  /*140e0*/  IMAD R250, R168.reuse, R3, R250 ;  /* 0x00000003a8fa7224 */ /* 0x040fe400078e02fa */
[----:B------:R-:W-:Y:S01]  /*140f0*/  @!P6 IMAD.IADD R241, R241, 0x1, -R168 ;  /* 0x00000001f1f1e824 */ /* 0x000fe200078e0aa8 */
[C---:B------:R-:W-:Y:S01]  /*14100*/  ISETP.GT.U32.AND P6, PT, R168.reuse, R245, PT ;  /* 0x000000f5a800720c */ /* 0x040fe20003fc4070 */
[----:B0-----:R-:W-:Y:S02]  /*14110*/  IMAD.MOV.U32 R5, RZ, RZ, R243 ;  /* 0x000000ffff057224 */ /* 0x001fe400078e00f3 */
[----:B------:R-:W-:Y:S02]  /*14120*/  IMAD.MOV.U32 R4, RZ, RZ, R246 ;  /* 0x000000ffff047224 */ /* 0x000fe400078e00f6 */
[----:B------:R-:W-:Y:S01]  /*14130*/  @!P3 IMAD.MOV R5, RZ, RZ, -R5 ;  /* 0x000000ffff05b224 */ /* 0x000fe200078e0a05 */
[----:B------:R-:W-:Y:S01]  /*14140*/  ISETP.GT.U32.AND P3, PT, R168, R250, PT ;  /* 0x000000faa800720c */ /* 0x000fe20003f64070 */
[----:B------:R-:W-:Y:S01]  /*14150*/  @!P1 IMAD.MOV R4, RZ, RZ, -R4 ;  /* 0x000000ffff049224 */ /* 0x000fe200078e0a04 */
[----:B------:R-:W-:Y:S01]  /*14160*/  ISETP.GE.AND P1, PT, R238, RZ, PT ;  /* 0x000000ffee00720c */ /* 0x000fe20003f26270 */
[----:B------:R-:W-:-:S02]  /*14170*/  VIADD R238, R2, 0x5f ;  /* 0x0000005f02ee7836 */ /* 0x000fc40000000000 */
[----:B------:R-:W-:Y:S01]  /*14180*/  VIADD R239, R2, 0x5e ;  /* 0x0000005e02ef7836 */ /* 0x000fe20000000000 */
[----:B------:R0:W-:Y:S01]  /*14190*/  STL [R1+0x2f8], R4 ;  /* 0x0002f80401007387 */ /* 0x0001e20000100800 */
[--C-:B------:R-:W-:Y:S01]  /*141a0*/  @!P6 IMAD.IADD R245, R245, 0x1, -R168.reuse ;  /* 0x00000001f5f5e824 */ /* 0x100fe200078e0aa8 */
[----:B------:R-:W-:Y:S01]  /*141b0*/  IABS R247, R238 ;  /* 0x000000ee00f77213 */ /* 0x000fe20000000000 */
[--C-:B------:R-:W-:Y:S01]  /*141c0*/  @!P0 IMAD.IADD R244, R244, 0x1, -R168.reuse ;  /* 0x00000001f4f48824 */ /* 0x100fe200078e0aa8 */
[----:B------:R-:W-:Y:S01]  /*141d0*/  IABS R242, R239 ;  /* 0x000000ef00f27213 */ /* 0x000fe20000000000 */
[----:B------:R-:W-:Y:S01]  /*141e0*/  STL [R1+0x2dc], R5 ;  /* 0x0002dc0501007387 */ /* 0x000fe20000100800 */
[----:B------:R-:W-:Y:S01]  /*141f0*/  ISETP.GT.U32.AND P6, PT, R168, R245, PT ;  /* 0x000000f5a800720c */ /* 0x000fe20003fc4070 */
[----:B------:R-:W-:Y:S01]  /*14200*/  @!P3 IMAD.IADD R250, R250, 0x1, -R168 ;  /* 0x00000001fafab824 */ /* 0x000fe200078e0aa8 */
[----:B------:R-:W-:Y:S01]  /*14210*/  ISETP.GT.U32.AND P0, PT, R168, R244, PT ;  /* 0x000000f4a800720c */ /* 0x000fe20003f04070 */
[----:B------:R-:W-:-:S03]  /*14220*/  IMAD.HI.U32 R240, R0, R247, RZ ;  /* 0x000000f700f07227 */ /* 0x000fc600078e00ff */
[----:B------:R-:W-:Y:S01]  /*14230*/  ISETP.GT.U32.AND P3, PT, R168, R250, PT ;  /* 0x000000faa800720c */ /* 0x000fe20003f64070 */
[----:B0-----:R-:W-:Y:S02]  /*14240*/  IMAD.MOV.U32 R4, RZ, RZ, R241 ;  /* 0x000000ffff047224 */ /* 0x001fe400078e00f1 */
[----:B------:R-:W-:-:S04]  /*14250*/  IMAD.HI.U32 R3, R0, R242, RZ ;  /* 0x000000f200037227 */ /* 0x000fc800078e00ff */
[----:B------:R-:W-:Y:S02]  /*14260*/  IMAD.MOV R240, RZ, RZ, -R240 ;  /* 0x000000fffff07224 */ /* 0x000fe400078e0af0 */
[----:B------:R-:W-:Y:S01]  /*14270*/  @!P4 IMAD.MOV R4, RZ, RZ, -R4 ;  /* 0x000000ffff04c224 */ /* 0x000fe200078e0a04 */
[----:B------:R-:W-:Y:S01]  /*14280*/  ISETP.GE.AND P4, PT, R238, RZ, PT ;  /* 0x000000ffee00720c */ /* 0x000fe20003f86270 */
[----:B------:R-:W-:Y:S01]  /*14290*/  IMAD.MOV R3, RZ, RZ, -R3 ;  /* 0x000000ffff037224 */ /* 0x000fe200078e0a03 */
[----:B------:R-:W-:Y:S01]  /*142a0*/  IABS R238, R252 ;  /* 0x000000fc00ee7213 */ /* 0x000fe20000000000 */
[C---:B------:R-:W-:Y:S01]  /*142b0*/  IMAD R247, R168.reuse, R240, R247 ;  /* 0x000000f0a8f77224 */ /* 0x040fe200078e02f7 */
[----:B------:R0:W-:Y:S01]  /*142c0*/  STL [R1+0x2e4], R4 ;  /* 0x0002e40401007387 */ /* 0x0001e20000100800 */
[----:B------:R-:W-:Y:S01]  /*142d0*/  IMAD R242, R168, R3, R242 ;  /* 0x00000003a8f27224 */ /* 0x000fe200078e02f2 */
[----:B------:R-:W-:Y:S01]  /*142e0*/  IABS R3, R249 ;  /* 0x000000f900037213 */ /* 0x000fe20000000000 */
[----:B------:R-:W-:-:S02]  /*142f0*/  VIADD R241, R2, 0x59 ;  /* 0x0000005902f17836 */ /* 0x000fc40000000000 */
[----:B------:R-:W-:-:S03]  /*14300*/  IMAD.HI.U32 R240, R0, R238, RZ ;  /* 0x000000ee00f07227 */ /* 0x000fc600078e00ff */
[----:B------:R-:W-:Y:S01]  /*14310*/  IABS R246, R241 ;  /* 0x000000f100f67213 */ /* 0x000fe20000000000 */
[----:B------:R-:W-:Y:S01]  /*14320*/  @!P6 IMAD.IADD R245, R245, 0x1, -R168 ;  /* 0x00000001f5f5e824 */ /* 0x000fe200078e0aa8 */
[----:B------:R-:W-:Y:S01]  /*14330*/  ISETP.GT.U32.AND P6, PT, R168, R247, PT ;  /* 0x000000f7a800720c */ /* 0x000fe20003fc4070 */
[----:B------:R-:W-:Y:S02]  /*14340*/  IMAD.MOV R240, RZ, RZ, -R240 ;  /* 0x000000fffff07224 */ /* 0x000fe400078e0af0 */
[----:B0-----:R-:W-:-:S04]  /*14350*/  IMAD.HI.U32 R4, R0, R3, RZ ;  /* 0x0000000300047227 */ /* 0x001fc800078e00ff */
[----:B------:R-:W-:Y:S01]  /*14360*/  @!P3 IMAD.IADD R250, R250, 0x1, -R168 ;  /* 0x00000001fafab824 */ /* 0x000fe200078e0aa8 */
[C---:B------:R-:W-:Y:S01]  /*14370*/  ISETP.GT.U32.AND P3, PT, R168.reuse, R242, PT ;  /* 0x000000f2a800720c */ /* 0x040fe20003f64070 */
        /* <DEDUP_REMOVED lines=11> */
[----:B------:R-:W-:Y:S01]  /*14430*/  @!P3 IMAD.IADD R242, R242, 0x1, -R168 ;  /* 0x00000001f2f2b824 */ /* 0x000fe200078e0aa8 */
[----:B------:R-:W-:Y:S01]  /*14440*/  ISETP.GT.U32.AND P3, PT, R168, R3, PT ;  /* 0x00000003a800720c */ /* 0x000fe20003f64070 */
[----:B------:R-:W-:-:S02]  /*14450*/  IMAD.MOV.U32 R4, RZ, RZ, R244 ;  /* 0x000000ffff047224 */ /* 0x000fc400078e00f4 */
[----:B------:R-:W-:Y:S02]  /*14460*/  VIADD R248, R2, 0x5b ;  /* 0x0000005b02f87836 */ /* 0x000fe40000000000 */
[----:B------:R-:W-:Y:S01]  /*14470*/  @!P5 IMAD.MOV R4, RZ, RZ, -R4 ;  /* 0x000000ffff04d224 */ /* 0x000fe200078e0a04 */
[----:B------:R-:W-:Y:S01]  /*14480*/  ISETP.GT.U32.AND P5, PT, R168, R247, PT ;  /* 0x000000f7a800720c */ /* 0x000fe20003fa4070 */
[----:B------:R-:W-:Y:S01]  /*14490*/  IMAD.HI.U32 R6, R0, R239, RZ ;  /* 0x000000ef00067227 */ /* 0x000fe200078e00ff */
[----:B------:R-:W-:Y:S02]  /*144a0*/  IABS R243, R248 ;  /* 0x000000f800f37213 */ /* 0x000fe40000000000 */
[----:B------:R0:W-:Y:S01]  /*144b0*/  STL [R1+0x2c4], R4 ;  /* 0x0002c40401007387 */ /* 0x0001e20000100800 */
[----:B------:R-:W-:Y:S01]  /*144c0*/  @!P6 IMAD.IADD R238, R238, 0x1, -R168 ;  /* 0x00000001eeeee824 */ /* 0x000fe200078e0aa8 */
[----:B------:R-:W-:Y:S01]  /*144d0*/  ISETP.GT.U32.AND P6, PT, R168, R242, PT ;  /* 0x000000f2a800720c */ /* 0x000fe20003fc4070 */
[----:B------:R-:W-:-:S04]  /*144e0*/  IMAD.HI.U32 R5, R0, R243, RZ ;  /* 0x000000f300057227 */ /* 0x000fc800078e00ff */
[----:B------:R-:W-:Y:S02]  /*144f0*/  IMAD.MOV R240, RZ, RZ, -R6 ;  /* 0x000000fffff07224 */ /* 0x000fe400078e0a06 */
[----:B------:R-:W-:Y:S01]  /*14500*/  @!P3 IMAD.IADD R3, R3, 0x1, -R168 ;  /* 0x000000010303b824 */ /* 0x000fe200078e0aa8 */
[C---:B------:R-:W-:Y:S01]  /*14510*/  ISETP.GT.U32.AND P3, PT, R168.reuse, R238, PT ;  /* 0x000000eea800720c */ /* 0x040fe20003f64070 */
[----:B0-----:R-:W-:Y:S02]  /*14520*/  IMAD.MOV.U32 R4, RZ, RZ, R245 ;  /* 0x000000ffff047224 */ /* 0x001fe400078e00f5 */
[----:B------:R-:W-:Y:S02]  /*14530*/  IMAD.MOV R5, RZ, RZ, -R5 ;  /* 0x000000ffff057224 */ /* 0x000fe400078e0a05 */
[----:B------:R-:W-:Y:S01]  /*14540*/  @!P2 IMAD.MOV R4, RZ, RZ, -R4 ;  /* 0x000000ffff04a224 */ /* 0x000fe200078e0a04 */
[C---:B------:R-:W-:Y:S01]  /*14550*/  ISETP.GT.U32.AND P2, PT, R168.reuse, R3, PT ;  /* 0x00000003a800720c */ /* 0x040fe20003f44070 */
[----:B------:R-:W-:-:S02]  /*14560*/  IMAD R239, R168, R240, R239 ;  /* 0x000000f0a8ef7224 */ /* 0x000fc400078e02ef */
[----:B------:R-:W-:Y:S01]  /*14570*/  VIADD R240, R2, 0x58 ;  /* 0x0000005802f07836 */ /* 0x000fe20000000000 */
[----:B------:R0:W-:Y:S01]  /*14580*/  STL [R1+0x2c0], R4 ;  /* 0x0002c00401007387 */ /* 0x0001e20000100800 */
[----:B------:R-:W-:Y:S02]  /*14590*/  IMAD R243, R168, R5, R243 ;  /* 0x00000005a8f37224 */ /* 0x000fe400078e02f3 */
[--C-:B------:R-:W-:Y:S01]  /*145a0*/  @!P5 IMAD.IADD R247, R247, 0x1, -R168.reuse ;  /* 0x00000001f7f7d824 */ /* 0x100fe200078e0aa8 */
[----:B------:R-:W-:Y:S01]  /*145b0*/  IABS R5, R240 ;  /* 0x000000f000057213 */ /* 0x000fe20000000000 */
[--C-:B------:R-:W-:Y:S01]  /*145c0*/  @!P3 IMAD.IADD R238, R238, 0x1, -R168.reuse ;  /* 0x00000001eeeeb824 */ /* 0x100fe200078e0aa8 */
[----:B------:R-:W-:Y:S01]  /*145d0*/  ISETP.GT.U32.AND P5, PT, R168, R239, PT ;  /* 0x000000efa800720c */ /* 0x000fe20003fa4070 */
        /* <DEDUP_REMOVED lines=9> */
[----:B------:R-:W-:Y:S02]  /*14670*/  IMAD.MOV.U32 R5, RZ, RZ, R247 ;  /* 0x000000ffff057224 */ /* 0x000fe400078e00f7 */
[----:B------:R-:W-:Y:S01]  /*14680*/  VIADD R244, R2, 0x57 ;  /* 0x0000005702f47836 */ /* 0x000fe20000000000 */
[----:B------:R0:W-:Y:S01]  /*14690*/  STL [R1+0x2bc], R4 ;  /* 0x0002bc0401007387 */ /* 0x0001e20000100800 */
[--C-:B------:R-:W-:Y:S01]  /*146a0*/  @!P5 IMAD.IADD R239, R239, 0x1, -R168.reuse ;  /* 0x00000001efefd824 */ /* 0x100fe200078e0aa8 */
[----:B------:R-:W-:Y:S01]  /*146b0*/  ISETP.GE.AND P5, PT, R251, RZ, PT ;  /* 0x000000fffb00720c */ /* 0x000fe20003fa6270 */
[----:B------:R-:W-:Y:S01]  /*146c0*/  @!P4 IMAD.MOV R5, RZ, RZ, -R5 ;  /* 0x000000ffff05c224 */ /* 0x000fe200078e0a05 */
[----:B------:R-:W-:Y:S01]  /*146d0*/  IABS R245, R244 ;  /* 0x000000f400f57213 */ /* 0x000fe20000000000 */
[--C-:B------:R-:W-:Y:S01]  /*146e0*/  @!P3 IMAD.IADD R246, R246, 0x1, -R168.reuse ;  /* 0x00000001f6f6b824 */ /* 0x100fe200078e0aa8 */
[----:B------:R-:W-:Y:S01]  /*146f0*/  ISETP.GT.U32.AND P4, PT, R168, R239, PT ;  /* 0x000000efa800720c */ /* 0x000fe20003f84070 */
[----:B------:R-:W-:Y:S01]  /*14700*/  @!P2 IMAD.MOV R3, RZ, RZ, -R3 ;  /* 0x000000ffff03a224 */ /* 0x000fe200078e0a03 */
[----:B------:R1:W-:Y:S01]  /*14710*/  STL [R1+0x2ac], R5 ;  /* 0x0002ac0501007387 */ /* 0x0003e20000100800 */
[----:B------:R-:W-:Y:S01]  /*14720*/  @!P1 IMAD.IADD R243, R243, 0x1, -R168 ;  /* 0x00000001f3f39824 */ /* 0x000fe200078e0aa8 */
[----:B------:R-:W-:Y:S01]  /*14730*/  ISETP.GE.AND P1, PT, R248, RZ, PT ;  /* 0x000000fff800720c */ /* 0x000fe20003f26270 */
[----:B0-----:R-:W-:Y:S01]  /*14740*/  IMAD.HI.U32 R4, R0, R250, RZ ;  /* 0x000000fa00047227 */ /* 0x001fe200078e00ff */
[----:B------:R-:W-:-:S02]  /*14750*/  ISETP.GE.AND P2, PT, R241, RZ, PT ;  /* 0x000000fff100720c */ /* 0x000fc40003f46270 */
[----:B------:R-:W-:Y:S01]  /*14760*/  ISETP.GT.U32.AND P3, PT, R168, R243, PT ;  /* 0x000000f3a800720c */ /* 0x000fe20003f64070 */
[----:B------:R-:W-:Y:S02]  /*14770*/  IMAD.MOV R249, RZ, RZ, -R4 ;  /* 0x000000fffff97224 */ /* 0x000fe400078e0a04 */
[----:B------:R-:W-:Y:S02]  /*14780*/  IMAD.MOV.U32 R4, RZ, RZ, R242 ;  /* 0x000000ffff047224 */ /* 0x000fe400078e00f2 */
[----:B------:R-:W-:-:S04]  /*14790*/  IMAD.HI.U32 R252, R0, R245, RZ ;  /* 0x000000f500fc7227 */ /* 0x000fc800078e00ff */
[----:B------:R-:W-:Y:S01]  /*147a0*/  @!P0 IMAD.MOV R4, RZ, RZ, -R4 ;  /* 0x000000ffff048224 */ /* 0x000fe200078e0a04 */
[C---:B------:R-:W-:Y:S01]  /*147b0*/  ISETP.GT.U32.AND P0, PT, R168.reuse, R246, PT ;  /* 0x000000f6a800720c */ /* 0x040fe20003f04070 */
[----:B------:R-:W-:Y:S02]  /*147c0*/  IMAD R250, R168, R249, R250 ;  /* 0x000000f9a8fa7224 */ /* 0x000fe400078e02fa */
[----:B------:R-:W-:Y:S01]  /*147d0*/  IMAD.MOV R252, RZ, RZ, -R252 ;  /* 0x000000fffffc7224 */ /* 0x000fe200078e0afc */
[----:B------:R0:W-:Y:S01]  /*147e0*/  STL [R1+0x2a4], R4 ;  /* 0x0002a40401007387 */ /* 0x0001e20000100800 */
[----:B------:R-:W-:Y:S02]  /*147f0*/  VIADD R247, R2, 0x56 ;  /* 0x0000005602f77836 */ /* 0x000fe40000000000 */
[----:B------:R-:W-:Y:S02]  /*14800*/  @!P3 IMAD.IADD R243, R243, 0x1, -R168 ;  /* 0x00000001f3f3b824 */ /* 0x000fe400078e0aa8 */
[----:B------:R-:W-:-:S02]  /*14810*/  IMAD R245, R168, R252, R245 ;  /* 0x000000fca8f57224 */ /* 0x000fc400078e02f5 */
[----:B------:R-:W-:Y:S01]  /*14820*/  @!P4 IMAD.IADD R239, R239, 0x1, -R168 ;  /* 0x00000001efefc824 */ /* 0x000fe200078e0aa8 */
[----:B------:R-:W-:Y:S01]  /*14830*/  ISETP.GE.AND P4, PT, R240, RZ, PT ;  /* 0x000000fff000720c */ /* 0x000fe20003f86270 */
[----:B-1----:R-:W-:Y:S01]  /*14840*/  IMAD.MOV.U32 R5, RZ, RZ, R243 ;  /* 0x000000ffff057224 */ /* 0x002fe200078e00f3 */
[C---:B------:R-:W-:Y:S01]  /*14850*/  ISETP.GT.U32.AND P3, PT, R168.reuse, R245, PT ;  /* 0x000000f5a800720c */ /* 0x040fe20003f64070 */
[----:B0-----:R-:W-:Y:S02]  /*14860*/  IMAD.MOV.U32 R4, RZ, RZ, R238 ;  /* 0x000000ffff047224 */ /* 0x001fe400078e00ee */
[----:B------:R-:W-:Y:S02]  /*14870*/  @!P1 IMAD.MOV R5, RZ, RZ, -R5 ;  /* 0x000000ffff059224 */ /* 0x000fe400078e0a05 */
[----:B------:R-:W-:Y:S01]  /*14880*/  @!P6 IMAD.MOV R4, RZ, RZ, -R4 ;  /* 0x000000ffff04e224 */ /* 0x000fe200078e0a04 */
[----:B------:R-:W-:Y:S01]  /*14890*/  ISETP.GT.U32.AND P6, PT, R168, R250, PT ;  /* 0x000000faa800720c */ /* 0x000fe20003fc4070 */
[--C-:B------:R-:W-:Y:S01]  /*148a0*/  @!P0 IMAD.IADD R246, R246, 0x1, -R168.reuse ;  /* 0x00000001f6f68824 */ /* 0x100fe200078e0aa8 */
[----:B------:R-:W-:Y:S01]  /*148b0*/  ISETP.GE.AND P0, PT, R244, RZ, PT ;  /* 0x000000fff400720c */ /* 0x000fe20003f06270 */
[----:B------:R-:W-:Y:S01]  /*148c0*/  VIADD R238, R2, 0x55 ;  /* 0x0000005502ee7836 */ /* 0x000fe20000000000 */
[----:B------:R0:W-:Y:S03]  /*148d0*/  STL [R1+0x29c], R4 ;  /* 0x00029c0401007387 */ /* 0x0001e60000100800 */
[----:B------:R-:W-:Y:S01]  /*148e0*/  @!P3 IMAD.IADD R245, R245, 0x1, -R168 ;  /* 0x00000001f5f5b824 */ /* 0x000fe200078e0aa8 */
[----:B------:R1:W-:Y:S01]  /*148f0*/  STL [R1+0x298], R3 ;  /* 0x0002980301007387 */ /* 0x0003e20000100800 */
[----:B------:R-:W-:-:S03]  /*14900*/  IABS R249, R238 ;  /* 0x000000ee00f97213 */ /* 0x000fc60000000000 */
[----:B------:R-:W-:Y:S01]  /*14910*/  STL [R1+0x288], R5 ;  /* 0x0002880501007387 */ /* 0x000fe20000100800 */
[----:B------:R-:W-:Y:S01]  /*14920*/  @!P6 IMAD.IADD R250, R250, 0x1, -R168 ;  /* 0x00000001fafae824 */ /* 0x000fe200078e0aa8 */
[----:B------:R-:W-:Y:S01]  /*14930*/  ISETP.GT.U32.AND P3, PT, R168, R245, PT ;  /* 0x000000f5a800720c */ /* 0x000fe20003f64070 */
[----:B0-----:R-:W-:Y:S01]  /*14940*/  IMAD.MOV.U32 R4, RZ, RZ, R239 ;  /* 0x000000ffff047224 */ /* 0x001fe200078e00ef */
[----:B------:R-:W-:Y:S01]  /*14950*/  ISETP.GE.AND P6, PT, R247, RZ, PT ;  /* 0x000000fff700720c */ /* 0x000fe20003fc6270 */
[----:B------:R-:W-:Y:S01]  /*14960*/  IMAD.HI.U32 R240, R0, R249, RZ ;  /* 0x000000f900f07227 */ /* 0x000fe200078e00ff */
[----:B-1----:R-:W-:Y:S02]  /*14970*/  IABS R3, R247 ;  /* 0x000000f700037213 */ /* 0x002fe40000000000 */
[----:B------:R-:W-:Y:S01]  /*14980*/  ISETP.GT.U32.AND P1, PT, R168, R250, PT ;  /* 0x000000faa800720c */ /* 0x000fe20003f24070 */
[----:B------:R-:W-:Y:S01]  /*14990*/  @!P5 IMAD.MOV R4, RZ, RZ, -R4 ;  /* 0x000000ffff04d224 */ /* 0x000fe200078e0a04 */
[----:B------:R-:W-:Y:S01]  /*149a0*/  ISETP.GE.AND P5, PT, R238, RZ, PT ;  /* 0x000000ffee00720c */ /* 0x000fe20003fa6270 */
[----:B------:R-:W-:-:S03]  /*149b0*/  IMAD.HI.U32 R241, R0, R3, RZ ;  /* 0x0000000300f17227 */ /* 0x000fc600078e00ff */
[----:B------:R0:W-:Y:S01]  /*149c0*/  STL [R1+0x284], R4 ;  /* 0x0002840401007387 */ /* 0x0001e20000100800 */
[----:B------:R-:W-:Y:S02]  /*149d0*/  IMAD.MOV R241, RZ, RZ, -R241 ;  /* 0x000000fffff17224 */ /* 0x000fe400078e0af1 */
[----:B------:R-:W-:Y:S02]  /*149e0*/  IMAD.MOV R240, RZ, RZ, -R240 ;  /* 0x000000fffff07224 */ /* 0x000fe400078e0af0 */
[----:B------:R-:W-:Y:S02]  /*149f0*/  IMAD R244, R168, R241, R3 ;  /* 0x000000f1a8f47224 */ /* 0x000fe400078e0203 */
[----:B------:R-:W-:Y:S02]  /*14a00*/  @!P1 IMAD.IADD R250, R250, 0x1, -R168 ;  /* 0x00000001fafa9824 */ /* 0x000fe400078e0aa8 */
[----:B------:R-:W-:Y:S02]  /*14a10*/  IMAD R249, R168, R240, R249 ;  /* 0x000000f0a8f97224 */ /* 0x000fe400078e02f9 */
[----:B0-----:R-:W-:-:S02]  /*14a20*/  IMAD.MOV.U32 R4, RZ, RZ, R246 ;  /* 0x000000ffff047224 */ /* 0x001fc400078e00f6 */
[----:B------:R-:W-:Y:S02]  /*14a30*/  VIADD R246, R2, 0x54 ;  /* 0x0000005402f67836 */ /* 0x000fe40000000000 */
[----:B------:R-:W-:Y:S01]  /*14a40*/  @!P2 IMAD.MOV R4, RZ, RZ, -R4 ;  /* 0x000000ffff04a224 */ /* 0x000fe200078e0a04 */
[----:B------:R-:W-:Y:S01]  /*14a50*/  ISETP.GT.U32.AND P2, PT, R168, R244, PT ;  /* 0x000000f4a800720c */ /* 0x000fe20003f44070 */
[----:B------:R-:W-:Y:S01]  /*14a60*/  @!P3 IMAD.IADD R245, R245, 0x1, -R168 ;  /* 0x00000001f5f5b824 */ /* 0x000fe200078e0aa8 */
[----:B------:R-:W-:Y:S01]  /*14a70*/  ISETP.GE.AND P1, PT, R246, RZ, PT ;  /* 0x000000fff600720c */ /* 0x000fe20003f26270 */
[----:B------:R-:W-:Y:S01]  /*14a80*/  VIADD R238, R2, 0x53 ;  /* 0x0000005302ee7836 */ /* 0x000fe20000000000 */
[----:B------:R-:W-:Y:S01]  /*14a90*/  IABS R246, R246 ;  /* 0x000000f600f67213 */ /* 0x000fe20000000000 */
[----:B------:R0:W-:Y:S01]  /*14aa0*/  STL [R1+0x118], R4 ;  /* 0x0001180401007387 */ /* 0x0001e20000100800 */
[----:B------:R-:W-:Y:S01]  /*14ab0*/  ISETP.GT.U32.AND P3, PT, R168, R249, PT ;  /* 0x000000f9a800720c */ /* 0x000fe20003f64070 */
[----:B------:R-:W-:Y:S01]  /*14ac0*/  VIADD R3, R2, 0x52 ;  /* 0x0000005202037836 */ /* 0x000fe20000000000 */
[----:B------:R-:W-:Y:S01]  /*14ad0*/  IABS R242, R238 ;  /* 0x000000ee00f27213 */ /* 0x000fe20000000000 */
[----:B------:R-:W-:-:S03]  /*14ae0*/  IMAD.HI.U32 R240, R0, R246, RZ ;  /* 0x000000f600f07227 */ /* 0x000fc600078e00ff */
[----:B------:R-:W-:Y:S01]  /*14af0*/  IABS R241, R3 ;  /* 0x0000000300f17213 */ /* 0x000fe20000000000 */
[----:B------:R-:W-:Y:S02]  /*14b00*/  @!P2 IMAD.IADD R244, R244, 0x1, -R168 ;  /* 0x00000001f4f4a824 */ /* 0x000fe400078e0aa8 */
[----:B0-----:R-:W-:Y:S02]  /*14b10*/  IMAD.MOV.U32 R4, RZ, RZ, R250 ;  /* 0x000000ffff047224 */ /* 0x001fe400078e00fa */
[----:B------:R-:W-:Y:S01]  /*14b20*/  IMAD.MOV R240, RZ, RZ, -R240 ;  /* 0x000000fffff07224 */ /* 0x000fe200078e0af0 */
[----:B------:R-:W-:Y:S01]  /*14b30*/  ISETP.GT.U32.AND P2, PT, R168, R244, PT ;  /* 0x000000f4a800720c */ /* 0x000fe20003f44070 */
[----:B------:R-:W-:Y:S01]  /*14b40*/  @!P4 IMAD.MOV R4, RZ, RZ, -R4 ;  /* 0x000000ffff04c224 */ /* 0x000fe200078e0a04 */
[----:B------:R-:W-:Y:S01]  /*14b50*/  ISETP.GE.AND P4, PT, R238, RZ, PT ;  /* 0x000000ffee00720c */ /* 0x000fe20003f86270 */
[----:B------:R-:W-:Y:S02]  /*14b60*/  IMAD R246, R168, R240, R246 ;  /* 0x000000f0a8f67224 */ /* 0x000fe400078e02f6 */
[----:B------:R-:W-:Y:S01]  /*14b70*/  @!P3 IMAD.IADD R249, R249, 0x1, -R168 ;  /* 0x00000001f9f9b824 */ /* 0x000fe200078e0aa8 */
[----:B------:R0:W-:Y:S01]  /*14b80*/  STL [R1+0x190], R4 ;  /* 0x0001900401007387 */ /* 0x0001e20000100800 */
[----:B------:R-:W-:-:S03]  /*14b90*/  IMAD.HI.U32 R239, R0, R242, RZ ;  /* 0x000000f200ef7227 */ /* 0x000fc600078e00ff */
[----:B------:R-:W-:Y:S01]  /*14ba0*/  ISETP.GT.U32.AND P3, PT, R168, R249, PT ;  /* 0x000000f9a800720c */ /* 0x000fe20003f64070 */
[----:B------:R-:W-:-:S04]  /*14bb0*/  IMAD.HI.U32 R238, R0, R241, RZ ;  /* 0x000000f100ee7227 */ /* 0x000fc800078e00ff */
[----:B------:R-:W-:Y:S01]  /*14bc0*/  @!P2 IMAD.IADD R244, R244, 0x1, -R168 ;  /* 0x00000001f4f4a824 */ /* 0x000fe200078e0aa8 */
[----:B------:R-:W-:Y:S01]  /*14bd0*/  ISETP.GT.U32.AND P2, PT, R168, R246, PT ;  /* 0x000000f6a800720c */ /* 0x000fe20003f44070 */
[----:B0-----:R-:W-:Y:S02]  /*14be0*/  IMAD.MOV.U32 R4, RZ, RZ, R245 ;  /* 0x000000ffff047224 */ /* 0x001fe400078e00f5 */
[----:B------:R-:W-:Y:S02]  /*14bf0*/  IMAD.MOV R239, RZ, RZ, -R239 ;  /* 0x000000ffffef7224 */ /* 0x000fe400078e0aef */
[----:B------:R-:W-:Y:S01]  /*14c00*/  @!P0 IMAD.MOV R4, RZ, RZ, -R4 ;  /* 0x000000ffff048224 */ /* 0x000fe200078e0a04 */
[----:B------:R-:W-:Y:S01]  /*14c10*/  ISETP.GE.AND P0, PT, R3, RZ, PT ;  /* 0x000000ff0300720c */ /* 0x000fe20003f06270 */
[----:B------:R-:W-:Y:S02]  /*14c20*/  VIADD R3, R2, 0x51 ;  /* 0x0000005102037836 */ /* 0x000fe40000000000 */
[----:B------:R-:W-:Y:S01]  /*14c30*/  IMAD.MOV R238, RZ, RZ, -R238 ;  /* 0x000000ffffee7224 */ /* 0x000fe200078e0aee */
[----:B------:R0:W-:Y:S01]  /*14c40*/  STL [R1+0x280], R4 ;  /* 0x0002800401007387 */ /* 0x0001e20000100800 */
[----:B------:R-:W-:Y:S01]  /*14c50*/  IMAD R242, R168, R239, R242 ;  /* 0x000000efa8f27224 */ /* 0x000fe200078e02f2 */
[----:B------:R-:W-:Y:S01]  /*14c60*/  IABS R240, R3 ;  /* 0x0000000300f07213 */ /* 0x000fe20000000000 */
[----:B------:R-:W-:-:S02]  /*14c70*/  @!P2 IMAD.IADD R246, R246, 0x1, -R168 ;  /* 0x00000001f6f6a824 */ /* 0x000fc400078e0aa8 */
[C---:B------:R-:W-:Y:S02]  /*14c80*/  IMAD R241, R168.reuse, R238, R241 ;  /* 0x000000eea8f17224 */ /* 0x040fe400078e02f1 */
[----:B------:R-:W-:Y:S01]  /*14c90*/  @!P3 IMAD.IADD R249, R249, 0x1, -R168 ;  /* 0x00000001f9f9b824 */ /* 0x000fe200078e0aa8 */
[----:B------:R-:W-:Y:S01]  /*14ca0*/  ISETP.GT.U32.AND P2, PT, R168, R246, PT ;  /* 0x000000f6a800720c */ /* 0x000fe20003f44070 */
[----:B------:R-:W-:Y:S01]  /*14cb0*/  VIADD R239, R2, 0x4f ;  /* 0x0000004f02ef7836 */ /* 0x000fe20000000000 */
[----:B------:R-:W-:Y:S01]  /*14cc0*/  ISETP.GT.U32.AND P3, PT, R168, R242, PT ;  /* 0x000000f2a800720c */ /* 0x000fe20003f64070 */
[----:B0-----:R-:W-:Y:S02]  /*14cd0*/  IMAD.MOV.U32 R4, RZ, RZ, R244 ;  /* 0x000000ffff047224 */ /* 0x001fe400078e00f4 */
[----:B------:R-:W-:Y:S01]  /*14ce0*/  IMAD.HI.U32 R244, R0, R240, RZ ;  /* 0x000000f000f47227 */ /* 0x000fe200078e00ff */
[----:B------:R-:W-:-:S03]  /*14cf0*/  IABS R247, R239 ;  /* 0x000000ef00f77213 */ /* 0x000fc60000000000 */
[----:B------:R-:W-:Y:S01]  /*14d00*/  @!P6 IMAD.MOV R4, RZ, RZ, -R4 ;  /* 0x000000ffff04e224 */ /* 0x000fe200078e0a04 */
[----:B------:R-:W-:Y:S01]  /*14d10*/  ISETP.GT.U32.AND P6, PT, R168, R241, PT ;  /* 0x000000f1a800720c */ /* 0x000fe20003fc4070 */
[----:B------:R-:W-:Y:S02]  /*14d20*/  IMAD.MOV R244, RZ, RZ, -R244 ;  /* 0x000000fffff47224 */ /* 0x000fe400078e0af4 */
[--C-:B------:R-:W-:Y:S01]  /*14d30*/  @!P2 IMAD.IADD R246, R246, 0x1, -R168.reuse ;  /* 0x00000001f6f6a824 */ /* 0x100fe200078e0aa8 */
[----:B------:R0:W-:Y:S01]  /*14d40*/  STL [R1+0x218], R4 ;  /* 0x0002180401007387 */ /* 0x0001e20000100800 */
[----:B------:R-:W-:Y:S02]  /*14d50*/  @!P3 IMAD.IADD R242, R242, 0x1, -R168 ;  /* 0x00000001f2f2b824 */ /* 0x000fe400078e0aa8 */
[C---:B------:R-:W-:Y:S02]  /*14d60*/  VIADD R245, R2.reuse, 0x50 ;  /* 0x0000005002f57836 */ /* 0x040fe40000000000 */
[----:B------:R-:W-:Y:S01]  /*14d70*/  VIADD R238, R2, 0x4e ;  /* 0x0000004e02ee7836 */ /* 0x000fe20000000000 */
[----:B------:R-:W-:-:S02]  /*14d80*/  ISETP.GT.U32.AND P3, PT, R168, R242, PT ;  /* 0x000000f2a800720c */ /* 0x000fc40003f64070 */
[----:B------:R-:W-:Y:S01]  /*14d90*/  IABS R248, R245 ;  /* 0x000000f500f87213 */ /* 0x000fe20000000000 */
[----:B------:R-:W-:Y:S01]  /*14da0*/  @!P6 IMAD.IADD R241, R241, 0x1, -R168 ;  /* 0x00000001f1f1e824 */ /* 0x000fe200078e0aa8 */
[----:B------:R-:W-:Y:S01]  /*14db0*/  IABS R243, R238 ;  /* 0x000000ee00f37213 */ /* 0x000fe20000000000 */
[----:B0-----:R-:W-:Y:S02]  /*14dc0*/  IMAD.MOV.U32 R4, RZ, RZ, R249 ;  /* 0x000000ffff047224 */ /* 0x001fe400078e00f9 */
[----:B------:R-:W-:Y:S01]  /*14dd0*/  IMAD.HI.U32 R249, R0, R248, RZ ;  /* 0x000000f800f97227 */ /* 0x000fe200078e00ff */
[----:B------:R-:W-:-:S03]  /*14de0*/  ISETP.GT.U32.AND P6, PT, R168, R241, PT ;  /* 0x000000f1a800720c */ /* 0x000fc60003fc4070 */
[----:B------:R-:W-:Y:S01]  /*14df0*/  @!P5 IMAD.MOV R4, RZ, RZ, -R4 ;  /* 0x000000ffff04d224 */ /* 0x000fe200078e0a04 */
[----:B------:R-:W-:Y:S01]  /*14e00*/  ISETP.GE.AND P5, PT, R3, RZ, PT ;  /* 0x000000ff0300720c */ /* 0x000fe20003fa6270 */
[----:B------:R-:W-:Y:S02]  /*14e10*/  IMAD R3, R168, R244, R240 ;  /* 0x000000f4a8037224 */ /* 0x000fe400078e02f0 */
[----:B------:R-:W-:Y:S01]  /*14e20*/  IMAD.HI.U32 R240, R0, R247, RZ ;  /* 0x000000f700f07227 */ /* 0x000fe200078e00ff */
[----:B------:R0:W-:Y:S02]  /*14e30*/  STL [R1+0x278], R4 ;  /* 0x0002780401007387 */ /* 0x0001e40000100800 */
[----:B------:R-:W-:Y:S01]  /*14e40*/  ISETP.GT.U32.AND P2, PT, R168, R3, PT ;  /* 0x00000003a800720c */ /* 0x000fe20003f44070 */
[----:B------:R-:W-:Y:S02]  /*14e50*/  IMAD.MOV R240, RZ, RZ, -R240 ;  /* 0x000000fffff07224 */ /* 0x000fe400078e0af0 */
[----:B------:R-:W-:-:S02]  /*14e60*/  IMAD.MOV R249, RZ, RZ, -R249 ;  /* 0x000000fffff97224 */ /* 0x000fc400078e0af9 */
[----:B------:R-:W-:Y:S02]  /*14e70*/  IMAD R247, R168, R240, R247 ;  /* 0x000000f0a8f77224 */ /* 0x000fe400078e02f7 */
[----:B------:R-:W-:Y:S01]  /*14e80*/  @!P3 IMAD.IADD R242, R242, 0x1, -R168 ;  /* 0x00000001f2f2b824 */ /* 0x000fe200078e0aa8 */
[----:B------:R-:W-:Y:S01]  /*14e90*/  ISETP.GE.AND P3, PT, R245, RZ, PT ;  /* 0x000000fff500720c */ /* 0x000fe20003f66270 */
[----:B0-----:R-:W-:Y:S02]  /*14ea0*/  IMAD.MOV.U32 R4, RZ, RZ, R246 ;  /* 0x000000ffff047224 */ /* 0x001fe400078e00f6 */
[C---:B------:R-:W-:Y:S02]  /*14eb0*/  IMAD R245, R168.reuse, R249, R248 ;  /* 0x000000f9a8f57224 */ /* 0x040fe400078e02f8 */
[----:B------:R-:W-:Y:S02]  /*14ec0*/  @!P2 IMAD.IADD R3, R3, 0x1, -R168 ;  /* 0x000000010303a824 */ /* 0x000fe400078e0aa8 */
[----:B------:R-:W-:Y:S01]  /*14ed0*/  @!P1 IMAD.MOV R4, RZ, RZ, -R4 ;  /* 0x000000ffff049224 */ /* 0x000fe200078e0a04 */
[C---:B------:R-:W-:Y:S01]  /*14ee0*/  ISETP.GT.U32.AND P2, PT, R168.reuse, R245, PT ;  /* 0x000000f5a800720c */ /* 0x040fe20003f44070 */
[----:B------:R-:W-:Y:S01]  /*14ef0*/  @!P6 IMAD.IADD R241, R241, 0x1, -R168 ;  /* 0x00000001f1f1e824 */ /* 0x000fe200078e0aa8 */
[----:B------:R-:W-:Y:S01]  /*14f00*/  ISETP.GT.U32.AND P1, PT, R168, R3, PT ;  /* 0x00000003a800720c */ /* 0x000fe20003f24070 */
[----:B------:R-:W-:Y:S01]  /*14f10*/  IMAD.HI.U32 R244, R0, R243, RZ ;  /* 0x000000f300f47227 */ /* 0x000fe200078e00ff */
[----:B------:R-:W-:Y:S01]  /*14f20*/  ISETP.GT.U32.AND P6, PT, R168, R247, PT ;  /* 0x000000f7a800720c */ /* 0x000fe20003fc4070 */
[----:B------:R0:W-:Y:S02]  /*14f30*/  STL [R1+0x250], R4 ;  /* 0x0002500401007387 */ /* 0x0001e40000100800 */
[----:B------:R-:W-:-:S02]  /*14f40*/  IMAD.MOV.U32 R5, RZ, RZ, R242 ;  /* 0x000000ffff057224 */ /* 0x000fc400078e00f2 */
[----:B------:R-:W-:Y:S02]  /*14f50*/  IMAD.MOV R244, RZ, RZ, -R244 ;  /* 0x000000fffff47224 */ /* 0x000fe400078e0af4 */
[----:B------:R-:W-:Y:S01]  /*14f60*/  @!P4 IMAD.MOV R5, RZ, RZ, -R5 ;  /* 0x000000ffff05c224 */ /* 0x000fe200078e0a05 */
[----:B------:R-:W-:Y:S01]  /*14f70*/  ISETP.GE.AND P4, PT, R239, RZ, PT ;  /* 0x000000ffef00720c */ /* 0x000fe20003f86270 */
[----:B------:R-:W-:Y:S02]  /*14f80*/  IMAD R243, R168, R244, R243 ;  /* 0x000000f4a8f37224 */ /* 0x000fe400078e02f3 */
[----:B0-----:R-:W-:Y:S01]  /*14f90*/  IMAD.MOV.U32 R4, RZ, RZ, R241 ;  /* 0x000000ffff047224 */ /* 0x001fe200078e00f1 */
[----:B------:R-:W-:Y:S01]  /*14fa0*/  STL [R1+0x25c], R5 ;  /* 0x00025c0501007387 */ /* 0x000fe20000100800 */
[----:B------:R-:W-:Y:S02]  /*14fb0*/  VIADD R239, R2, 0x4c ;  /* 0x0000004c02ef7836 */ /* 0x000fe40000000000 */
[----:B------:R-:W-:Y:S01]  /*14fc0*/  @!P0 IMAD.MOV R4, RZ, RZ, -R4 ;  /* 0x000000ffff048224 */ /* 0x000fe200078e0a04 */
[----:B------:R-:W-:Y:S01]  /*14fd0*/  ISETP.GT.U32.AND P0, PT, R168, R243, PT ;  /* 0x000000f3a800720c */ /* 0x000fe20003f04070 */
[--C-:B------:R-:W-:Y:S01]  /*14fe0*/  @!P1 IMAD.IADD R3, R3, 0x1, -R168.reuse ;  /* 0x0000000103039824 */ /* 0x100fe200078e0aa8 */
[----:B------:R-:W-:Y:S01]  /*14ff0*/  IABS R242, R239 ;  /* 0x000000ef00f27213 */ /* 0x000fe20000000000 */
[----:B------:R-:W-:Y:S01]  /*15000*/  VIADD R240, R2, 0x4d ;  /* 0x0000004d02f07836 */ /* 0x000fe20000000000 */
[----:B------:R0:W-:Y:S01]  /*15010*/  STL [R1+0x260], R4 ;  /* 0x0002600401007387 */ /* 0x0001e20000100800 */
[--C-:B------:R-:W-:Y:S01]  /*15020*/  @!P6 IMAD.IADD R247, R247, 0x1, -R168.reuse ;  /* 0x00000001f7f7e824 */ /* 0x100fe200078e0aa8 */
[----:B------:R-:W-:Y:S01]  /*15030*/  ISETP.GE.AND P1, PT, R238, RZ, PT ;  /* 0x000000ffee00720c */ /* 0x000fe20003f26270 */
        /* <DEDUP_REMOVED lines=8> */
[----:B------:R-:W-:-:S04]  /*150c0*/  IMAD.HI.U32 R241, R0, R246, RZ ;  /* 0x000000f600f17227 */ /* 0x000fc800078e00ff */
[----:B------:R-:W-:Y:S01]  /*150d0*/  @!P5 IMAD.MOV R4, RZ, RZ, -R4 ;  /* 0x000000ffff04d224 */ /* 0x000fe200078e0a04 */
[C---:B------:R-:W-:Y:S01]  /*150e0*/  ISETP.GT.U32.AND P5, PT, R168.reuse, R247, PT ;  /* 0x000000f7a800720c */ /* 0x040fe20003fa4070 */
[----:B------:R-:W-:Y:S02]  /*150f0*/  IMAD.MOV R240, RZ, RZ, -R240 ;  /* 0x000000fffff07224 */ /* 0x000fe400078e0af0 */
[----:B------:R-:W-:Y:S01]  /*15100*/  IMAD.MOV R241, RZ, RZ, -R241 ;  /* 0x000000fffff17224 */ /* 0x000fe200078e0af1 */
[----:B------:R0:W-:Y:S01]  /*15110*/  STL [R1+0x264], R4 ;  /* 0x0002640401007387 */ /* 0x0001e20000100800 */
[----:B------:R-:W-:Y:S02]  /*15120*/  @!P0 IMAD.IADD R243, R243, 0x1, -R168 ;  /* 0x00000001f3f38824 */ /* 0x000fe400078e0aa8 */
[C---:B------:R-:W-:Y:S02]  /*15130*/  IMAD R242, R168.reuse, R240, R242 ;  /* 0x000000f0a8f27224 */ /* 0x040fe400078e02f2 */
[C---:B------:R-:W-:Y:S01]  /*15140*/  IMAD R246, R168.reuse, R241, R246 ;  /* 0x000000f1a8f67224 */ /* 0x040fe200078e02f6 */
[----:B------:R-:W-:Y:S01]  /*15150*/  ISETP.GT.U32.AND P0, PT, R168, R243, PT ;  /* 0x000000f3a800720c */ /* 0x000fe20003f04070 */
[----:B------:R-:W-:-:S02]  /*15160*/  @!P6 IMAD.IADD R245, R245, 0x1, -R168 ;  /* 0x00000001f5f5e824 */ /* 0x000fc400078e0aa8 */
[--C-:B------:R-:W-:Y:S01]  /*15170*/  @!P5 IMAD.IADD R247, R247, 0x1, -R168.reuse ;  /* 0x00000001f7f7d824 */ /* 0x100fe200078e0aa8 */
[----:B------:R-:W-:Y:S01]  /*15180*/  ISETP.GT.U32.AND P5, PT, R168, R242, PT ;  /* 0x000000f2a800720c */ /* 0x000fe20003fa4070 */
[----:B------:R-:W-:Y:S01]  /*15190*/  VIADD R3, R2, 0x4a ;  /* 0x0000004a02037836 */ /* 0x000fe20000000000 */
[----:B------:R-:W-:Y:S01]  /*151a0*/  ISETP.GT.U32.AND P6, PT, R168, R246, PT ;  /* 0x000000f6a800720c */ /* 0x000fe20003fc4070 */
[----:B------:R-:W-:Y:S02]  /*151b0*/  VIADD R238, R2, 0x4b ;  /* 0x0000004b02ee7836 */ /* 0x000fe40000000000 */
[----:B0-----:R-:W-:Y:S01]  /*151c0*/  IMAD.MOV.U32 R4, RZ, RZ, R245 ;  /* 0x000000ffff047224 */ /* 0x001fe200078e00f5 */
[----:B------:R-:W-:Y:S01]  /*151d0*/  IABS R240, R3 ;  /* 0x0000000300f07213 */ /* 0x000fe20000000000 */
[----:B------:R-:W-:Y:S01]  /*151e0*/  IMAD.MOV.U32 R5, RZ, RZ, R247 ;  /* 0x000000ffff057224 */ /* 0x000fe200078e00f7 */
[----:B------:R-:W-:Y:S01]  /*151f0*/  IABS R241, R238 ;  /* 0x000000ee00f17213 */ /* 0x000fe20000000000 */
[----:B------:R-:W-:Y:S01]  /*15200*/  @!P0 IMAD.IADD R243, R243, 0x1, -R168 ;  /* 0x00000001f3f38824 */ /* 0x000fe200078e0aa8 */
[----:B------:R-:W-:Y:S01]  /*15210*/  ISETP.GE.AND P0, PT, R239, RZ, PT ;  /* 0x000000ffef00720c */ /* 0x000fe20003f06270 */
[----:B------:R-:W-:-:S02]  /*15220*/  IMAD.MOV.U32 R239, RZ, RZ, R248 ;  /* 0x000000ffffef7224 */ /* 0x000fc400078e00f8 */
[----:B------:R-:W-:Y:S02]  /*15230*/  @!P5 IMAD.IADD R242, R242, 0x1, -R168 ;  /* 0x00000001f2f2d824 */ /* 0x000fe400078e0aa8 */
[----:B------:R-:W-:-:S04]  /*15240*/  IMAD.HI.U32 R249, R0, R240, RZ ;  /* 0x000000f000f97227 */ /* 0x000fc800078e00ff */
[----:B------:R-:W-:Y:S01]  /*15250*/  @!P6 IMAD.IADD R246, R246, 0x1, -R168 ;  /* 0x00000001f6f6e824 */ /* 0x000fe200078e0aa8 */
[----:B------:R-:W-:Y:S01]  /*15260*/  ISETP.GE.AND P6, PT, R238, RZ, PT ;  /* 0x000000ffee00720c */ /* 0x000fe20003fc6270 */
[----:B------:R-:W-:Y:S01]  /*15270*/  @!P3 IMAD.MOV R4, RZ, RZ, -R4 ;  /* 0x000000ffff04b224 */ /* 0x000fe200078e0a04 */
[----:B------:R-:W-:Y:S01]  /*15280*/  ISETP.GT.U32.AND P3, PT, R168, R242, PT ;  /* 0x000000f2a800720c */ /* 0x000fe20003f64070 */
[----:B------:R-:W-:Y:S01]  /*15290*/  IMAD.HI.U32 R238, R0, R239, RZ ;  /* 0x000000ef00ee7227 */ /* 0x000fe200078e00ff */
[----:B------:R-:W-:Y:S02]  /*152a0*/  ISETP.GT.U32.AND P5, PT, R168, R246, PT ;  /* 0x000000f6a800720c */ /* 0x000fe40003fa4070 */
[----:B------:R0:W-:Y:S01]  /*152b0*/  STL [R1+0x254], R4 ;  /* 0x0002540401007387 */ /* 0x0001e20000100800 */
[----:B------:R-:W-:Y:S02]  /*152c0*/  IMAD.MOV R245, RZ, RZ, -R249 ;  /* 0x000000fffff57224 */ /* 0x000fe400078e0af9 */
[----:B------:R-:W-:-:S02]  /*152d0*/  IMAD.MOV R238, RZ, RZ, -R238 ;  /* 0x000000ffffee7224 */ /* 0x000fc400078e0aee */
[C---:B------:R-:W-:Y:S02]  /*152e0*/  IMAD R240, R168.reuse, R245, R240 ;  /* 0x000000f5a8f07224 */ /* 0x040fe400078e02f0 */
[----:B------:R-:W-:Y:S02]  /*152f0*/  IMAD R239, R168, R238, R239 ;  /* 0x000000eea8ef7224 */ /* 0x000fe400078e02ef */
[----:B------:R-:W-:-:S04]  /*15300*/  IMAD.HI.U32 R248, R0, R241, RZ ;  /* 0x000000f100f87227 */ /* 0x000fc800078e00ff */
[----:B0-----:R-:W-:Y:S02]  /*15310*/  IMAD.MOV.U32 R4, RZ, RZ, R243 ;  /* 0x000000ffff047224 */ /* 0x001fe400078e00f3 */
[----:B------:R-:W-:Y:S01]  /*15320*/  @!P3 IMAD.IADD R242, R242, 0x1, -R168 ;  /* 0x00000001f2f2b824 */ /* 0x000fe200078e0aa8 */
[C---:B------:R-:W-:Y:S01]  /*15330*/  ISETP.GT.U32.AND P3, PT, R168.reuse, R239, PT ;  /* 0x000000efa800720c */ /* 0x040fe20003f64070 */
[----:B------:R-:W-:Y:S01]  /*15340*/  @!P1 IMAD.MOV R4, RZ, RZ, -R4 ;  /* 0x000000ffff049224 */ /* 0x000fe200078e0a04 */
[----:B------:R-:W-:Y:S01]  /*15350*/  ISETP.GT.U32.AND P1, PT, R168, R240, PT ;  /* 0x000000f0a800720c */ /* 0x000fe20003f24070 */
[----:B------:R-:W-:Y:S02]  /*15360*/  IMAD.MOV R248, RZ, RZ, -R248 ;  /* 0x000000fffff87224 */ /* 0x000fe400078e0af8 */
[----:B------:R-:W-:Y:S02]  /*15370*/  VIADD R243, R2, 0x47 ;  /* 0x0000004702f37836 */ /* 0x000fe40000000000 */
[----:B------:R-:W-:-:S02]  /*15380*/  IMAD R241, R168, R248, R241 ;  /* 0x000000f8a8f17224 */ /* 0x000fc400078e02f1 */
[--C-:B------:R-:W-:Y:S01]  /*15390*/  @!P5 IMAD.IADD R246, R246, 0x1, -R168.reuse ;  /* 0x00000001f6f6d824 */ /* 0x100fe200078e0aa8 */
[----:B------:R-:W-:Y:S01]  /*153a0*/  ISETP.GE.AND P5, PT, R3, RZ, PT ;  /* 0x000000ff0300720c */ /* 0x000fe20003fa6270 */
[----:B------:R-:W-:Y:S01]  /*153b0*/  @!P4 IMAD.MOV R5, RZ, RZ, -R5 ;  /* 0x000000ffff05c224 */ /* 0x000fe200078e0a05 */
[----:B------:R-:W-:Y:S01]  /*153c0*/  IABS R3, R243 ;  /* 0x000000f300037213 */ /* 0x000fe20000000000 */
[--C-:B------:R-:W-:Y:S01]  /*153d0*/  @!P3 IMAD.IADD R239, R239, 0x1, -R168.reuse ;  /* 0x00000001efefb824 */ /* 0x100fe200078e0aa8 */
[----:B------:R-:W-:Y:S01]  /*153e0*/  ISETP.GT.U32.AND P4, PT, R168, R241, PT ;  /* 0x000000f1a800720c */ /* 0x000fe20003f84070 */
[----:B------:R-:W-:Y:S01]  /*153f0*/  @!P1 IMAD.IADD R240, R240, 0x1, -R168 ;  /* 0x00000001f0f09824 */ /* 0x000fe200078e0aa8 */
[----:B------:R-:W-:Y:S01]  /*15400*/  STL [R1+0x238], R5 ;  /* 0x0002380501007387 */ /* 0x000fe20000100800 */
[----:B------:R-:W-:-:S03]  /*15410*/  IMAD.HI.U32 R247, R0, R3, RZ ;  /* 0x0000000300f77227 */ /* 0x000fc600078e00ff */
[----:B------:R-:W-:Y:S01]  /*15420*/  ISETP.GT.U32.AND P3, PT, R168, R240, PT ;  /* 0x000000f0a800720c */ /* 0x000fe20003f64070 */
[----:B------:R-:W-:Y:S01]  /*15430*/  VIADD R249, R2, 0x48 ;  /* 0x0000004802f97836 */ /* 0x000fe20000000000 */
[----:B------:R0:W-:Y:S01]  /*15440*/  STL [R1+0x240], R4 ;  /* 0x0002400401007387 */ /* 0x0001e20000100800 */
[----:B------:R-:W-:-:S03]  /*15450*/  IMAD.MOV R247, RZ, RZ, -R247 ;  /* 0x000000fffff77224 */ /* 0x000fc600078e0af7 */
[----:B------:R-:W-:Y:S01]  /*15460*/  IABS R238, R249 ;  /* 0x000000f900ee7213 */ /* 0x000fe20000000000 */
[----:B------:R-:W-:Y:S02]  /*15470*/  IMAD R3, R168, R247, R3 ;  /* 0x000000f7a8037224 */ /* 0x000fe400078e0203 */
[----:B------:R-:W-:Y:S01]  /*15480*/  @!P4 IMAD.IADD R241, R241, 0x1, -R168 ;  /* 0x00000001f1f1c824 */ /* 0x000fe200078e0aa8 */
[----:B------:R-:W-:Y:S01]  /*15490*/  ISETP.GE.AND P4, PT, R244, RZ, PT ;  /* 0x000000fff400720c */ /* 0x000fe20003f86270 */
[----:B------:R-:W-:-:S03]  /*154a0*/  IMAD.HI.U32 R245, R0, R238, RZ ;  /* 0x000000ee00f57227 */ /* 0x000fc600078e00ff */
[----:B------:R-:W-:Y:S01]  /*154b0*/  ISETP.GT.U32.AND P1, PT, R168, R241, PT ;  /* 0x000000f1a800720c */ /* 0x000fe20003f24070 */
[----:B0-----:R-:W-:Y:S02]  /*154c0*/  IMAD.MOV.U32 R4, RZ, RZ, R246 ;  /* 0x000000ffff047224 */ /* 0x001fe400078e00f6 */
[----:B------:R-:W-:Y:S01]  /*154d0*/  @!P3 IMAD.IADD R240, R240, 0x1, -R168 ;  /* 0x00000001f0f0b824 */ /* 0x000fe200078e0aa8 */
[C---:B------:R-:W-:Y:S01]  /*154e0*/  ISETP.GT.U32.AND P3, PT, R168.reuse, R3, PT ;  /* 0x00000003a800720c */ /* 0x040fe20003f64070 */
[----:B------:R-:W-:Y:S01]  /*154f0*/  @!P2 IMAD.MOV R4, RZ, RZ, -R4 ;  /* 0x000000ffff04a224 */ /* 0x000fe200078e0a04 */
[----:B------:R-:W-:Y:S01]  /*15500*/  ISETP.GT.U32.AND P2, PT, R168, R239, PT ;  /* 0x000000efa800720c */ /* 0x000fe20003f44070 */
[C---:B------:R-:W-:Y:S02]  /*15510*/  VIADD R244, R2.reuse, 0x46 ;  /* 0x0000004602f47836 */ /* 0x040fe40000000000 */
[----:B------:R-:W-:Y:S01]  /*15520*/  IMAD.MOV R245, RZ, RZ, -R245 ;  /* 0x000000fffff57224 */ /* 0x000fe200078e0af5 */
[----:B------:R0:W-:Y:S01]  /*15530*/  STL [R1+0x244], R4 ;  /* 0x0002440401007387 */ /* 0x0001e20000100800 */
[----:B------:R-:W-:Y:S01]  /*15540*/  VIADD R247, R2, 0x44 ;  /* 0x0000004402f77836 */ /* 0x000fe20000000000 */
[----:B------:R-:W-:Y:S01]  /*15550*/  IABS R246, R244 ;  /* 0x000000f400f67213 */ /* 0x000fe20000000000 */
[----:B------:R-:W-:-:S02]  /*15560*/  IMAD R238, R168, R245, R238 ;  /* 0x000000f5a8ee7224 */ /* 0x000fc400078e02ee */
[----:B------:R-:W-:Y:S02]  /*15570*/  VIADD R245, R2, 0x45 ;  /* 0x0000004502f57836 */ /* 0x000fe40000000000 */
[----:B------:R-:W-:-:S03]  /*15580*/  IMAD.HI.U32 R250, R0, R246, RZ ;  /* 0x000000f600fa7227 */ /* 0x000fc600078e00ff */
[----:B------:R-:W-:Y:S01]  /*15590*/  IABS R248, R245 ;  /* 0x000000f500f87213 */ /* 0x000fe20000000000 */
[----:B0-----:R-:W-:Y:S02]  /*155a0*/  IMAD.MOV.U32 R4, RZ, RZ, R242 ;  /* 0x000000ffff047224 */ /* 0x001fe400078e00f2 */
[--C-:B------:R-:W-:Y:S02]  /*155b0*/  @!P3 IMAD.IADD R3, R3, 0x1, -R168.reuse ;  /* 0x000000010303b824 */ /* 0x100fe400078e0aa8 */
[--C-:B------:R-:W-:Y:S01]  /*155c0*/  @!P1 IMAD.IADD R241, R241, 0x1, -R168.reuse ;  /* 0x00000001f1f19824 */ /* 0x100fe200078e0aa8 */
[C---:B------:R-:W-:Y:S01]  /*155d0*/  ISETP.GT.U32.AND P1, PT, R168.reuse, R238, PT ;  /* 0x000000eea800720c */ /* 0x040fe20003f24070 */
[----:B------:R-:W-:Y:S01]  /*155e0*/  @!P2 IMAD.IADD R239, R239, 0x1, -R168 ;  /* 0x00000001efefa824 */ /* 0x000fe200078e0aa8 */
[----:B------:R-:W-:Y:S01]  /*155f0*/  ISETP.GE.AND P2, PT, R249, RZ, PT ;  /* 0x000000fff900720c */ /* 0x000fe20003f46270 */
[----:B------:R-:W-:Y:S01]  /*15600*/  IMAD.MOV R249, RZ, RZ, -R250 ;  /* 0x000000fffff97224 */ /* 0x000fe200078e0afa */
[----:B------:R-:W-:Y:S01]  /*15610*/  IABS R250, R247 ;  /* 0x000000f700fa7213 */ /* 0x000fe20000000000 */
[----:B------:R-:W-:Y:S01]  /*15620*/  @!P0 IMAD.MOV R4, RZ, RZ, -R4 ;  /* 0x000000ffff048224 */ /* 0x000fe200078e0a04 */
[----:B------:R-:W-:Y:S01]  /*15630*/  ISETP.GT.U32.AND P0, PT, R168, R3, PT ;  /* 0x00000003a800720c */ /* 0x000fe20003f04070 */
[----:B------:R-:W-:-:S03]  /*15640*/  IMAD.HI.U32 R251, R0, R248, RZ ;  /* 0x000000f800fb7227 */ /* 0x000fc600078e00ff */
[----:B------:R0:W-:Y:S01]  /*15650*/  STL [R1+0x230], R4 ;  /* 0x0002300401007387 */ /* 0x0001e20000100800 */
[C---:B------:R-:W-:Y:S02]  /*15660*/  IMAD R246, R168.reuse, R249, R246 ;  /* 0x000000f9a8f67224 */ /* 0x040fe400078e02f6 */
[----:B------:R-:W-:Y:S02]  /*15670*/  IMAD.MOV.U32 R6, RZ, RZ, R241 ;  /* 0x000000ffff067224 */ /* 0x000fe400078e00f1 */
[----:B------:R-:W-:Y:S02]  /*15680*/  IMAD.MOV R251, RZ, RZ, -R251 ;  /* 0x000000fffffb7224 */ /* 0x000fe400078e0afb */
[----:B------:R-:W-:Y:S01]  /*15690*/  @!P6 IMAD.MOV R6, RZ, RZ, -R6 ;  /* 0x000000ffff06e224 */ /* 0x000fe200078e0a06 */
[C---:B------:R-:W-:Y:S01]  /*156a0*/  ISETP.GT.U32.AND P6, PT, R168.reuse, R246, PT ;  /* 0x000000f6a800720c */ /* 0x040fe20003fc4070 */
[----:B------:R-:W-:Y:S02]  /*156b0*/  IMAD R248, R168, R251, R248 ;  /* 0x000000fba8f87224 */ /* 0x000fe400078e02f8 */
[----:B------:R-:W-:Y:S01]  /*156c0*/  @!P1 IMAD.IADD R238, R238, 0x1, -R168 ;  /* 0x00000001eeee9824 */ /* 0x000fe200078e0aa8 */
[----:B------:R-:W-:Y:S01]  /*156d0*/  ISETP.GE.AND P1, PT, R243, RZ, PT ;  /* 0x000000fff300720c */ /* 0x000fe20003f26270 */
[----:B------:R-:W-:Y:S01]  /*156e0*/  IMAD.MOV.U32 R5, RZ, RZ, R240 ;  /* 0x000000ffff057224 */ /* 0x000fe200078e00f0 */
[----:B------:R-:W-:Y:S01]  /*156f0*/  STL [R1+0x228], R6 ;  /* 0x0002280601007387 */ /* 0x000fe20000100800 */
[----:B0-----:R-:W-:Y:S01]  /*15700*/  IMAD.MOV.U32 R4, RZ, RZ, R239 ;  /* 0x000000ffff047224 */ /* 0x001fe200078e00ef */
[C---:B------:R-:W-:Y:S01]  /*15710*/  ISETP.GT.U32.AND P3, PT, R168.reuse, R238, PT ;  /* 0x000000eea800720c */ /* 0x040fe20003f64070 */
[----:B------:R-:W-:Y:S01]  /*15720*/  @!P0 IMAD.IADD R3, R3, 0x1, -R168 ;  /* 0x0000000103038824 */ /* 0x000fe200078e0aa8 */
[----:B------:R-:W-:Y:S01]  /*15730*/  ISETP.GT.U32.AND P0, PT, R168, R248, PT ;  /* 0x000000f8a800720c */ /* 0x000fe20003f04070 */
[----:B------:R-:W-:-:S04]  /*15740*/  IMAD.HI.U32 R240, R0, R250, RZ ;  /* 0x000000fa00f07227 */ /* 0x000fc800078e00ff */
[----:B------:R-:W-:Y:S01]  /*15750*/  @!P5 IMAD.MOV R5, RZ, RZ, -R5 ;  /* 0x000000ffff05d224 */ /* 0x000fe200078e0a05 */
[----:B------:R-:W-:Y:S01]  /*15760*/  ISETP.GE.AND P5, PT, R244, RZ, PT ;  /* 0x000000fff400720c */ /* 0x000fe20003fa6270 */
[----:B------:R-:W-:Y:S01]  /*15770*/  @!P4 IMAD.MOV R4, RZ, RZ, -R4 ;  /* 0x000000ffff04c224 */ /* 0x000fe200078e0a04 */
[----:B------:R-:W-:Y:S01]  /*15780*/  ISETP.GE.AND P4, PT, R245, RZ, PT ;  /* 0x000000fff500720c */ /* 0x000fe20003f86270 */
[----:B------:R-:W-:Y:S01]  /*15790*/  IMAD.MOV R240, RZ, RZ, -R240 ;  /* 0x000000fffff07224 */ /* 0x000fe200078e0af0 */
[----:B------:R0:W-:Y:S01]  /*157a0*/  STL [R1+0x224], R5 ;  /* 0x0002240501007387 */ /* 0x0001e20000100800 */
[----:B------:R-:W-:Y:S02]  /*157b0*/  @!P6 IMAD.IADD R246, R246, 0x1, -R168 ;  /* 0x00000001f6f6e824 */ /* 0x000fe400078e0aa8 */
[----:B------:R-:W-:Y:S01]  /*157c0*/  VIADD R239, R2, 0x43 ;  /* 0x0000004302ef7836 */ /* 0x000fe20000000000 */
[----:B------:R1:W-:Y:S01]  /*157d0*/  STL [R1+0x220], R4 ;  /* 0x0002200401007387 */ /* 0x0003e20000100800 */
[C---:B------:R-:W-:Y:S01]  /*157e0*/  IMAD R240, R168.reuse, R240, R250 ;  /* 0x000000f0a8f07224 */ /* 0x040fe200078e02fa */
[----:B------:R-:W-:Y:S01]  /*157f0*/  ISETP.GT.U32.AND P6, PT, R168, R246, PT ;  /* 0x000000f6a800720c */ /* 0x000fe20003fc4070 */
[--C-:B------:R-:W-:Y:S01]  /*15800*/  @!P0 IMAD.IADD R248, R248, 0x1, -R168.reuse ;  /* 0x00000001f8f88824 */ /* 0x100fe200078e0aa8 */
[----:B------:R-:W-:Y:S01]  /*15810*/  IABS R243, R239 ;  /* 0x000000ef00f37213 */ /* 0x000fe20000000000 */
[----:B------:R-:W-:Y:S01]  /*15820*/  @!P3 IMAD.IADD R238, R238, 0x1, -R168 ;  /* 0x00000001eeeeb824 */ /* 0x000fe200078e0aa8 */
[----:B------:R-:W-:Y:S01]  /*15830*/  ISETP.GE.AND P3, PT, R247, RZ, PT ;  /* 0x000000fff700720c */ /* 0x000fe20003f66270 */
[----:B------:R-:W-:Y:S01]  /*15840*/  VIADD R244, R2, 0x41 ;  /* 0x0000004102f47836 */ /* 0x000fe20000000000 */
[----:B------:R-:W-:Y:S01]  /*15850*/  ISETP.GT.U32.AND P0, PT, R168, R248, PT ;  /* 0x000000f8a800720c */ /* 0x000fe20003f04070 */
[----:B0-----:R-:W-:-:S02]  /*15860*/  IMAD.MOV.U32 R5, RZ, RZ, R238 ;  /* 0x000000ffff057224 */ /* 0x001fc400078e00ee */
[----:B-1----:R-:W-:Y:S01]  /*15870*/  IMAD.MOV.U32 R4, RZ, RZ, R3 ;  /* 0x000000ffff047224 */ /* 0x002fe200078e0003 */
[----:B------:R-:W-:Y:S01]  /*15880*/  IABS R241, R244 ;  /* 0x000000f400f17213 */ /* 0x000fe20000000000 */
[----:B------:R-:W-:-:S04]  /*15890*/  IMAD.HI.U32 R3, R0, R243, RZ ;  /* 0x000000f300037227 */ /* 0x000fc800078e00ff */
[----:B------:R-:W-:Y:S01]  /*158a0*/  @!P1 IMAD.MOV R4, RZ, RZ, -R4 ;  /* 0x000000ffff049224 */ /* 0x000fe200078e0a04 */
[----:B------:R-:W-:Y:S01]  /*158b0*/  ISETP.GT.U32.AND P1, PT, R168, R240, PT ;  /* 0x000000f0a800720c */ /* 0x000fe20003f24070 */
[----:B------:R-:W-:Y:S01]  /*158c0*/  @!P2 IMAD.MOV R5, RZ, RZ, -R5 ;  /* 0x000000ffff05a224 */ /* 0x000fe200078e0a05 */
[----:B------:R-:W-:Y:S01]  /*158d0*/  ISETP.GE.AND P2, PT, R239, RZ, PT ;  /* 0x000000ffef00720c */ /* 0x000fe20003f46270 */
[----:B------:R-:W-:Y:S02]  /*158e0*/  VIADD R238, R2, 0x42 ;  /* 0x0000004202ee7836 */ /* 0x000fe40000000000 */
[----:B------:R-:W-:Y:S01]  /*158f0*/  IMAD.MOV R3, RZ, RZ, -R3 ;  /* 0x000000ffff037224 */ /* 0x000fe200078e0a03 */
[----:B------:R-:W-:Y:S01]  /*15900*/  STL [R1+0x1dc], R5 ;  /* 0x0001dc0501007387 */ /* 0x000fe20000100800 */
[--C-:B------:R-:W-:Y:S01]  /*15910*/  @!P6 IMAD.IADD R246, R246, 0x1, -R168.reuse ;  /* 0x00000001f6f6e824 */ /* 0x100fe200078e0aa8 */
[----:B------:R-:W-:Y:S01]  /*15920*/  IABS R239, R238 ;  /* 0x000000ee00ef7213 */ /* 0x000fe20000000000 */
[----:B------:R-:W-:Y:S01]  /*15930*/  IMAD R243, R168, R3, R243 ;  /* 0x00000003a8f37224 */ /* 0x000fe200078e02f3 */
[----:B------:R0:W-:Y:S01]  /*15940*/  STL [R1+0x19c], R4 ;  /* 0x00019c0401007387 */ /* 0x0001e20000100800 */
[--C-:B------:R-:W-:Y:S01]  /*15950*/  @!P0 IMAD.IADD R248, R248, 0x1, -R168.reuse ;  /* 0x00000001f8f88824 */ /* 0x100fe200078e0aa8 */
[----:B------:R-:W-:Y:S01]  /*15960*/  ISETP.GE.AND P6, PT, R238, RZ, PT ;  /* 0x000000ffee00720c */ /* 0x000fe20003fc6270 */
[----:B------:R-:W-:Y:S01]  /*15970*/  @!P1 IMAD.IADD R240, R240, 0x1, -R168 ;  /* 0x00000001f0f09824 */ /* 0x000fe200078e0aa8 */
[----:B------:R-:W-:Y:S01]  /*15980*/  ISETP.GT.U32.AND P0, PT, R168, R243, PT ;  /* 0x000000f3a800720c */ /* 0x000fe20003f04070 */
[----:B------:R-:W-:-:S03]  /*15990*/  IMAD.HI.U32 R242, R0, R239, RZ ;  /* 0x000000ef00f27227 */ /* 0x000fc600078e00ff */
[----:B------:R-:W-:Y:S01]  /*159a0*/  ISETP.GT.U32.AND P1, PT, R168, R240, PT ;  /* 0x000000f0a800720c */ /* 0x000fe20003f24070 */
[----:B------:R-:W-:Y:S02]  /*159b0*/  IMAD.MOV R242, RZ, RZ, -R242 ;  /* 0x000000fffff27224 */ /* 0x000fe400078e0af2 */
[----:B0-----:R-:W-:Y:S02]  /*159c0*/  IMAD.MOV.U32 R4, RZ, RZ, R246 ;  /* 0x000000ffff047224 */ /* 0x001fe400078e00f6 */
[----:B------:R-:W-:Y:S02]  /*159d0*/  VIADD R238, R2, 0x40 ;  /* 0x0000004002ee7836 */ /* 0x000fe40000000000 */
[----:B------:R-:W-:Y:S01]  /*159e0*/  @!P5 IMAD.MOV R4, RZ, RZ, -R4 ;  /* 0x000000ffff04d224 */ /* 0x000fe200078e0a04 */
[----:B------:R-:W-:Y:S01]  /*159f0*/  ISETP.GE.AND P5, PT, R244, RZ, PT ;  /* 0x000000fff400720c */ /* 0x000fe20003fa6270 */
[----:B------:R-:W-:Y:S01]  /*15a00*/  IMAD.HI.U32 R245, R0, R241, RZ ;  /* 0x000000f100f57227 */ /* 0x000fe200078e00ff */
[----:B------:R-:W-:-:S02]  /*15a10*/  IABS R3, R238 ;  /* 0x000000ee00037213 */ /* 0x000fc40000000000 */
[----:B------:R0:W-:Y:S01]  /*15a20*/  STL [R1+0x1a0], R4 ;  /* 0x0001a00401007387 */ /* 0x0001e20000100800 */
[----:B------:R-:W-:Y:S02]  /*15a30*/  IMAD R239, R168, R242, R239 ;  /* 0x000000f2a8ef7224 */ /* 0x000fe400078e02ef */
[----:B------:R-:W-:Y:S02]  /*15a40*/  IMAD.MOV R245, RZ, RZ, -R245 ;  /* 0x000000fffff57224 */ /* 0x000fe400078e0af5 */
[--C-:B------:R-:W-:Y:S01]  /*15a50*/  @!P1 IMAD.IADD R240, R240, 0x1, -R168.reuse ;  /* 0x00000001f0f09824 */ /* 0x100fe200078e0aa8 */
[----:B------:R-:W-:Y:S01]  /*15a60*/  ISETP.GT.U32.AND P1, PT, R168, R239, PT ;  /* 0x000000efa800720c */ /* 0x000fe20003f24070 */
[----:B------:R-:W-:Y:S02]  /*15a70*/  @!P0 IMAD.IADD R243, R243, 0x1, -R168 ;  /* 0x00000001f3f38824 */ /* 0x000fe400078e0aa8 */
[----:B------:R-:W-:Y:S02]  /*15a80*/  VIADD R249, R2, 0x31 ;  /* 0x0000003102f97836 */ /* 0x000fe40000000000 */
[----:B0-----:R-:W-:Y:S01]  /*15a90*/  IMAD.MOV.U32 R4, RZ, RZ, R248 ;  /* 0x000000ffff047224 */ /* 0x001fe200078e00f8 */
[----:B------:R-:W-:Y:S01]  /*15aa0*/  ISETP.GT.U32.AND P0, PT, R168, R243, PT ;  /* 0x000000f3a800720c */ /* 0x000fe20003f04070 */
[----:B------:R-:W-:-:S02]  /*15ab0*/  VIADD R6, R2, 0x14 ;  /* 0x0000001402067836 */ /* 0x000fc40000000000 */
[----:B------:R-:W-:Y:S01]  /*15ac0*/  @!P4 IMAD.MOV R4, RZ, RZ, -R4 ;  /* 0x000000ffff04c224 */ /* 0x000fe200078e0a04 */
[----:B------:R-:W-:Y:S01]  /*15ad0*/  ISETP.GE.AND P4, PT, R238, RZ, PT ;  /* 0x000000ffee00720c */ /* 0x000fe20003f86270 */
[----:B------:R-:W-:Y:S02]  /*15ae0*/  IMAD R238, R168, R245, R241 ;  /* 0x000000f5a8ee7224 */ /* 0x000fe400078e02f1 */
[----:B------:R-:W-:Y:S01]  /*15af0*/  IMAD.HI.U32 R241, R0, R3, RZ ;  /* 0x0000000300f17227 */ /* 0x000fe200078e00ff */
[----:B------:R0:W-:Y:S03]  /*15b00*/  STL [R1+0x200], R4 ;  /* 0x0002000401007387 */ /* 0x0001e60000100800 */
[----:B------:R-:W-:Y:S02]  /*15b10*/  @!P1 IMAD.IADD R239, R239, 0x1, -R168 ;  /* 0x00000001efef9824 */ /* 0x000fe400078e0aa8 */
[----:B------:R-:W-:-:S02]  /*15b20*/  VIADD R245, R2, 0x3f ;  /* 0x0000003f02f57836 */ /* 0x000fc40000000000 */
[----:B------:R-:W-:Y:S01]  /*15b30*/  @!P0 IMAD.IADD R243, R243, 0x1, -R168 ;  /* 0x00000001f3f38824 */ /* 0x000fe200078e0aa8 */
[C---:B------:R-:W-:Y:S01]  /*15b40*/  ISETP.GT.U32.AND P1, PT, R168.reuse, R239, PT ;  /* 0x000000efa800720c */ /* 0x040fe20003f24070 */
[----:B0-----:R-:W-:Y:S01]  /*15b50*/  IMAD.MOV.U32 R4, RZ, RZ, R240 ;  /* 0x000000ffff047224 */ /* 0x001fe200078e00f0 */
[----:B------:R-:W-:Y:S01]  /*15b60*/  IABS R242, R245 ;  /* 0x000000f500f27213 */ /* 0x000fe20000000000 */
[----:B------:R-:W-:Y:S02]  /*15b70*/  IMAD.MOV R240, RZ, RZ, -R241 ;  /* 0x000000fffff07224 */ /* 0x000fe400078e0af1 */
        /* <DEDUP_REMOVED lines=8> */
[----:B------:R-:W-:Y:S02]  /*15c00*/  IMAD.MOV R244, RZ, RZ, -R244 ;  /* 0x000000fffff47224 */ /* 0x000fe400078e0af4 */
[--C-:B------:R-:W-:Y:S01]  /*15c10*/  @!P1 IMAD.IADD R239, R239, 0x1, -R168.reuse ;  /* 0x00000001efef9824 */ /* 0x100fe200078e0aa8 */
[----:B------:R-:W-:Y:S01]  /*15c20*/  ISETP.GE.AND P1, PT, R241, RZ, PT ;  /* 0x000000fff100720c */ /* 0x000fe20003f26270 */
[----:B------:R-:W-:Y:S02]  /*15c30*/  @!P3 IMAD.IADD R238, R238, 0x1, -R168 ;  /* 0x00000001eeeeb824 */ /* 0x000fe400078e0aa8 */
[----:B0-----:R-:W-:Y:S02]  /*15c40*/  IMAD.MOV.U32 R4, RZ, RZ, R243 ;  /* 0x000000ffff047224 */ /* 0x001fe400078e00f3 */
[----:B------:R-:W-:Y:S01]  /*15c50*/  IMAD.HI.U32 R243, R0, R247, RZ ;  /* 0x000000f700f37227 */ /* 0x000fe200078e00ff */
[----:B------:R-:W-:-:S03]  /*15c60*/  ISETP.GT.U32.AND P3, PT, R168, R238, PT ;  /* 0x000000eea800720c */ /* 0x000fc60003f64070 */
[----:B------:R-:W-:Y:S02]  /*15c70*/  IMAD.MOV R243, RZ, RZ, -R243 ;  /* 0x000000fffff37224 */ /* 0x000fe400078e0af3 */
[----:B------:R-:W-:Y:S02]  /*15c80*/  @!P0 IMAD.IADD R240, R240, 0x1, -R168 ;  /* 0x00000001f0f08824 */ /* 0x000fe400078e0aa8 */
[----:B------:R-:W-:Y:S02]  /*15c90*/  VIADD R3, R2, 0x3d ;  /* 0x0000003d02037836 */ /* 0x000fe40000000000 */
[C---:B------:R-:W-:Y:S01]  /*15ca0*/  IMAD R242, R168.reuse, R244, R242 ;  /* 0x000000f4a8f27224 */ /* 0x040fe200078e02f2 */
[C---:B------:R-:W-:Y:S01]  /*15cb0*/  ISETP.GT.U32.AND P0, PT, R168.reuse, R240, PT ;  /* 0x000000f0a800720c */ /* 0x040fe20003f04070 */
[----:B------:R-:W-:Y:S01]  /*15cc0*/  IMAD R247, R168, R243, R247 ;  /* 0x000000f3a8f77224 */ /* 0x000fe200078e02f7 */
[----:B------:R-:W-:Y:S01]  /*15cd0*/  IABS R246, R3 ;  /* 0x0000000300f67213 */ /* 0x000fe20000000000 */
[----:B------:R-:W-:-:S02]  /*15ce0*/  IMAD.MOV.U32 R5, RZ, RZ, R239 ;  /* 0x000000ffff057224 */ /* 0x000fc400078e00ef */
[----:B------:R-:W-:Y:S01]  /*15cf0*/  @!P2 IMAD.MOV R4, RZ, RZ, -R4 ;  /* 0x000000ffff04a224 */ /* 0x000fe200078e0a04 */
[----:B------:R-:W-:Y:S01]  /*15d00*/  ISETP.GE.AND P2, PT, R245, RZ, PT ;  /* 0x000000fff500720c */ /* 0x000fe20003f46270 */
[----:B------:R-:W-:Y:S01]  /*15d10*/  @!P3 IMAD.IADD R238, R238, 0x1, -R168 ;  /* 0x00000001eeeeb824 */ /* 0x000fe200078e0aa8 */
[C---:B------:R-:W-:Y:S01]  /*15d20*/  ISETP.GT.U32.AND P3, PT, R168.reuse, R242, PT ;  /* 0x000000f2a800720c */ /* 0x040fe20003f64070 */
[----:B------:R-:W-:Y:S01]  /*15d30*/  @!P6 IMAD.MOV R5, RZ, RZ, -R5 ;  /* 0x000000ffff05e224 */ /* 0x000fe200078e0a05 */
[----:B------:R-:W-:Y:S01]  /*15d40*/  ISETP.GT.U32.AND P6, PT, R168, R247, PT ;  /* 0x000000f7a800720c */ /* 0x000fe20003fc4070 */
[----:B------:R0:W-:Y:S01]  /*15d50*/  STL [R1+0x204], R4 ;  /* 0x0002040401007387 */ /* 0x0001e20000100800 */
[----:B------:R-:W-:-:S03]  /*15d60*/  IMAD.HI.U32 R245, R0, R246, RZ ;  /* 0x000000f600f57227 */ /* 0x000fc600078e00ff */
[----:B------:R-:W-:Y:S01]  /*15d70*/  STL [R1+0x1e0], R5 ;  /* 0x0001e00501007387 */ /* 0x000fe20000100800 */
[----:B------:R-:W-:Y:S02]  /*15d80*/  IMAD.MOV R241, RZ, RZ, -R245 ;  /* 0x000000fffff17224 */ /* 0x000fe400078e0af5 */
[C---:B------:R-:W-:Y:S02]  /*15d90*/  VIADD R239, R2.reuse, 0x3c ;  /* 0x0000003c02ef7836 */ /* 0x040fe40000000000 */
[----:B------:R-:W-:Y:S02]  /*15da0*/  VIADD R245, R2, 0x3b ;  /* 0x0000003b02f57836 */ /* 0x000fe40000000000 */
[----:B0-----:R-:W-:Y:S01]  /*15db0*/  IMAD.MOV.U32 R4, RZ, RZ, R238 ;  /* 0x000000ffff047224 */ /* 0x001fe200078e00ee */
[----:B------:R-:W-:Y:S01]  /*15dc0*/  IABS R238, R239 ;  /* 0x000000ef00ee7213 */ /* 0x000fe20000000000 */
[----:B------:R-:W-:Y:S02]  /*15dd0*/  @!P0 IMAD.IADD R240, R240, 0x1, -R168 ;  /* 0x00000001f0f08824 */ /* 0x000fe400078e0aa8 */
[----:B------:R-:W-:Y:S01]  /*15de0*/  @!P5 IMAD.MOV R4, RZ, RZ, -R4 ;  /* 0x000000ffff04d224 */ /* 0x000fe200078e0a04 */
[----:B------:R-:W-:Y:S01]  /*15df0*/  ISETP.GE.AND P5, PT, R3, RZ, PT ;  /* 0x000000ff0300720c */ /* 0x000fe20003fa6270 */
[--C-:B------:R-:W-:Y:S01]  /*15e00*/  @!P3 IMAD.IADD R242, R242, 0x1, -R168.reuse ;  /* 0x00000001f2f2b824 */ /* 0x100fe200078e0aa8 */
[----:B------:R-:W-:Y:S01]  /*15e10*/  IABS R3, R245 ;  /* 0x000000f500037213 */ /* 0x000fe20000000000 */
[----:B------:R-:W-:Y:S01]  /*15e20*/  @!P6 IMAD.IADD R247, R247, 0x1, -R168 ;  /* 0x00000001f7f7e824 */ /* 0x000fe200078e0aa8 */
[----:B------:R0:W-:Y:S01]  /*15e30*/  STL [R1+0x1ec], R4 ;  /* 0x0001ec0401007387 */ /* 0x0001e20000100800 */
[----:B------:R-:W-:Y:S01]  /*15e40*/  IMAD R246, R168, R241, R246 ;  /* 0x000000f1a8f67224 */ /* 0x000fe200078e02f6 */
[----:B------:R-:W-:Y:S01]  /*15e50*/  ISETP.GE.AND P3, PT, R239, RZ, PT ;  /* 0x000000ffef00720c */ /* 0x000fe20003f66270 */
[----:B------:R-:W-:Y:S01]  /*15e60*/  IMAD.HI.U32 R239, R0, R238, RZ ;  /* 0x000000ee00ef7227 */ /* 0x000fe200078e00ff */
[----:B------:R-:W-:-:S02]  /*15e70*/  ISETP.GT.U32.AND P6, PT, R168, R242, PT ;  /* 0x000000f2a800720c */ /* 0x000fc40003fc4070 */
[----:B------:R-:W-:Y:S01]  /*15e80*/  ISETP.GT.U32.AND P0, PT, R168, R246, PT ;  /* 0x000000f6a800720c */ /* 0x000fe20003f04070 */
[----:B------:R-:W-:Y:S02]  /*15e90*/  IMAD.MOV R239, RZ, RZ, -R239 ;  /* 0x000000ffffef7224 */ /* 0x000fe400078e0aef */
[----:B------:R-:W-:Y:S02]  /*15ea0*/  VIADD R244, R2, 0x3a ;  /* 0x0000003a02f47836 */ /* 0x000fe40000000000 */
[----:B0-----:R-:W-:Y:S02]  /*15eb0*/  IMAD.MOV.U32 R4, RZ, RZ, R240 ;  /* 0x000000ffff047224 */ /* 0x001fe400078e00f0 */
[----:B------:R-:W-:Y:S01]  /*15ec0*/  IMAD.HI.U32 R240, R0, R3, RZ ;  /* 0x0000000300f07227 */ /* 0x000fe200078e00ff */
[----:B------:R-:W-:-:S03]  /*15ed0*/  IABS R241, R244 ;  /* 0x000000f400f17213 */ /* 0x000fc60000000000 */
[----:B------:R-:W-:Y:S01]  /*15ee0*/  @!P4 IMAD.MOV R4, RZ, RZ, -R4 ;  /* 0x000000ffff04c224 */ /* 0x000fe200078e0a04 */
[C---:B------:R-:W-:Y:S01]  /*15ef0*/  ISETP.GT.U32.AND P4, PT, R168.reuse, R247, PT ;  /* 0x000000f7a800720c */ /* 0x040fe20003f84070 */
[----:B------:R-:W-:Y:S02]  /*15f00*/  IMAD.MOV R240, RZ, RZ, -R240 ;  /* 0x000000fffff07224 */ /* 0x000fe400078e0af0 */
[C---:B------:R-:W-:Y:S01]  /*15f10*/  IMAD R238, R168.reuse, R239, R238 ;  /* 0x000000efa8ee7224 */ /* 0x040fe200078e02ee */
[----:B------:R0:W-:Y:S01]  /*15f20*/  STL [R1+0x1f4], R4 ;  /* 0x0001f40401007387 */ /* 0x0001e20000100800 */
[----:B------:R-:W-:Y:S02]  /*15f30*/  IMAD R3, R168, R240, R3 ;  /* 0x000000f0a8037224 */ /* 0x000fe400078e0203 */
[--C-:B------:R-:W-:Y:S01]  /*15f40*/  @!P6 IMAD.IADD R242, R242, 0x1, -R168.reuse ;  /* 0x00000001f2f2e824 */ /* 0x100fe200078e0aa8 */
[----:B------:R-:W-:Y:S01]  /*15f50*/  ISETP.GT.U32.AND P6, PT, R168, R238, PT ;  /* 0x000000eea800720c */ /* 0x000fe20003fc4070 */
[----:B------:R-:W-:-:S02]  /*15f60*/  @!P0 IMAD.IADD R246, R246, 0x1, -R168 ;  /* 0x00000001f6f68824 */ /* 0x000fc400078e0aa8 */
[----:B------:R-:W-:Y:S02]  /*15f70*/  VIADD R239, R2, 0x39 ;  /* 0x0000003902ef7836 */ /* 0x000fe40000000000 */
[----:B------:R-:W-:Y:S01]  /*15f80*/  @!P4 IMAD.IADD R247, R247, 0x1, -R168 ;  /* 0x00000001f7f7c824 */ /* 0x000fe200078e0aa8 */
[----:B------:R-:W-:Y:S01]  /*15f90*/  ISETP.GT.U32.AND P4, PT, R168, R3, PT ;  /* 0x00000003a800720c */ /* 0x000fe20003f84070 */
[----:B------:R-:W-:Y:S01]  /*15fa0*/  IMAD.HI.U32 R243, R0, R241, RZ ;  /* 0x000000f100f37227 */ /* 0x000fe200078e00ff */
[----:B------:R-:W-:Y:S02]  /*15fb0*/  ISETP.GT.U32.AND P0, PT, R168, R246, PT ;  /* 0x000000f6a800720c */ /* 0x000fe40003f04070 */
[----:B------:R-:W-:Y:S01]  /*15fc0*/  IABS R248, R239 ;  /* 0x000000ef00f87213 */ /* 0x000fe20000000000 */
[----:B0-----:R-:W-:Y:S02]  /*15fd0*/  IMAD.MOV.U32 R4, RZ, RZ, R242 ;  /* 0x000000ffff047224 */ /* 0x001fe400078e00f2 */
[----:B------:R-:W-:Y:S01]  /*15fe0*/  @!P6 IMAD.IADD R238, R238, 0x1, -R168 ;  /* 0x00000001eeeee824 */ /* 0x000fe200078e0aa8 */
[----:B------:R-:W-:Y:S01]  /*15ff0*/  ISETP.GE.AND P6, PT, R244, RZ, PT ;  /* 0x000000fff400720c */ /* 0x000fe20003fc6270 */
[----:B------:R-:W-:-:S02]  /*16000*/  IMAD.MOV.U32 R242, RZ, RZ, R248 ;  /* 0x000000fffff27224 */ /* 0x000fc400078e00f8 */
[----:B------:R-:W-:Y:S02]  /*16010*/  IMAD.MOV R243, RZ, RZ, -R243 ;  /* 0x000000fffff37224 */ /* 0x000fe400078e0af3 */
[----:B------:R-:W-:Y:S02]  /*16020*/  @!P4 IMAD.IADD R3, R3, 0x1, -R168 ;  /* 0x000000010303c824 */ /* 0x000fe400078e0aa8 */
[----:B------:R-:W-:Y:S01]  /*16030*/  @!P2 IMAD.MOV R4, RZ, RZ, -R4 ;  /* 0x000000ffff04a224 */ /* 0x000fe200078e0a04 */
[----:B------:R-:W-:Y:S01]  /*16040*/  ISETP.GT.U32.AND P2, PT, R168, R238, PT ;  /* 0x000000eea800720c */ /* 0x000fe20003f44070 */
[----:B------:R-:W-:Y:S01]  /*16050*/  IMAD.HI.U32 R244, R0, R242, RZ ;  /* 0x000000f200f47227 */ /* 0x000fe200078e00ff */
[C---:B------:R-:W-:Y:S02]  /*16060*/  ISETP.GT.U32.AND P4, PT, R168.reuse, R3, PT ;  /* 0x00000003a800720c */ /* 0x040fe40003f84070 */
[----:B------:R0:W-:Y:S01]  /*16070*/  STL [R1+0x1e8], R4 ;  /* 0x0001e80401007387 */ /* 0x0001e20000100800 */
[----:B------:R-:W-:-:S02]  /*16080*/  IMAD R241, R168, R243, R241 ;  /* 0x000000f3a8f17224 */ /* 0x000fc400078e02f1 */
[----:B------:R-:W-:Y:S02]  /*16090*/  IMAD.MOV.U32 R5, RZ, RZ, R247 ;  /* 0x000000ffff057224 */ /* 0x000fe400078e00f7 */
[----:B------:R-:W-:Y:S01]  /*160a0*/  @!P0 IMAD.IADD R246, R246, 0x1, -R168 ;  /* 0x00000001f6f68824 */ /* 0x000fe200078e0aa8 */
[----:B------:R-:W-:Y:S01]  /*160b0*/  ISETP.GE.AND P0, PT, R245, RZ, PT ;  /* 0x000000fff500720c */ /* 0x000fe20003f06270 */
[----:B------:R-:W-:Y:S02]  /*160c0*/  VIADD R240, R2, 0x38 ;  /* 0x0000003802f07836 */ /* 0x000fe40000000000 */
[----:B------:R-:W-:Y:S02]  /*160d0*/  IMAD.MOV R244, RZ, RZ, -R244 ;  /* 0x000000fffff47224 */ /* 0x000fe400078e0af4 */
[----:B------:R-:W-:Y:S01]  /*160e0*/  @!P1 IMAD.MOV R5, RZ, RZ, -R5 ;  /* 0x000000ffff059224 */ /* 0x000fe200078e0a05 */
[C---:B------:R-:W-:Y:S01]  /*160f0*/  ISETP.GT.U32.AND P1, PT, R168.reuse, R241, PT ;  /* 0x000000f1a800720c */ /* 0x040fe20003f24070 */
[----:B0-----:R-:W-:Y:S01]  /*16100*/  IMAD.MOV.U32 R4, RZ, RZ, R246 ;  /* 0x000000ffff047224 */ /* 0x001fe200078e00f6 */
[----:B------:R-:W-:Y:S01]  /*16110*/  IABS R245, R240 ;  /* 0x000000f000f57213 */ /* 0x000fe20000000000 */
[----:B------:R-:W-:Y:S01]  /*16120*/  IMAD R242, R168, R244, R242 ;  /* 0x000000f4a8f27224 */ /* 0x000fe200078e02f2 */
[----:B------:R-:W-:Y:S01]  /*16130*/  STL [R1+0x1ac], R5 ;  /* 0x0001ac0501007387 */ /* 0x000fe20000100800 */
[----:B------:R-:W-:Y:S01]  /*16140*/  @!P5 IMAD.MOV R4, RZ, RZ, -R4 ;  /* 0x000000ffff04d224 */ /* 0x000fe200078e0a04 */
[----:B------:R-:W-:Y:S01]  /*16150*/  ISETP.GE.AND P5, PT, R239, RZ, PT ;  /* 0x000000ffef00720c */ /* 0x000fe20003fa6270 */
[--C-:B------:R-:W-:Y:S01]  /*16160*/  @!P2 IMAD.IADD R238, R238, 0x1, -R168.reuse ;  /* 0x00000001eeeea824 */ /* 0x100fe200078e0aa8 */
[----:B------:R-:W-:Y:S01]  /*16170*/  ISETP.GE.AND P2, PT, R240, RZ, PT ;  /* 0x000000fff000720c */ /* 0x000fe20003f46270 */
[----:B------:R-:W-:Y:S01]  /*16180*/  @!P4 IMAD.IADD R3, R3, 0x1, -R168 ;  /* 0x000000010303c824 */ /* 0x000fe200078e0aa8 */
[----:B------:R-:W-:Y:S01]  /*16190*/  ISETP.GT.U32.AND P4, PT, R168, R242, PT ;  /* 0x000000f2a800720c */ /* 0x000fe20003f84070 */
[----:B------:R-:W-:Y:S01]  /*161a0*/  IMAD.HI.U32 R243, R0, R245, RZ ;  /* 0x000000f500f37227 */ /* 0x000fe200078e00ff */
[----:B------:R0:W-:Y:S03]  /*161b0*/  STL [R1+0x1b4], R4 ;  /* 0x0001b40401007387 */ /* 0x0001e60000100800 */
[----:B------:R-:W-:-:S02]  /*161c0*/  IMAD.MOV R243, RZ, RZ, -R243 ;  /* 0x000000fffff37224 */ /* 0x000fc400078e0af3 */
[----:B------:R-:W-:Y:S02]  /*161d0*/  @!P1 IMAD.IADD R241, R241, 0x1, -R168 ;  /* 0x00000001f1f19824 */ /* 0x000fe400078e0aa8 */
[----:B------:R-:W-:Y:S02]  /*161e0*/  IMAD R245, R168, R243, R245 ;  /* 0x000000f3a8f57224 */ /* 0x000fe400078e02f5 */
[----:B------:R-:W-:Y:S02]  /*161f0*/  VIADD R243, R2, 0x37 ;  /* 0x0000003702f37836 */ /* 0x000fe40000000000 */
[----:B0-----:R-:W-:Y:S01]  /*16200*/  IMAD.MOV.U32 R4, RZ, RZ, R238 ;  /* 0x000000ffff047224 */ /* 0x001fe200078e00ee */
[----:B------:R-:W-:Y:S01]  /*16210*/  ISETP.GT.U32.AND P1, PT, R168, R245, PT ;  /* 0x000000f5a800720c */ /* 0x000fe20003f24070 */
[----:B------:R-:W-:Y:S01]  /*16220*/  VIADD R239, R2, 0x36 ;  /* 0x0000003602ef7836 */ /* 0x000fe20000000000 */
[----:B------:R-:W-:Y:S01]  /*16230*/  IABS R251, R243 ;  /* 0x000000f300fb7213 */ /* 0x000fe20000000000 */
[----:B------:R-:W-:Y:S01]  /*16240*/  @!P3 IMAD.MOV R4, RZ, RZ, -R4 ;  /* 0x000000ffff04b224 */ /* 0x000fe200078e0a04 */
[----:B------:R-:W-:Y:S01]  /*16250*/  ISETP.GT.U32.AND P3, PT, R168, R241, PT ;  /* 0x000000f1a800720c */ /* 0x000fe20003f64070 */
[----:B------:R-:W-:Y:S01]  /*16260*/  @!P4 IMAD.IADD R242, R242, 0x1, -R168 ;  /* 0x00000001f2f2c824 */ /* 0x000fe200078e0aa8 */
[----:B------:R-:W-:Y:S01]  /*16270*/  IABS R250, R239 ;  /* 0x000000ef00fa7213 */ /* 0x000fe20000000000 */
[----:B------:R-:W-:Y:S01]  /*16280*/  IMAD.HI.U32 R238, R0, R251, RZ ;  /* 0x000000fb00ee7227 */ /* 0x000fe200078e00ff */
[----:B------:R0:W-:Y:S01]  /*16290*/  STL [R1+0x1cc], R4 ;  /* 0x0001cc0401007387 */ /* 0x0001e20000100800 */
[----:B------:R-:W-:-:S02]  /*162a0*/  ISETP.GE.AND P4, PT, R243, RZ, PT ;  /* 0x000000fff300720c */ /* 0x000fc40003f86270 */
[----:B------:R-:W-:Y:S02]  /*162b0*/  IMAD.MOV R238, RZ, RZ, -R238 ;  /* 0x000000ffffee7224 */ /* 0x000fe400078e0aee */
[----:B------:R-:W-:Y:S02]  /*162c0*/  VIADD R240, R2, 0x35 ;  /* 0x0000003502f07836 */ /* 0x000fe40000000000 */
[----:B------:R-:W-:Y:S02]  /*162d0*/  IMAD R251, R168, R238, R251 ;  /* 0x000000eea8fb7224 */ /* 0x000fe400078e02fb */
[----:B------:R-:W-:Y:S01]  /*162e0*/  @!P3 IMAD.IADD R241, R241, 0x1, -R168 ;  /* 0x00000001f1f1b824 */ /* 0x000fe200078e0aa8 */
[----:B------:R-:W-:Y:S01]  /*162f0*/  IABS R243, R240 ;  /* 0x000000f000f37213 */ /* 0x000fe20000000000 */
[----:B0-----:R-:W-:Y:S01]  /*16300*/  IMAD.MOV.U32 R4, RZ, RZ, R3 ;  /* 0x000000ffff047224 */ /* 0x001fe200078e0003 */
[----:B------:R-:W-:Y:S01]  /*16310*/  ISETP.GE.AND P3, PT, R239, RZ, PT ;  /* 0x000000ffef00720c */ /* 0x000fe20003f66270 */
[----:B------:R-:W-:-:S04]  /*16320*/  IMAD.HI.U32 R3, R0, R250, RZ ;  /* 0x000000fa00037227 */ /* 0x000fc800078e00ff */
[----:B------:R-:W-:Y:S01]  /*16330*/  @!P0 IMAD.MOV R4, RZ, RZ, -R4 ;  /* 0x000000ffff048224 */ /* 0x000fe200078e0a04 */
[C---:B------:R-:W-:Y:S01]  /*16340*/  ISETP.GT.U32.AND P0, PT, R168.reuse, R242, PT ;  /* 0x000000f2a800720c */ /* 0x040fe20003f04070 */
[----:B------:R-:W-:Y:S02]  /*16350*/  IMAD.MOV R3, RZ, RZ, -R3 ;  /* 0x000000ffff037224 */ /* 0x000fe400078e0a03 */
[----:B------:R-:W-:Y:S01]  /*16360*/  IMAD.MOV.U32 R5, RZ, RZ, R241 ;  /* 0x000000ffff057224 */ /* 0x000fe200078e00f1 */
[----:B------:R0:W-:Y:S01]  /*16370*/  STL [R1+0x1d0], R4 ;  /* 0x0001d00401007387 */ /* 0x0001e20000100800 */
[C---:B------:R-:W-:Y:S02]  /*16380*/  IMAD R250, R168.reuse, R3, R250 ;  /* 0x00000003a8fa7224 */ /* 0x040fe400078e02fa */
[----:B------:R-:W-:Y:S02]  /*16390*/  @!P6 IMAD.MOV R5, RZ, RZ, -R5 ;  /* 0x000000ffff05e224 */ /* 0x000fe400078e0a05 */
[----:B------:R-:W-:Y:S01]  /*163a0*/  IMAD.MOV.U32 R239, RZ, RZ, R243 ;  /* 0x000000ffffef7224 */ /* 0x000fe200078e00f3 */
[----:B------:R-:W-:Y:S01]  /*163b0*/  ISETP.GT.U32.AND P6, PT, R168, R250, PT ;  /* 0x000000faa800720c */ /* 0x000fe20003fc4070 */
[----:B------:R-:W-:Y:S01]  /*163c0*/  VIADD R238, R2, 0x34 ;  /* 0x0000003402ee7836 */ /* 0x000fe20000000000 */
[----:B------:R-:W-:Y:S01]  /*163d0*/  STL [R1+0x1b8], R5 ;  /* 0x0001b80501007387 */ /* 0x000fe20000100800 */
[----:B------:R-:W-:Y:S01]  /*163e0*/  @!P0 IMAD.IADD R242, R242, 0x1, -R168 ;  /* 0x00000001f2f28824 */ /* 0x000fe200078e0aa8 */
[----:B------:R-:W-:Y:S01]  /*163f0*/  ISETP.GT.U32.AND P0, PT, R168, R251, PT ;  /* 0x000000fba800720c */ /* 0x000fe20003f04070 */
[----:B------:R-:W-:Y:S01]  /*16400*/  IMAD.HI.U32 R3, R0, R239, RZ ;  /* 0x000000ef00037227 */ /* 0x000fe200078e00ff */
[----:B------:R-:W-:-:S03]  /*16410*/  IABS R241, R238 ;  /* 0x000000ee00f17213 */ /* 0x000fc60000000000 */
[--C-:B------:R-:W-:Y:S02]  /*16420*/  @!P1 IMAD.IADD R245, R245, 0x1, -R168.reuse ;  /* 0x00000001f5f59824 */ /* 0x100fe400078e0aa8 */
[----:B------:R-:W-:Y:S02]  /*16430*/  IMAD.MOV R3, RZ, RZ, -R3 ;  /* 0x000000ffff037224 */ /* 0x000fe400078e0a03 */
[----:B------:R-:W-:Y:S01]  /*16440*/  @!P6 IMAD.IADD R250, R250, 0x1, -R168 ;  /* 0x00000001fafae824 */ /* 0x000fe200078e0aa8 */
[C---:B------:R-:W-:Y:S01]  /*16450*/  ISETP.GT.U32.AND P1, PT, R168.reuse, R245, PT ;  /* 0x000000f5a800720c */ /* 0x040fe20003f24070 */
[----:B0-----:R-:W-:Y:S02]  /*16460*/  IMAD.MOV.U32 R4, RZ, RZ, R242 ;  /* 0x000000ffff047224 */ /* 0x001fe400078e00f2 */
[----:B------:R-:W-:Y:S01]  /*16470*/  @!P0 IMAD.IADD R251, R251, 0x1, -R168 ;  /* 0x00000001fbfb8824 */ /* 0x000fe200078e0aa8 */
[C---:B------:R-:W-:Y:S01]  /*16480*/  ISETP.GT.U32.AND P6, PT, R168.reuse, R250, PT ;  /* 0x000000faa800720c */ /* 0x040fe20003fc4070 */
[----:B------:R-:W-:-:S02]  /*16490*/  IMAD R239, R168, R3, R239 ;  /* 0x00000003a8ef7224 */ /* 0x000fc400078e02ef */
[----:B------:R-:W-:Y:S01]  /*164a0*/  IMAD.HI.U32 R3, R0, R241, RZ ;  /* 0x000000f100037227 */ /* 0x000fe200078e00ff */
[----:B------:R-:W-:-:S03]  /*164b0*/  ISETP.GT.U32.AND P0, PT, R168, R251, PT ;  /* 0x000000fba800720c */ /* 0x000fc60003f04070 */
[----:B------:R-:W-:Y:S01]  /*164c0*/  @!P5 IMAD.MOV R4, RZ, RZ, -R4 ;  /* 0x000000ffff04d224 */ /* 0x000fe200078e0a04 */
[----:B------:R-:W-:Y:S01]  /*164d0*/  ISETP.GE.AND P5, PT, R240, RZ, PT ;  /* 0x000000fff000720c */ /* 0x000fe20003fa6270 */
[C---:B------:R-:W-:Y:S02]  /*164e0*/  VIADD R247, R2.reuse, 0x33 ;  /* 0x0000003302f77836 */ /* 0x040fe40000000000 */
[C---:B------:R-:W-:Y:S01]  /*164f0*/  VIADD R240, R2.reuse, 0x32 ;  /* 0x0000003202f07836 */ /* 0x040fe20000000000 */
[----:B------:R0:W-:Y:S01]  /*16500*/  STL [R1+0x1bc], R4 ;  /* 0x0001bc0401007387 */ /* 0x0001e20000100800 */
[----:B------:R-:W-:Y:S01]  /*16510*/  IMAD.MOV R3, RZ, RZ, -R3 ;  /* 0x000000ffff037224 */ /* 0x000fe200078e0a03 */
[----:B------:R-:W-:Y:S01]  /*16520*/  IABS R242, R247 ;  /* 0x000000f700f27213 */ /* 0x000fe20000000000 */
[----:B------:R-:W-:Y:S01]  /*16530*/  VIADD R248, R2, 0x30 ;  /* 0x0000003002f87836 */ /* 0x000fe20000000000 */
[----:B------:R-:W-:Y:S01]  /*16540*/  IABS R243, R240 ;  /* 0x000000f000f37213 */ /* 0x000fe20000000000 */
[----:B------:R-:W-:Y:S01]  /*16550*/  IMAD R241, R168, R3, R241 ;  /* 0x00000003a8f17224 */ /* 0x000fe200078e02f1 */
[----:B------:R-:W-:Y:S01]  /*16560*/  IABS R3, R249 ;  /* 0x000000f900037213 */ /* 0x000fe20000000000 */
[--C-:B------:R-:W-:Y:S01]  /*16570*/  @!P1 IMAD.IADD R245, R245, 0x1, -R168.reuse ;  /* 0x00000001f5f59824 */ /* 0x100fe200078e0aa8 */
[----:B------:R-:W-:Y:S01]  /*16580*/  ISETP.GE.AND P1, PT, R238, RZ, PT ;  /* 0x000000ffee00720c */ /* 0x000fe20003f26270 */
[--C-:B------:R-:W-:Y:S01]  /*16590*/  @!P0 IMAD.IADD R251, R251, 0x1, -R168.reuse ;  /* 0x00000001fbfb8824 */ /* 0x100fe200078e0aa8 */
[----:B------:R-:W-:Y:S01]  /*165a0*/  ISETP.GT.U32.AND P0, PT, R168, R239, PT ;  /* 0x000000efa800720c */ /* 0x000fe20003f04070 */
[----:B------:R-:W-:Y:S01]  /*165b0*/  @!P6 IMAD.IADD R250, R250, 0x1, -R168 ;  /* 0x00000001fafae824 */ /* 0x000fe200078e0aa8 */
[----:B------:R-:W-:Y:S01]  /*165c0*/  IABS R238, R248 ;  /* 0x000000f800ee7213 */ /* 0x000fe20000000000 */
[----:B------:R-:W-:Y:S01]  /*165d0*/  IMAD.HI.U32 R246, R0, R242, RZ ;  /* 0x000000f200f67227 */ /* 0x000fe200078e00ff */
[----:B------:R-:W-:-:S03]  /*165e0*/  ISETP.GT.U32.AND P6, PT, R168, R241, PT ;  /* 0x000000f1a800720c */ /* 0x000fc60003fc4070 */
[----:B------:R-:W-:-:S04]  /*165f0*/  IMAD.HI.U32 R244, R0, R243, RZ ;  /* 0x000000f300f47227 */ /* 0x000fc800078e00ff */
[----:B------:R-:W-:Y:S02]  /*16600*/  IMAD.MOV R246, RZ, RZ, -R246 ;  /* 0x000000fffff67224 */ /* 0x000fe400078e0af6 */
[----:B------:R-:W-:Y:S02]  /*16610*/  IMAD.MOV R244, RZ, RZ, -R244 ;  /* 0x000000fffff47224 */ /* 0x000fe400078e0af4 */
[----:B0-----:R-:W-:-:S04]  /*16620*/  IMAD.HI.U32 R4, R0, R238, RZ ;  /* 0x000000ee00047227 */ /* 0x001fc800078e00ff */
[C---:B------:R-:W-:Y:S02]  /*16630*/  IMAD R242, R168.reuse, R246, R242 ;  /* 0x000000f6a8f27224 */ /* 0x040fe400078e02f2 */
[C---:B------:R-:W-:Y:S02]  /*16640*/  IMAD R243, R168.reuse, R244, R243 ;  /* 0x000000f4a8f37224 */ /* 0x040fe400078e02f3 */
[----:B------:R-:W-:Y:S02]  /*16650*/  IMAD.MOV R4, RZ, RZ, -R4 ;  /* 0x000000ffff047224 */ /* 0x000fe400078e0a04 */
[--C-:B------:R-:W-:Y:S01]  /*16660*/  @!P0 IMAD.IADD R239, R239, 0x1, -R168.reuse ;  /* 0x00000001efef8824 */ /* 0x100fe200078e0aa8 */
[C---:B------:R-:W-:Y:S01]  /*16670*/  ISETP.GT.U32.AND P0, PT, R168.reuse, R242, PT ;  /* 0x000000f2a800720c */ /* 0x040fe20003f04070 */
[----:B------:R-:W-:Y:S01]  /*16680*/  @!P6 IMAD.IADD R241, R241, 0x1, -R168 ;  /* 0x00000001f1f1e824 */ /* 0x000fe200078e0aa8 */
[C---:B------:R-:W-:Y:S01]  /*16690*/  ISETP.GT.U32.AND P6, PT, R168.reuse, R243, PT ;  /* 0x000000f3a800720c */ /* 0x040fe20003fc4070 */
[----:B------:R-:W-:-:S02]  /*166a0*/  IMAD R238, R168, R4, R238 ;  /* 0x00000004a8ee7224 */ /* 0x000fc400078e02ee */
[----:B------:R-:W-:Y:S02]  /*166b0*/  IMAD.MOV.U32 R4, RZ, RZ, R245 ;  /* 0x000000ffff047224 */ /* 0x000fe400078e00f5 */
[----:B------:R-:W-:Y:S02]  /*166c0*/  VIADD R244, R2, 0x2f ;  /* 0x0000002f02f47836 */ /* 0x000fe40000000000 */
[----:B------:R-:W-:Y:S01]  /*166d0*/  @!P2 IMAD.MOV R4, RZ, RZ, -R4 ;  /* 0x000000ffff04a224 */ /* 0x000fe200078e0a04 */
[----:B------:R-:W-:Y:S01]  /*166e0*/  ISETP.GT.U32.AND P2, PT, R168, R239, PT ;  /* 0x000000efa800720c */ /* 0x000fe20003f44070 */
[----:B------:R-:W-:Y:S01]  /*166f0*/  IMAD.HI.U32 R5, R0, R3, RZ ;  /* 0x0000000300057227 */ /* 0x000fe200078e00ff */
[----:B------:R-:W-:Y:S02]  /*16700*/  IABS R252, R244 ;  /* 0x000000f400fc7213 */ /* 0x000fe40000000000 */
[----:B------:R0:W-:Y:S01]  /*16710*/  STL [R1+0x198], R4 ;  /* 0x0001980401007387 */ /* 0x0001e20000100800 */
[--C-:B------:R-:W-:Y:S01]  /*16720*/  @!P0 IMAD.IADD R242, R242, 0x1, -R168.reuse ;  /* 0x00000001f2f28824 */ /* 0x100fe200078e0aa8 */
[----:B------:R-:W-:Y:S01]  /*16730*/  ISETP.GT.U32.AND P0, PT, R168, R241, PT ;  /* 0x000000f1a800720c */ /* 0x000fe20003f04070 */
[----:B------:R-:W-:-:S02]  /*16740*/  @!P6 IMAD.IADD R243, R243, 0x1, -R168 ;  /* 0x00000001f3f3e824 */ /* 0x000fc400078e0aa8 */
[----:B------:R-:W-:Y:S02]  /*16750*/  IMAD.MOV R5, RZ, RZ, -R5 ;  /* 0x000000ffff057224 */ /* 0x000fe400078e0a05 */
[----:B------:R-:W-:Y:S01]  /*16760*/  VIADD R246, R2, 0x2e ;  /* 0x0000002e02f67836 */ /* 0x000fe20000000000 */
[C---:B------:R-:W-:Y:S01]  /*16770*/  ISETP.GT.U32.AND P6, PT, R168.reuse, R243, PT ;  /* 0x000000f3a800720c */ /* 0x040fe20003fc4070 */
[----:B------:R-:W-:Y:S02]  /*16780*/  IMAD R3, R168, R5, R3 ;  /* 0x00000005a8037224 */ /* 0x000fe400078e0203 */
[----:B0-----:R-:W-:Y:S01]  /*16790*/  IMAD.MOV.U32 R4, RZ, RZ, R251 ;  /* 0x000000ffff047224 */ /* 0x001fe200078e00fb */
[----:B------:R-:W-:Y:S01]  /*167a0*/  IABS R5, R246 ;  /* 0x000000f600057213 */ /* 0x000fe20000000000 */
[----:B------:R-:W-:-:S04]  /*167b0*/  IMAD.HI.U32 R245, R0, R252, RZ ;  /* 0x000000fc00f57227 */ /* 0x000fc800078e00ff */
[----:B------:R-:W-:Y:S01]  /*167c0*/  @!P4 IMAD.MOV R4, RZ, RZ, -R4 ;  /* 0x000000ffff04c224 */ /* 0x000fe200078e0a04 */
[C---:B------:R-:W-:Y:S01]  /*167d0*/  ISETP.GT.U32.AND P4, PT, R168.reuse, R242, PT ;  /* 0x000000f2a800720c */ /* 0x040fe20003f84070 */
[----:B------:R-:W-:Y:S02]  /*167e0*/  IMAD.MOV R245, RZ, RZ, -R245 ;  /* 0x000000fffff57224 */ /* 0x000fe400078e0af5 */
[--C-:B------:R-:W-:Y:S01]  /*167f0*/  @!P2 IMAD.IADD R239, R239, 0x1, -R168.reuse ;  /* 0x00000001efefa824 */ /* 0x100fe200078e0aa8 */
[----:B------:R0:W-:Y:S01]  /*16800*/  STL [R1+0x194], R4 ;  /* 0x0001940401007387 */ /* 0x0001e20000100800 */
[----:B------:R-:W-:Y:S01]  /*16810*/  @!P0 IMAD.IADD R241, R241, 0x1, -R168 ;  /* 0x00000001f1f18824 */ /* 0x000fe200078e0aa8 */
[----:B------:R-:W-:Y:S01]  /*16820*/  ISETP.GE.AND P0, PT, R247, RZ, PT ;  /* 0x000000fff700720c */ /* 0x000fe20003f06270 */
[C---:B------:R-:W-:Y:S01]  /*16830*/  IMAD R245, R168.reuse, R245, R252 ;  /* 0x000000f5a8f57224 */ /* 0x040fe200078e02fc */
[----:B------:R-:W-:Y:S01]  /*16840*/  ISETP.GT.U32.AND P2, PT, R168, R238, PT ;  /* 0x000000eea800720c */ /* 0x000fe20003f44070 */
[----:B------:R-:W-:-:S02]  /*16850*/  VIADD R247, R2, 0x2d ;  /* 0x0000002d02f77836 */ /* 0x000fc40000000000 */
[--C-:B------:R-:W-:Y:S01]  /*16860*/  @!P6 IMAD.IADD R243, R243, 0x1, -R168.reuse ;  /* 0x00000001f3f3e824 */ /* 0x100fe200078e0aa8 */
[----:B------:R-:W-:Y:S01]  /*16870*/  ISETP.GE.AND P6, PT, R240, RZ, PT ;  /* 0x000000fff000720c */ /* 0x000fe20003fc6270 */
[----:B------:R-:W-:Y:S01]  /*16880*/  @!P4 IMAD.IADD R242, R242, 0x1, -R168 ;  /* 0x00000001f2f2c824 */ /* 0x000fe200078e0aa8 */
[C---:B------:R-:W-:Y:S01]  /*16890*/  ISETP.GT.U32.AND P4, PT, R168.reuse, R245, PT ;  /* 0x000000f5a800720c */ /* 0x040fe20003f84070 */
[----:B0-----:R-:W-:Y:S01]  /*168a0*/  IMAD.MOV.U32 R4, RZ, RZ, R250 ;  /* 0x000000ffff047224 */ /* 0x001fe200078e00fa */
[----:B------:R-:W-:Y:S01]  /*168b0*/  IABS R240, R247 ;  /* 0x000000f700f07213 */ /* 0x000fe20000000000 */
[----:B------:R-:W-:Y:S02]  /*168c0*/  IMAD.MOV.U32 R250, RZ, RZ, R5 ;  /* 0x000000fffffa7224 */ /* 0x000fe400078e0005 */
[----:B------:R-:W-:Y:S01]  /*168d0*/  @!P3 IMAD.MOV R4, RZ, RZ, -R4 ;  /* 0x000000ffff04b224 */ /* 0x000fe200078e0a04 */
[----:B------:R-:W-:Y:S01]  /*168e0*/  ISETP.GT.U32.AND P3, PT, R168, R3, PT ;  /* 0x00000003a800720c */ /* 0x000fe20003f64070 */
[----:B------:R-:W-:-:S02]  /*168f0*/  IMAD.MOV.U32 R5, RZ, RZ, R239 ;  /* 0x000000ffff057224 */ /* 0x000fc400078e00ef */
[----:B------:R-:W-:Y:S01]  /*16900*/  IMAD.HI.U32 R251, R0, R250, RZ ;  /* 0x000000fa00fb7227 */ /* 0x000fe200078e00ff */
[----:B------:R0:W-:Y:S03]  /*16910*/  STL [R1+0x18c], R4 ;  /* 0x00018c0401007387 */ /* 0x0001e60000100800 */
[----:B------:R-:W-:Y:S02]  /*16920*/  @!P5 IMAD.MOV R5, RZ, RZ, -R5 ;  /* 0x000000ffff05d224 */ /* 0x000fe400078e0a05 */
[----:B------:R-:W-:Y:S02]  /*16930*/  IMAD.MOV R251, RZ, RZ, -R251 ;  /* 0x000000fffffb7224 */ /* 0x000fe400078e0afb */
[--C-:B------:R-:W-:Y:S01]  /*16940*/  @!P4 IMAD.IADD R245, R245, 0x1, -R168.reuse ;  /* 0x00000001f5f5c824 */ /* 0x100fe200078e0aa8 */
[----:B------:R1:W-:Y:S01]  /*16950*/  STL [R1+0x184], R5 ;  /* 0x0001840501007387 */ /* 0x0003e20000100800 */
[----:B------:R-:W-:Y:S01]  /*16960*/  @!P3 IMAD.IADD R3, R3, 0x1, -R168 ;  /* 0x000000010303b824 */ /* 0x000fe200078e0aa8 */
[----:B------:R-:W-:Y:S01]  /*16970*/  ISETP.GE.AND P3, PT, R249, RZ, PT ;  /* 0x000000fff900720c */ /* 0x000fe20003f66270 */
[----:B0-----:R-:W-:Y:S01]  /*16980*/  IMAD.MOV.U32 R4, RZ, RZ, R241 ;  /* 0x000000ffff047224 */ /* 0x001fe200078e00f1 */
[C---:B------:R-:W-:Y:S01]  /*16990*/  ISETP.GT.U32.AND P5, PT, R168.reuse, R245, PT ;  /* 0x000000f5a800720c */ /* 0x040fe20003fa4070 */
[----:B------:R-:W-:Y:S01]  /*169a0*/  IMAD.MOV.U32 R249, RZ, RZ, R240 ;  /* 0x000000fffff97224 */ /* 0x000fe200078e00f0 */
[----:B------:R-:W-:Y:S01]  /*169b0*/  ISETP.GT.U32.AND P4, PT, R168, R3, PT ;  /* 0x00000003a800720c */ /* 0x000fe20003f84070 */
[----:B------:R-:W-:-:S02]  /*169c0*/  @!P1 IMAD.MOV R4, RZ, RZ, -R4 ;  /* 0x000000ffff049224 */ /* 0x000fc400078e0a04 */
[----:B------:R-:W-:Y:S02]  /*169d0*/  IMAD R240, R168, R251, R250 ;  /* 0x000000fba8f07224 */ /* 0x000fe400078e02fa */
[----:B------:R-:W-:Y:S01]  /*169e0*/  @!P2 IMAD.IADD R238, R238, 0x1, -R168 ;  /* 0x00000001eeeea824 */ /* 0x000fe200078e0aa8 */
[----:B------:R0:W-:Y:S01]  /*169f0*/  STL [R1+0x180], R4 ;  /* 0x0001800401007387 */ /* 0x0001e20000100800 */
[----:B------:R-:W-:Y:S01]  /*16a00*/  ISETP.GE.AND P2, PT, R248, RZ, PT ;  /* 0x000000fff800720c */ /* 0x000fe20003f46270 */
[----:B------:R-:W-:Y:S02]  /*16a10*/  VIADD R248, R2, 0x2c ;  /* 0x0000002c02f87836 */ /* 0x000fe40000000000 */
[----:B------:R-:W-:Y:S01]  /*16a20*/  IMAD.HI.U32 R239, R0, R249, RZ ;  /* 0x000000f900ef7227 */ /* 0x000fe200078e00ff */
[----:B------:R-:W-:Y:S02]  /*16a30*/  ISETP.GT.U32.AND P1, PT, R168, R238, PT ;  /* 0x000000eea800720c */ /* 0x000fe40003f24070 */
[----:B------:R-:W-:Y:S01]  /*16a40*/  IABS R241, R248 ;  /* 0x000000f800f17213 */ /* 0x000fe20000000000 */
[----:B-1----:R-:W-:-:S02]  /*16a50*/  IMAD.MOV.U32 R5, RZ, RZ, R242 ;  /* 0x000000ffff057224 */ /* 0x002fc400078e00f2 */
[----:B0-----:R-:W-:Y:S02]  /*16a60*/  IMAD.MOV.U32 R4, RZ, RZ, R243 ;  /* 0x000000ffff047224 */ /* 0x001fe400078e00f3 */
[----:B------:R-:W-:Y:S02]  /*16a70*/  IMAD.MOV R243, RZ, RZ, -R239 ;  /* 0x000000fffff37224 */ /* 0x000fe400078e0aef */
[----:B------:R-:W-:Y:S01]  /*16a80*/  @!P6 IMAD.MOV R4, RZ, RZ, -R4 ;  /* 0x000000ffff04e224 */ /* 0x000fe200078e0a04 */
[C---:B------:R-:W-:Y:S01]  /*16a90*/  ISETP.GT.U32.AND P6, PT, R168.reuse, R240, PT ;  /* 0x000000f0a800720c */ /* 0x040fe20003fc4070 */
[----:B------:R-:W-:Y:S02]  /*16aa0*/  IMAD.MOV.U32 R239, RZ, RZ, R241 ;  /* 0x000000ffffef7224 */ /* 0x000fe400078e00f1 */
[----:B------:R-:W-:Y:S02]  /*16ab0*/  IMAD R243, R168, R243, R249 ;  /* 0x000000f3a8f37224 */ /* 0x000fe400078e02f9 */
[----:B------:R-:W-:Y:S01]  /*16ac0*/  @!P0 IMAD.MOV R5, RZ, RZ, -R5 ;  /* 0x000000ffff058224 */ /* 0x000fe200078e0a05 */
[----:B------:R-:W-:Y:S01]  /*16ad0*/  ISETP.GE.AND P0, PT, R244, RZ, PT ;  /* 0x000000fff400720c */ /* 0x000fe20003f06270 */
[----:B------:R-:W-:-:S03]  /*16ae0*/  IMAD.HI.U32 R241, R0, R239, RZ ;  /* 0x000000ef00f17227 */ /* 0x000fc600078e00ff */
[----:B------:R-:W-:Y:S01]  /*16af0*/  STL [R1+0x17c], R5 ;  /* 0x00017c0501007387 */ /* 0x000fe20000100800 */
[--C-:B------:R-:W-:Y:S01]  /*16b00*/  @!P5 IMAD.IADD R245, R245, 0x1, -R168.reuse ;  /* 0x00000001f5f5d824 */ /* 0x100fe200078e0aa8 */
[----:B------:R-:W-:Y:S01]  /*16b10*/  ISETP.GT.U32.AND P5, PT, R168, R243, PT ;  /* 0x000000f3a800720c */ /* 0x000fe20003fa4070 */
[--C-:B------:R-:W-:Y:S01]  /*16b20*/  @!P6 IMAD.IADD R240, R240, 0x1, -R168.reuse ;  /* 0x00000001f0f0e824 */ /* 0x100fe200078e0aa8 */
[----:B------:R0:W-:Y:S01]  /*16b30*/  STL [R1+0x178], R4 ;  /* 0x0001780401007387 */ /* 0x0001e20000100800 */
[----:B------:R-:W-:Y:S01]  /*16b40*/  @!P4 IMAD.IADD R3, R3, 0x1, -R168 ;  /* 0x000000010303c824 */ /* 0x000fe200078e0aa8 */
[----:B------:R-:W-:Y:S01]  /*16b50*/  ISETP.GE.AND P4, PT, R246, RZ, PT ;  /* 0x000000fff600720c */ /* 0x000fe20003f86270 */
[----:B------:R-:W-:Y:S01]  /*16b60*/  IMAD.MOV R241, RZ, RZ, -R241 ;  /* 0x000000fffff17224 */ /* 0x000fe200078e0af1 */
[----:B------:R-:W-:Y:S01]  /*16b70*/  ISETP.GT.U32.AND P6, PT, R168, R240, PT ;  /* 0x000000f0a800720c */ /* 0x000fe20003fc4070 */
[C---:B------:R-:W-:Y:S02]  /*16b80*/  VIADD R249, R2.reuse, 0x2b ;  /* 0x0000002b02f97836 */ /* 0x040fe40000000000 */
[----:B------:R-:W-:-:S02]  /*16b90*/  VIADD R242, R2, 0x28 ;  /* 0x0000002802f27836 */ /* 0x000fc40000000000 */
[--C-:B------:R-:W-:Y:S01]  /*16ba0*/  @!P1 IMAD.IADD R238, R238, 0x1, -R168.reuse ;  /* 0x00000001eeee9824 */ /* 0x100fe200078e0aa8 */
[----:B------:R-:W-:Y:S01]  /*16bb0*/  IABS R244, R249 ;  /* 0x000000f900f47213 */ /* 0x000fe20000000000 */
[----:B0-----:R-:W-:Y:S01]  /*16bc0*/  IMAD.MOV.U32 R4, RZ, RZ, R3 ;  /* 0x000000ffff047224 */ /* 0x001fe200078e0003 */
[----:B------:R-:W-:Y:S01]  /*16bd0*/  ISETP.GE.AND P1, PT, R247, RZ, PT ;  /* 0x000000fff700720c */ /* 0x000fe20003f26270 */
[----:B------:R-:W-:Y:S01]  /*16be0*/  IMAD R3, R168, R241, R239 ;  /* 0x000000f1a8037224 */ /* 0x000fe200078e02ef */
[----:B------:R-:W-:Y:S01]  /*16bf0*/  IABS R241, R242 ;  /* 0x000000f200f17213 */ /* 0x000fe20000000000 */
[----:B------:R-:W-:Y:S02]  /*16c00*/  VIADD R239, R2, 0x2a ;  /* 0x0000002a02ef7836 */ /* 0x000fe40000000000 */
[--C-:B------:R-:W-:Y:S01]  /*16c10*/  @!P6 IMAD.IADD R240, R240, 0x1, -R168.reuse ;  /* 0x00000001f0f0e824 */ /* 0x100fe200078e0aa8 */
[----:B------:R-:W-:Y:S01]  /*16c20*/  ISETP.GT.U32.AND P6, PT, R168, R3, PT ;  /* 0x00000003a800720c */ /* 0x000fe20003fc4070 */
        /* <DEDUP_REMOVED lines=8> */
[----:B------:R-:W-:-:S04]  /*16cb0*/  IMAD.HI.U32 R5, R0, R241, RZ ;  /* 0x000000f100057227 */ /* 0x000fc800078e00ff */
[----:B------:R-:W-:Y:S02]  /*16cc0*/  IMAD.MOV R246, RZ, RZ, -R246 ;  /* 0x000000fffff67224 */ /* 0x000fe400078e0af6 */
[----:B0-----:R-:W-:Y:S02]  /*16cd0*/  IMAD.MOV R4, RZ, RZ, -R252 ;  /* 0x000000ffff047224 */ /* 0x001fe400078e0afc */
[----:B------:R-:W-:Y:S02]  /*16ce0*/  IMAD.MOV R252, RZ, RZ, -R5 ;  /* 0x000000fffffc7224 */ /* 0x000fe400078e0a05 */
[----:B------:R-:W-:Y:S01]  /*16cf0*/  @!P6 IMAD.IADD R3, R3, 0x1, -R168 ;  /* 0x000000010303e824 */ /* 0x000fe200078e0aa8 */
[----:B------:R-:W-:Y:S01]  /*16d00*/  ISETP.GE.AND P6, PT, R249, RZ, PT ;  /* 0x000000fff900720c */ /* 0x000fe20003fc6270 */
[----:B------:R-:W-:Y:S02]  /*16d10*/  IMAD.MOV.U32 R5, RZ, RZ, R238 ;  /* 0x000000ffff057224 */ /* 0x000fe400078e00ee */
[----:B------:R-:W-:-:S02]  /*16d20*/  IMAD R244, R168, R246, R244 ;  /* 0x000000f6a8f47224 */ /* 0x000fc400078e02f4 */
[----:B------:R-:W-:Y:S01]  /*16d30*/  @!P2 IMAD.MOV R5, RZ, RZ, -R5 ;  /* 0x000000ffff05a224 */ /* 0x000fe200078e0a05 */
[----:B------:R-:W-:Y:S01]  /*16d40*/  ISETP.GT.U32.AND P2, PT, R168, R3, PT ;  /* 0x00000003a800720c */ /* 0x000fe20003f44070 */
[----:B------:R-:W-:Y:S02]  /*16d50*/  VIADD R248, R2, 0x29 ;  /* 0x0000002902f87836 */ /* 0x000fe40000000000 */
[----:B------:R-:W-:Y:S01]  /*16d60*/  @!P5 IMAD.IADD R243, R243, 0x1, -R168 ;  /* 0x00000001f3f3d824 */ /* 0x000fe200078e0aa8 */
[C---:B------:R-:W-:Y:S01]  /*16d70*/  ISETP.GT.U32.AND P5, PT, R168.reuse, R244, PT ;  /* 0x000000f4a800720c */ /* 0x040fe20003fa4070 */
[C---:B------:R-:W-:Y:S01]  /*16d80*/  IMAD R250, R168.reuse, R4, R250 ;  /* 0x00000004a8fa7224 */ /* 0x040fe200078e02fa */
[----:B------:R-:W-:Y:S01]  /*16d90*/  IABS R247, R248 ;  /* 0x000000f800f77213 */ /* 0x000fe20000000000 */
[----:B------:R-:W-:Y:S01]  /*16da0*/  IMAD.MOV.U32 R4, RZ, RZ, R245 ;  /* 0x000000ffff047224 */ /* 0x000fe200078e00f5 */
[----:B------:R0:W-:Y:S01]  /*16db0*/  STL [R1+0x160], R5 ;  /* 0x0001600501007387 */ /* 0x0001e20000100800 */
[----:B------:R-:W-:-:S02]  /*16dc0*/  IMAD R241, R168, R252, R241 ;  /* 0x000000fca8f17224 */ /* 0x000fc400078e02f1 */
[----:B------:R-:W-:-:S04]  /*16dd0*/  IMAD.HI.U32 R251, R0, R247, RZ ;  /* 0x000000f700fb7227 */ /* 0x000fc800078e00ff */
[----:B------:R-:W-:Y:S01]  /*16de0*/  @!P0 IMAD.MOV R4, RZ, RZ, -R4 ;  /* 0x000000ffff048224 */ /* 0x000fe200078e0a04 */
[C---:B------:R-:W-:Y:S01]  /*16df0*/  ISETP.GT.U32.AND P0, PT, R168.reuse, R250, PT ;  /* 0x000000faa800720c */ /* 0x040fe20003f04070 */
[--C-:B------:R-:W-:Y:S01]  /*16e00*/  @!P2 IMAD.IADD R3, R3, 0x1, -R168.reuse ;  /* 0x000000010303a824 */ /* 0x100fe200078e0aa8 */
[----:B------:R-:W-:Y:S01]  /*16e10*/  ISETP.GT.U32.AND P2, PT, R168, R241, PT ;  /* 0x000000f1a800720c */ /* 0x000fe20003f44070 */
[----:B------:R-:W-:Y:S01]  /*16e20*/  IMAD.MOV R251, RZ, RZ, -R251 ;  /* 0x000000fffffb7224 */ /* 0x000fe200078e0afb */
[----:B------:R1:W-:Y:S01]  /*16e30*/  STL [R1+0x158], R4 ;  /* 0x0001580401007387 */ /* 0x0003e20000100800 */
[----:B------:R-:W-:Y:S02]  /*16e40*/  @!P5 IMAD.IADD R244, R244, 0x1, -R168 ;  /* 0x00000001f4f4d824 */ /* 0x000fe400078e0aa8 */
[----:B0-----:R-:W-:Y:S02]  /*16e50*/  IMAD.MOV.U32 R5, RZ, RZ, R240 ;  /* 0x000000ffff057224 */ /* 0x001fe400078e00f0 */
[----:B------:R-:W-:Y:S01]  /*16e60*/  VIADD R246, R2, 0x27 ;  /* 0x0000002702f67836 */ /* 0x000fe20000000000 */
[C---:B------:R-:W-:Y:S01]  /*16e70*/  ISETP.GT.U32.AND P5, PT, R168.reuse, R244, PT ;  /* 0x000000f4a800720c */ /* 0x040fe20003fa4070 */
[----:B------:R-:W-:-:S02]  /*16e80*/  IMAD R247, R168, R251, R247 ;  /* 0x000000fba8f77224 */ /* 0x000fc400078e02f7 */
[----:B------:R-:W-:Y:S01]  /*16e90*/  VIADD R238, R2, 0x26 ;  /* 0x0000002602ee7836 */ /* 0x000fe20000000000 */
[----:B------:R-:W-:Y:S01]  /*16ea0*/  IABS R249, R246 ;  /* 0x000000f600f97213 */ /* 0x000fe20000000000 */
[----:B-1----:R-:W-:Y:S02]  /*16eb0*/  IMAD.MOV.U32 R4, RZ, RZ, R243 ;  /* 0x000000ffff047224 */ /* 0x002fe400078e00f3 */
[----:B------:R-:W-:Y:S01]  /*16ec0*/  @!P4 IMAD.MOV R5, RZ, RZ, -R5 ;  /* 0x000000ffff05c224 */ /* 0x000fe200078e0a05 */
[----:B------:R-:W-:Y:S01]  /*16ed0*/  ISETP.GT.U32.AND P4, PT, R168, R247, PT ;  /* 0x000000f7a800720c */ /* 0x000fe20003f84070 */
[----:B------:R-:W-:Y:S01]  /*16ee0*/  @!P1 IMAD.MOV R4, RZ, RZ, -R4 ;  /* 0x000000ffff049224 */ /* 0x000fe200078e0a04 */
[----:B------:R-:W-:Y:S01]  /*16ef0*/  ISETP.GE.AND P1, PT, R239, RZ, PT ;  /* 0x000000ffef00720c */ /* 0x000fe20003f26270 */
[--C-:B------:R-:W-:Y:S01]  /*16f00*/  @!P0 IMAD.IADD R250, R250, 0x1, -R168.reuse ;  /* 0x00000001fafa8824 */ /* 0x100fe200078e0aa8 */
[----:B------:R-:W-:Y:S01]  /*16f10*/  IABS R239, R238 ;  /* 0x000000ee00ef7213 */ /* 0x000fe20000000000 */
[----:B------:R-:W-:Y:S01]  /*16f20*/  STL [R1+0x150], R5 ;  /* 0x0001500501007387 */ /* 0x000fe20000100800 */
[----:B------:R-:W-:Y:S01]  /*16f30*/  @!P2 IMAD.IADD R241, R241, 0x1, -R168 ;  /* 0x00000001f1f1a824 */ /* 0x000fe200078e0aa8 */
[----:B------:R-:W-:Y:S01]  /*16f40*/  ISETP.GE.AND P0, PT, R242, RZ, PT ;  /* 0x000000fff200720c */ /* 0x000fe20003f06270 */
[----:B------:R-:W-:Y:S01]  /*16f50*/  IMAD.HI.U32 R240, R0, R249, RZ ;  /* 0x000000f900f07227 */ /* 0x000fe200078e00ff */
[----:B------:R0:W-:Y:S03]  /*16f60*/  STL [R1+0x148], R4 ;  /* 0x0001480401007387 */ /* 0x0001e60000100800 */
[----:B------:R-:W-:-:S02]  /*16f70*/  IMAD.MOV.U32 R242, RZ, RZ, R239 ;  /* 0x000000fffff27224 */ /* 0x000fc400078e00ef */
        /* <DEDUP_REMOVED lines=8> */
[----:B------:R-:W-:Y:S01]  /*17000*/  @!P4 IMAD.IADD R247, R247, 0x1, -R168 ;  /* 0x00000001f7f7c824 */ /* 0x000fe200078e0aa8 */
[----:B------:R-:W-:Y:S01]  /*17010*/  ISETP.GT.U32.AND P4, PT, R168, R250, PT ;  /* 0x000000faa800720c */ /* 0x000fe20003f84070 */
[----:B------:R-:W-:Y:S01]  /*17020*/  IMAD.MOV R3, RZ, RZ, -R3 ;  /* 0x000000ffff037224 */ /* 0x000fe200078e0a03 */
[----:B------:R0:W-:Y:S01]  /*17030*/  STL [R1+0x138], R4 ;  /* 0x0001380401007387 */ /* 0x0001e20000100800 */
[----:B------:R-:W-:Y:S01]  /*17040*/  VIADD R243, R2, 0x25 ;  /* 0x0000002502f37836 */ /* 0x000fe20000000000 */
[C---:B------:R-:W-:Y:S01]  /*17050*/  ISETP.GT.U32.AND P2, PT, R168.reuse, R247, PT ;  /* 0x000000f7a800720c */ /* 0x040fe20003f44070 */
[----:B------:R-:W-:Y:S01]  /*17060*/  IMAD R242, R168, R3, R242 ;  /* 0x00000003a8f27224 */ /* 0x000fe200078e02f2 */
[----:B------:R-:W-:Y:S02]  /*17070*/  IABS R3, R2 ;  /* 0x0000000200037213 */ /* 0x000fe40000000000 */
[----:B------:R-:W-:-:S03]  /*17080*/  IABS R239, R243 ;  /* 0x000000f300ef7213 */ /* 0x000fc60000000000 */
[----:B------:R-:W-:Y:S01]  /*17090*/  @!P3 IMAD.IADD R241, R241, 0x1, -R168 ;  /* 0x00000001f1f1b824 */ /* 0x000fe200078e0aa8 */
[----:B------:R-:W-:Y:S01]  /*170a0*/  ISETP.GT.U32.AND P3, PT, R168, R242, PT ;  /* 0x000000f2a800720c */ /* 0x000fe20003f64070 */
[----:B0-----:R-:W-:Y:S02]  /*170b0*/  IMAD.MOV.U32 R4, RZ, RZ, R244 ;  /* 0x000000ffff047224 */ /* 0x001fe400078e00f4 */
[----:B------:R-:W-:-:S04]  /*170c0*/  IMAD.HI.U32 R244, R0, R239, RZ ;  /* 0x000000ef00f47227 */ /* 0x000fc800078e00ff */
[----:B------:R-:W-:Y:S01]  /*170d0*/  @!P6 IMAD.MOV R4, RZ, RZ, -R4 ;  /* 0x000000ffff04e224 */ /* 0x000fe200078e0a04 */
[----:B------:R-:W-:Y:S01]  /*170e0*/  ISETP.GT.U32.AND P6, PT, R168, R240, PT ;  /* 0x000000f0a800720c */ /* 0x000fe20003fc4070 */
[--C-:B------:R-:W-:Y:S01]  /*170f0*/  @!P4 IMAD.IADD R250, R250, 0x1, -R168.reuse ;  /* 0x00000001fafac824 */ /* 0x100fe200078e0aa8 */
[----:B------:R-:W-:Y:S01]  /*17100*/  ISETP.GE.AND P4, PT, R246, RZ, PT ;  /* 0x000000fff600720c */ /* 0x000fe20003f86270 */
[----:B------:R-:W-:Y:S01]  /*17110*/  @!P2 IMAD.IADD R247, R247, 0x1, -R168 ;  /* 0x00000001f7f7a824 */ /* 0x000fe200078e0aa8 */
[----:B------:R0:W-:Y:S01]  /*17120*/  STL [R1+0x134], R4 ;  /* 0x0001340401007387 */ /* 0x0001e20000100800 */
[----:B------:R-:W-:Y:S01]  /*17130*/  IMAD.MOV R244, RZ, RZ, -R244 ;  /* 0x000000fffff47224 */ /* 0x000fe200078e0af4 */
[----:B------:R-:W-:Y:S01]  /*17140*/  ISETP.GE.AND P2, PT, R238, RZ, PT ;  /* 0x000000ffee00720c */ /* 0x000fe20003f46270 */
[----:B------:R-:W-:Y:S02]  /*17150*/  @!P3 IMAD.IADD R242, R242, 0x1, -R168 ;  /* 0x00000001f2f2b824 */ /* 0x000fe400078e0aa8 */
[----:B------:R-:W-:-:S02]  /*17160*/  IMAD R239, R168, R244, R239 ;  /* 0x000000f4a8ef7224 */ /* 0x000fc400078e02ef */
[----:B------:R-:W-:Y:S02]  /*17170*/  IMAD.MOV.U32 R5, RZ, RZ, R247 ;  /* 0x000000ffff057224 */ /* 0x000fe400078e00f7 */
[----:B------:R-:W-:Y:S01]  /*17180*/  @!P6 IMAD.IADD R240, R240, 0x1, -R168 ;  /* 0x00000001f0f0e824 */ /* 0x000fe200078e0aa8 */
[----:B------:R-:W-:Y:S01]  /*17190*/  ISETP.GE.AND P6, PT, R243, RZ, PT ;  /* 0x000000fff300720c */ /* 0x000fe20003fc6270 */
[----:B0-----:R-:W-:Y:S02]  /*171a0*/  IMAD.MOV.U32 R4, RZ, RZ, R250 ;  /* 0x000000ffff047224 */ /* 0x001fe400078e00fa */
[----:B------:R-:W-:Y:S01]  /*171b0*/  @!P5 IMAD.MOV R5, RZ, RZ, -R5 ;  /* 0x000000ffff05d224 */ /* 0x000fe200078e0a05 */
[C---:B------:R-:W-:Y:S01]  /*171c0*/  ISETP.GT.U32.AND P3, PT, R168.reuse, R240, PT ;  /* 0x000000f0a800720c */ /* 0x040fe20003f64070 */
[----:B------:R-:W-:Y:S01]  /*171d0*/  @!P1 IMAD.MOV R4, RZ, RZ, -R4 ;  /* 0x000000ffff049224 */ /* 0x000fe200078e0a04 */
[----:B------:R-:W-:Y:S01]  /*171e0*/  ISETP.GT.U32.AND P5, PT, R168, R239, PT ;  /* 0x000000efa800720c */ /* 0x000fe20003fa4070 */
[----:B------:R-:W-:Y:S01]  /*171f0*/  VIADD R238, R2, 0x23 ;  /* 0x0000002302ee7836 */ /* 0x000fe20000000000 */
[----:B------:R-:W-:Y:S01]  /*17200*/  ISETP.GT.U32.AND P1, PT, R168, R242, PT ;  /* 0x000000f2a800720c */ /* 0x000fe20003f24070 */
[----:B------:R-:W-:Y:S01]  /*17210*/  VIADD R243, R2, 0x24 ;  /* 0x0000002402f37836 */ /* 0x000fe20000000000 */
[----:B------:R0:W-:Y:S01]  /*17220*/  STL [R1+0x9c], R4 ;  /* 0x00009c0401007387 */ /* 0x0001e20000100800 */
[----:B------:R-:W-:Y:S01]  /*17230*/  IMAD.HI.U32 R246, R0, R3, RZ ;  /* 0x0000000300f67227 */ /* 0x000fe200078e00ff */
[----:B------:R-:W-:-:S02]  /*17240*/  IABS R245, R238 ;  /* 0x000000ee00f57213 */ /* 0x000fc40000000000 */
[----:B------:R-:W-:Y:S01]  /*17250*/  IABS R244, R243 ;  /* 0x000000f300f47213 */ /* 0x000fe20000000000 */
[----:B------:R-:W-:Y:S01]  /*17260*/  IMAD.MOV R246, RZ, RZ, -R246 ;  /* 0x000000fffff67224 */ /* 0x000fe200078e0af6 */
[----:B------:R-:W-:Y:S01]  /*17270*/  STL [R1+0x10c], R5 ;  /* 0x00010c0501007387 */ /* 0x000fe20000100800 */
[--C-:B------:R-:W-:Y:S01]  /*17280*/  @!P3 IMAD.IADD R240, R240, 0x1, -R168.reuse ;  /* 0x00000001f0f0b824 */ /* 0x100fe200078e0aa8 */
[----:B------:R-:W-:Y:S01]  /*17290*/  ISETP.GE.AND P3, PT, R243, RZ, PT ;  /* 0x000000fff300720c */ /* 0x000fe20003f66270 */
[C---:B------:R-:W-:Y:S02]  /*172a0*/  IMAD R3, R168.reuse, R246, R3 ;  /* 0x000000f6a8037224 */ /* 0x040fe400078e0203 */
[----:B0-----:R-:W-:Y:S02]  /*172b0*/  IMAD.MOV.U32 R4, RZ, RZ, R241 ;  /* 0x000000ffff047224 */ /* 0x001fe400078e00f1 */
[----:B------:R-:W-:Y:S02]  /*172c0*/  @!P5 IMAD.IADD R239, R239, 0x1, -R168 ;  /* 0x00000001efefd824 */ /* 0x000fe400078e0aa8 */
[----:B------:R-:W-:Y:S01]  /*172d0*/  @!P0 IMAD.MOV R4, RZ, RZ, -R4 ;  /* 0x000000ffff048224 */ /* 0x000fe200078e0a04 */
[----:B------:R-:W-:Y:S01]  /*172e0*/  ISETP.GT.U32.AND P0, PT, R168, R3, PT ;  /* 0x00000003a800720c */ /* 0x000fe20003f04070 */
[----:B------:R-:W-:-:S02]  /*172f0*/  IMAD.MOV.U32 R250, RZ, RZ, R245 ;  /* 0x000000fffffa7224 */ /* 0x000fc400078e00f5 */
[C---:B------:R-:W-:Y:S01]  /*17300*/  IMAD.HI.U32 R245, R0.reuse, R244, RZ ;  /* 0x000000f400f57227 */ /* 0x040fe200078e00ff */
[----:B------:R0:W-:Y:S03]  /*17310*/  STL [R1+0x114], R4 ;  /* 0x0001140401007387 */ /* 0x0001e60000100800 */
        /* <DEDUP_REMOVED lines=9> */
[----:B------:R-:W-:Y:S01]  /*173b0*/  IMAD R250, R168, R241, R250 ;  /* 0x000000f1a8fa7224 */ /* 0x000fe200078e02fa */
[----:B------:R0:W-:Y:S01]  /*173c0*/  STL [R1+0x11c], R4 ;  /* 0x00011c0401007387 */ /* 0x0001e20000100800 */
[--C-:B------:R-:W-:Y:S02]  /*173d0*/  @!P0 IMAD.IADD R3, R3, 0x1, -R168.reuse ;  /* 0x0000000103038824 */ /* 0x100fe400078e0aa8 */
[C---:B------:R-:W-:Y:S02]  /*173e0*/  VIADD R243, R2.reuse, 0x22 ;  /* 0x0000002202f37836 */ /* 0x040fe40000000000 */
[----:B------:R-:W-:Y:S01]  /*173f0*/  VIADD R240, R2, 0x21 ;  /* 0x0000002102f07836 */ /* 0x000fe20000000000 */
[----:B------:R-:W-:Y:S01]  /*17400*/  ISETP.GT.U32.AND P0, PT, R168, R3, PT ;  /* 0x00000003a800720c */ /* 0x000fe20003f04070 */
[----:B------:R-:W-:Y:S01]  /*17410*/  VIADD R241, R2, 0x20 ;  /* 0x0000002002f17836 */ /* 0x000fe20000000000 */
[----:B------:R-:W-:Y:S01]  /*17420*/  IABS R246, R243 ;  /* 0x000000f300f67213 */ /* 0x000fe20000000000 */
[----:B------:R-:W-:Y:S01]  /*17430*/  @!P4 IMAD.IADD R239, R239, 0x1, -R168 ;  /* 0x00000001efefc824 */ /* 0x000fe200078e0aa8 */
[----:B------:R-:W-:Y:S01]  /*17440*/  ISETP.GT.U32.AND P4, PT, R168, R250, PT ;  /* 0x000000faa800720c */ /* 0x000fe20003f84070 */
[----:B0-----:R-:W-:Y:S01]  /*17450*/  IMAD.MOV.U32 R4, RZ, RZ, R242 ;  /* 0x000000ffff047224 */ /* 0x001fe200078e00f2 */
[----:B------:R-:W-:Y:S01]  /*17460*/  ISETP.GE.AND P5, PT, R243, RZ, PT ;  /* 0x000000fff300720c */ /* 0x000fe20003fa6270 */
[----:B------:R-:W-:Y:S01]  /*17470*/  IMAD.HI.U32 R243, R0, R246, RZ ;  /* 0x000000f600f37227 */ /* 0x000fe200078e00ff */
[----:B------:R-:W-:-:S02]  /*17480*/  IABS R249, R240 ;  /* 0x000000f000f97213 */ /* 0x000fc40000000000 */
[----:B------:R-:W-:Y:S01]  /*17490*/  IABS R248, R241 ;  /* 0x000000f100f87213 */ /* 0x000fe20000000000 */
[----:B------:R-:W-:Y:S01]  /*174a0*/  @!P2 IMAD.MOV R4, RZ, RZ, -R4 ;  /* 0x000000ffff04a224 */ /* 0x000fe200078e0a04 */
[----:B------:R-:W-:Y:S01]  /*174b0*/  ISETP.GT.U32.AND P2, PT, R168, R238, PT ;  /* 0x000000eea800720c */ /* 0x000fe20003f44070 */
[----:B------:R-:W-:Y:S02]  /*174c0*/  IMAD.MOV R243, RZ, RZ, -R243 ;  /* 0x000000fffff37224 */ /* 0x000fe400078e0af3 */
[----:B------:R-:W-:Y:S01]  /*174d0*/  IMAD.HI.U32 R242, R0, R249, RZ ;  /* 0x000000f900f27227 */ /* 0x000fe200078e00ff */
[----:B------:R0:W-:Y:S03]  /*174e0*/  STL [R1+0x130], R4 ;  /* 0x0001300401007387 */ /* 0x0001e60000100800 */
[--C-:B------:R-:W-:Y:S02]  /*174f0*/  @!P4 IMAD.IADD R250, R250, 0x1, -R168.reuse ;  /* 0x00000001fafac824 */ /* 0x100fe400078e0aa8 */
[----:B------:R-:W-:Y:S01]  /*17500*/  @!P0 IMAD.IADD R3, R3, 0x1, -R168 ;  /* 0x0000000103038824 */ /* 0x000fe200078e0aa8 */
[----:B------:R-:W-:Y:S01]  /*17510*/  ISETP.GE.AND P0, PT, R240, RZ, PT ;  /* 0x000000fff000720c */ /* 0x000fe20003f06270 */
[C---:B------:R-:W-:Y:S01]  /*17520*/  IMAD R246, R168.reuse, R243, R246 ;  /* 0x000000f3a8f67224 */ /* 0x040fe200078e02f6 */
[----:B------:R-:W-:Y:S01]  /*17530*/  ISETP.GT.U32.AND P4, PT, R168, R250, PT ;  /* 0x000000faa800720c */ /* 0x000fe20003f84070 */
[----:B------:R-:W-:Y:S01]  /*17540*/  @!P2 IMAD.IADD R238, R238, 0x1, -R168 ;  /* 0x00000001eeeea824 */ /* 0x000fe200078e0aa8 */
[----:B------:R-:W-:Y:S01]  /*17550*/  ISETP.GE.AND P2, PT, R2, RZ, PT ;  /* 0x000000ff0200720c */ /* 0x000fe20003f46270 */
[----:B0-----:R-:W-:-:S02]  /*17560*/  IMAD.MOV.U32 R4, RZ, RZ, R239 ;  /* 0x000000ffff047224 */ /* 0x001fc400078e00ef */
[----:B------:R-:W-:-:S04]  /*17570*/  IMAD.HI.U32 R240, R0, R248, RZ ;  /* 0x000000f800f07227 */ /* 0x000fc800078e00ff */
[----:B------:R-:W-:Y:S01]  /*17580*/  @!P6 IMAD.MOV R4, RZ, RZ, -R4 ;  /* 0x000000ffff04e224 */ /* 0x000fe200078e0a04 */
[C---:B------:R-:W-:Y:S01]  /*17590*/  ISETP.GT.U32.AND P6, PT, R168.reuse, R238, PT ;  /* 0x000000eea800720c */ /* 0x040fe20003fc4070 */
[----:B------:R-:W-:Y:S02]  /*175a0*/  IMAD.MOV R242, RZ, RZ, -R242 ;  /* 0x000000fffff27224 */ /* 0x000fe400078e0af2 */
[----:B------:R-:W-:Y:S01]  /*175b0*/  IMAD.MOV R240, RZ, RZ, -R240 ;  /* 0x000000fffff07224 */ /* 0x000fe200078e0af0 */
[----:B------:R-:W-:Y:S01]  /*175c0*/  STL [R1+0x120], R4 ;  /* 0x0001200401007387 */ /* 0x000fe20000100800 */
[C---:B------:R-:W-:Y:S02]  /*175d0*/  IMAD R249, R168.reuse, R242, R249 ;  /* 0x000000f2a8f97224 */ /* 0x040fe400078e02f9 */
[----:B------:R-:W-:Y:S01]  /*175e0*/  @!P2 IMAD.MOV R3, RZ, RZ, -R3 ;  /* 0x000000ffff03a224 */ /* 0x000fe200078e0a03 */
[C---:B------:R-:W-:Y:S01]  /*175f0*/  ISETP.GT.U32.AND P2, PT, R168.reuse, R246, PT ;  /* 0x000000f6a800720c */ /* 0x040fe20003f44070 */
[----:B------:R-:W-:-:S02]  /*17600*/  IMAD R248, R168, R240, R248 ;  /* 0x000000f0a8f87224 */ /* 0x000fc400078e02f8 */
[--C-:B------:R-:W-:Y:S01]  /*17610*/  @!P4 IMAD.IADD R250, R250, 0x1, -R168.reuse ;  /* 0x00000001fafac824 */ /* 0x100fe200078e0aa8 */
[----:B------:R0:W-:Y:S01]  /*17620*/  STL [R1+0x124], R3 ;  /* 0x0001240301007387 */ /* 0x0001e20000100800 */
[--C-:B------:R-:W-:Y:S01]  /*17630*/  @!P6 IMAD.IADD R238, R238, 0x1, -R168.reuse ;  /* 0x00000001eeeee824 */ /* 0x100fe200078e0aa8 */
[----:B------:R-:W-:Y:S01]  /*17640*/  ISETP.GT.U32.AND P6, PT, R168, R249, PT ;  /* 0x000000f9a800720c */ /* 0x000fe20003fc4070 */
[----:B------:R-:W-:Y:S01]  /*17650*/  VIADD R243, R2, 0x1f ;  /* 0x0000001f02f37836 */ /* 0x000fe20000000000 */
[----:B------:R-:W-:Y:S01]  /*17660*/  ISETP.GT.U32.AND P4, PT, R168, R248, PT ;  /* 0x000000f8a800720c */ /* 0x000fe20003f84070 */
[C---:B------:R-:W-:Y:S02]  /*17670*/  VIADD R242, R2.reuse, 0x1d ;  /* 0x0000001d02f27836 */ /* 0x040fe40000000000 */
[----:B------:R-:W-:Y:S01]  /*17680*/  VIADD R240, R2, 0x1e ;  /* 0x0000001e02f07836 */ /* 0x000fe20000000000 */
[----:B------:R-:W-:Y:S01]  /*17690*/  IABS R245, R243 ;  /* 0x000000f300f57213 */ /* 0x000fe20000000000 */
[----:B------:R-:W-:Y:S01]  /*176a0*/  @!P2 IMAD.IADD R246, R246, 0x1, -R168 ;  /* 0x00000001f6f6a824 */ /* 0x000fe200078e0aa8 */
[----:B------:R-:W-:Y:S01]  /*176b0*/  IABS R251, R242 ;  /* 0x000000f200fb7213 */ /* 0x000fe20000000000 */
[----:B------:R-:W-:Y:S01]  /*176c0*/  IMAD.MOV.U32 R5, RZ, RZ, R238 ;  /* 0x000000ffff057224 */ /* 0x000fe200078e00ee */
[----:B0-----:R-:W-:Y:S01]  /*176d0*/  IABS R3, R240 ;  /* 0x000000f000037213 */ /* 0x001fe20000000000 */
[----:B------:R-:W-:Y:S01]  /*176e0*/  IMAD.HI.U32 R247, R0, R245, RZ ;  /* 0x000000f500f77227 */ /* 0x000fe200078e00ff */
[----:B------:R-:W-:-:S03]  /*176f0*/  ISETP.GE.AND P2, PT, R241, RZ, PT ;  /* 0x000000fff100720c */ /* 0x000fc60003f46270 */
[--C-:B------:R-:W-:Y:S01]  /*17700*/  @!P6 IMAD.IADD R249, R249, 0x1, -R168.reuse ;  /* 0x00000001f9f9e824 */ /* 0x100fe200078e0aa8 */
[----:B------:R-:W-:Y:S01]  /*17710*/  ISETP.GT.U32.AND P6, PT, R168, R246, PT ;  /* 0x000000f6a800720c */ /* 0x000fe20003fc4070 */
[----:B------:R-:W-:Y:S02]  /*17720*/  @!P4 IMAD.IADD R248, R248, 0x1, -R168 ;  /* 0x00000001f8f8c824 */ /* 0x000fe400078e0aa8 */
[----:B------:R-:W-:Y:S01]  /*17730*/  IMAD.MOV.U32 R4, RZ, RZ, R250 ;  /* 0x000000ffff047224 */ /* 0x000fe200078e00fa */
[----:B------:R-:W-:Y:S01]  /*17740*/  ISETP.GT.U32.AND P4, PT, R168, R249, PT ;  /* 0x000000f9a800720c */ /* 0x000fe20003f84070 */
[----:B------:R-:W-:Y:S02]  /*17750*/  IMAD.MOV R247, RZ, RZ, -R247 ;  /* 0x000000fffff77224 */ /* 0x000fe400078e0af7 */
[----:B------:R-:W-:Y:S02]  /*17760*/  IMAD.MOV.U32 R241, RZ, RZ, R251 ;  /* 0x000000fffff17224 */ /* 0x000fe400078e00fb */
[----:B------:R-:W-:-:S04]  /*17770*/  IMAD.HI.U32 R251, R0, R3, RZ ;  /* 0x0000000300fb7227 */ /* 0x000fc800078e00ff */
[----:B------:R-:W-:Y:S01]  /*17780*/  @!P3 IMAD.MOV R5, RZ, RZ, -R5 ;  /* 0x000000ffff05b224 */ /* 0x000fe200078e0a05 */
[C---:B------:R-:W-:Y:S01]  /*17790*/  ISETP.GT.U32.AND P3, PT, R168.reuse, R248, PT ;  /* 0x000000f8a800720c */ /* 0x040fe20003f64070 */
[----:B------:R-:W-:Y:S01]  /*177a0*/  @!P1 IMAD.MOV R4, RZ, RZ, -R4 ;  /* 0x000000ffff049224 */ /* 0x000fe200078e0a04 */
[----:B------:R-:W-:Y:S01]  /*177b0*/  ISETP.GE.AND P1, PT, R243, RZ, PT ;  /* 0x000000fff300720c */ /* 0x000fe20003f26270 */
[----:B------:R-:W-:Y:S01]  /*177c0*/  IMAD R243, R168, R247, R245 ;  /* 0x000000f7a8f37224 */ /* 0x000fe200078e02f5 */
[----:B------:R-:W-:Y:S01]  /*177d0*/  STL [R1+0x110], R5 ;  /* 0x0001100501007387 */ /* 0x000fe20000100800 */
[----:B------:R-:W-:Y:S02]  /*177e0*/  IMAD.MOV R238, RZ, RZ, -R251 ;  /* 0x000000ffffee7224 */ /* 0x000fe400078e0afb */
[----:B------:R-:W-:Y:S01]  /*177f0*/  @!P6 IMAD.IADD R246, R246, 0x1, -R168 ;  /* 0x00000001f6f6e824 */ /* 0x000fe200078e0aa8 */
[C---:B------:R-:W-:Y:S01]  /*17800*/  ISETP.GT.U32.AND P6, PT, R168.reuse, R243, PT ;  /* 0x000000f3a800720c */ /* 0x040fe20003fc4070 */
[----:B------:R-:W-:Y:S01]  /*17810*/  IMAD R3, R168, R238, R3 ;  /* 0x000000eea8037224 */ /* 0x000fe200078e0203 */
[----:B------:R0:W-:Y:S01]  /*17820*/  STL [R1+0xb8], R4 ;  /* 0x0000b80401007387 */ /* 0x0001e20000100800 */
[----:B------:R-:W-:-:S04]  /*17830*/  IMAD.HI.U32 R250, R0, R241, RZ ;  /* 0x000000f100fa7227 */ /* 0x000fc800078e00ff */
[----:B------:R-:W-:Y:S02]  /*17840*/  VIADD R244, R2, 0x1c ;  /* 0x0000001c02f47836 */ /* 0x000fe40000000000 */
[----:B------:R-:W-:Y:S02]  /*17850*/  IMAD.MOV R250, RZ, RZ, -R250 ;  /* 0x000000fffffa7224 */ /* 0x000fe400078e0afa */
[--C-:B------:R-:W-:Y:S01]  /*17860*/  @!P4 IMAD.IADD R249, R249, 0x1, -R168.reuse ;  /* 0x00000001f9f9c824 */ /* 0x100fe200078e0aa8 */
[----:B------:R-:W-:Y:S01]  /*17870*/  ISETP.GT.U32.AND P4, PT, R168, R3, PT ;  /* 0x00000003a800720c */ /* 0x000fe20003f84070 */
[--C-:B------:R-:W-:Y:S01]  /*17880*/  @!P3 IMAD.IADD R248, R248, 0x1, -R168.reuse ;  /* 0x00000001f8f8b824 */ /* 0x100fe200078e0aa8 */
        /* <DEDUP_REMOVED lines=8> */
[----:B------:R-:W-:Y:S02]  /*17910*/  IMAD.MOV R247, RZ, RZ, -R247 ;  /* 0x000000fffff77224 */ /* 0x000fe400078e0af7 */
[----:B0-----:R-:W-:Y:S02]  /*17920*/  IMAD.MOV.U32 R4, RZ, RZ, R246 ;  /* 0x000000ffff047224 */ /* 0x001fe400078e00f6 */
[----:B------:R-:W-:Y:S02]  /*17930*/  @!P4 IMAD.IADD R3, R3, 0x1, -R168 ;  /* 0x000000010303c824 */ /* 0x000fe400078e0aa8 */
[C---:B------:R-:W-:Y:S02]  /*17940*/  IMAD R239, R168.reuse, R247, R239 ;  /* 0x000000f7a8ef7224 */ /* 0x040fe400078e02ef */
[----:B------:R-:W-:Y:S01]  /*17950*/  @!P5 IMAD.MOV R4, RZ, RZ, -R4 ;  /* 0x000000ffff04d224 */ /* 0x000fe200078e0a04 */
[C---:B------:R-:W-:Y:S01]  /*17960*/  ISETP.GT.U32.AND P5, PT, R168.reuse, R243, PT ;  /* 0x000000f3a800720c */ /* 0x040fe20003fa4070 */
[----:B------:R-:W-:Y:S01]  /*17970*/  IMAD.MOV.U32 R5, RZ, RZ, R249 ;  /* 0x000000ffff057224 */ /* 0x000fe200078e00f9 */
[----:B------:R-:W-:Y:S01]  /*17980*/  ISETP.GT.U32.AND P4, PT, R168, R3, PT ;  /* 0x00000003a800720c */ /* 0x000fe20003f84070 */
[----:B------:R-:W-:Y:S01]  /*17990*/  IMAD.HI.U32 R246, R0, R245, RZ ;  /* 0x000000f500f67227 */ /* 0x000fe200078e00ff */
[----:B------:R0:W-:Y:S03]  /*179a0*/  STL [R1+0xbc], R4 ;  /* 0x0000bc0401007387 */ /* 0x0001e60000100800 */
[----:B------:R-:W-:-:S02]  /*179b0*/  VIADD R241, R2, 0x1a ;  /* 0x0000001a02f17836 */ /* 0x000fc40000000000 */
[----:B------:R-:W-:Y:S01]  /*179c0*/  @!P0 IMAD.MOV R5, RZ, RZ, -R5 ;  /* 0x000000ffff058224 */ /* 0x000fe200078e0a05 */
[----:B------:R-:W-:Y:S01]  /*179d0*/  ISETP.GT.U32.AND P0, PT, R168, R239, PT ;  /* 0x000000efa800720c */ /* 0x000fe20003f04070 */
[----:B------:R-:W-:Y:S01]  /*179e0*/  @!P6 IMAD.IADD R240, R240, 0x1, -R168 ;  /* 0x00000001f0f0e824 */ /* 0x000fe200078e0aa8 */
[----:B------:R-:W-:Y:S01]  /*179f0*/  IABS R247, R241 ;  /* 0x000000f100f77213 */ /* 0x000fe20000000000 */
[----:B------:R-:W-:Y:S01]  /*17a00*/  IMAD.MOV R246, RZ, RZ, -R246 ;  /* 0x000000fffff67224 */ /* 0x000fe200078e0af6 */
[----:B------:R-:W-:Y:S01]  /*17a10*/  STL [R1+0xc4], R5 ;  /* 0x0000c40501007387 */ /* 0x000fe20000100800 */
[----:B0-----:R-:W-:Y:S01]  /*17a20*/  IMAD.MOV.U32 R4, RZ, RZ, R248 ;  /* 0x000000ffff047224 */ /* 0x001fe200078e00f8 */
[C---:B------:R-:W-:Y:S01]  /*17a30*/  ISETP.GT.U32.AND P6, PT, R168.reuse, R240, PT ;  /* 0x000000f0a800720c */ /* 0x040fe20003fc4070 */
[----:B------:R-:W-:Y:S02]  /*17a40*/  IMAD R245, R168, R246, R245 ;  /* 0x000000f6a8f57224 */ /* 0x000fe400078e02f5 */
[----:B------:R-:W-:Y:S01]  /*17a50*/  @!P2 IMAD.MOV R4, RZ, RZ, -R4 ;  /* 0x000000ffff04a224 */ /* 0x000fe200078e0a04 */
[----:B------:R-:W-:Y:S01]  /*17a60*/  ISETP.GE.AND P2, PT, R242, RZ, PT ;  /* 0x000000fff200720c */ /* 0x000fe20003f46270 */
[----:B------:R-:W-:-:S02]  /*17a70*/  IMAD.MOV.U32 R242, RZ, RZ, R247 ;  /* 0x000000fffff27224 */ /* 0x000fc400078e00f7 */
[--C-:B------:R-:W-:Y:S01]  /*17a80*/  @!P5 IMAD.IADD R243, R243, 0x1, -R168.reuse ;  /* 0x00000001f3f3d824 */ /* 0x100fe200078e0aa8 */
[----:B------:R0:W-:Y:S01]  /*17a90*/  STL [R1+0xc8], R4 ;  /* 0x0000c80401007387 */ /* 0x0001e20000100800 */
[--C-:B------:R-:W-:Y:S01]  /*17aa0*/  @!P4 IMAD.IADD R3, R3, 0x1, -R168.reuse ;  /* 0x000000010303c824 */ /* 0x100fe200078e0aa8 */
[----:B------:R-:W-:Y:S01]  /*17ab0*/  ISETP.GT.U32.AND P4, PT, R168, R245, PT ;  /* 0x000000f5a800720c */ /* 0x000fe20003f84070 */
[----:B------:R-:W-:Y:S01]  /*17ac0*/  @!P0 IMAD.IADD R239, R239, 0x1, -R168 ;  /* 0x00000001efef8824 */ /* 0x000fe200078e0aa8 */
[----:B------:R-:W-:Y:S01]  /*17ad0*/  ISETP.GE.AND P5, PT, R244, RZ, PT ;  /* 0x000000fff400720c */ /* 0x000fe20003fa6270 */
[----:B------:R-:W-:Y:S01]  /*17ae0*/  IMAD.HI.U32 R244, R0, R242, RZ ;  /* 0x000000f200f47227 */ /* 0x000fe200078e00ff */
[----:B------:R-:W-:-:S03]  /*17af0*/  ISETP.GE.AND P0, PT, R238, RZ, PT ;  /* 0x000000ffee00720c */ /* 0x000fc60003f06270 */
[----:B------:R-:W-:Y:S02]  /*17b00*/  IMAD.MOV R244, RZ, RZ, -R244 ;  /* 0x000000fffff47224 */ /* 0x000fe400078e0af4 */
[----:B0-----:R-:W-:Y:S02]  /*17b10*/  IMAD.MOV.U32 R4, RZ, RZ, R243 ;  /* 0x000000ffff047224 */ /* 0x001fe400078e00f3 */
[----:B------:R-:W-:Y:S01]  /*17b20*/  @!P6 IMAD.IADD R240, R240, 0x1, -R168 ;  /* 0x00000001f0f0e824 */ /* 0x000fe200078e0aa8 */
[----:B------:R-:W-:Y:S01]  /*17b30*/  ISETP.GE.AND P6, PT, R241, RZ, PT ;  /* 0x000000fff100720c */ /* 0x000fe20003fc6270 */
[----:B------:R-:W-:Y:S01]  /*17b40*/  @!P1 IMAD.MOV R4, RZ, RZ, -R4 ;  /* 0x000000ffff049224 */ /* 0x000fe200078e0a04 */
[C---:B------:R-:W-:Y:S01]  /*17b50*/  ISETP.GT.U32.AND P1, PT, R168.reuse, R239, PT ;  /* 0x000000efa800720c */ /* 0x040fe20003f24070 */
[----:B------:R-:W-:Y:S02]  /*17b60*/  IMAD R238, R168, R244, R242 ;  /* 0x000000f4a8ee7224 */ /* 0x000fe400078e02f2 */
[----:B------:R-:W-:Y:S01]  /*17b70*/  IMAD.MOV.U32 R5, RZ, RZ, R240 ;  /* 0x000000ffff057224 */ /* 0x000fe200078e00f0 */
[----:B------:R0:W-:Y:S01]  /*17b80*/  STL [R1+0xcc], R4 ;  /* 0x0000cc0401007387 */ /* 0x0001e20000100800 */
[----:B------:R-:W-:-:S02]  /*17b90*/  @!P4 IMAD.IADD R245, R245, 0x1, -R168 ;  /* 0x00000001f5f5c824 */ /* 0x000fc400078e0aa8 */
[----:B------:R-:W-:Y:S01]  /*17ba0*/  @!P2 IMAD.MOV R5, RZ, RZ, -R5 ;  /* 0x000000ffff05a224 */ /* 0x000fe200078e0a05 */
[----:B------:R-:W-:Y:S01]  /*17bb0*/  ISETP.GT.U32.AND P2, PT, R168, R238, PT ;  /* 0x000000eea800720c */ /* 0x000fe20003f44070 */
[----:B------:R-:W-:Y:S01]  /*17bc0*/  VIADD R244, R2, 0x19 ;  /* 0x0000001902f47836 */ /* 0x000fe20000000000 */
[----:B------:R-:W-:Y:S01]  /*17bd0*/  ISETP.GT.U32.AND P4, PT, R168, R245, PT ;  /* 0x000000f5a800720c */ /* 0x000fe20003f84070 */
[C---:B------:R-:W-:Y:S02]  /*17be0*/  VIADD R243, R2.reuse, 0x18 ;  /* 0x0000001802f37836 */ /* 0x040fe40000000000 */
[----:B------:R-:W-:Y:S02]  /*17bf0*/  @!P1 IMAD.IADD R239, R239, 0x1, -R168 ;  /* 0x00000001efef9824 */ /* 0x000fe400078e0aa8 */
[----:B0-----:R-:W-:Y:S01]  /*17c00*/  IMAD.MOV.U32 R4, RZ, RZ, R3 ;  /* 0x000000ffff047224 */ /* 0x001fe200078e0003 */
[----:B------:R-:W-:Y:S01]  /*17c10*/  ISETP.GE.AND P1, PT, R243, RZ, PT ;  /* 0x000000fff300720c */ /* 0x000fe20003f26270 */
[----:B------:R-:W-:Y:S01]  /*17c20*/  VIADD R242, R2, 0x17 ;  /* 0x0000001702f27836 */ /* 0x000fe20000000000 */
[----:B------:R-:W-:Y:S01]  /*17c30*/  IABS R243, R243 ;  /* 0x000000f300f37213 */ /* 0x000fe20000000000 */
[----:B------:R-:W-:Y:S01]  /*17c40*/  @!P3 IMAD.MOV R4, RZ, RZ, -R4 ;  /* 0x000000ffff04b224 */ /* 0x000fe200078e0a04 */
[----:B------:R-:W-:Y:S01]  /*17c50*/  ISETP.GE.AND P3, PT, R244, RZ, PT ;  /* 0x000000fff400720c */ /* 0x000fe20003f66270 */
[--C-:B------:R-:W-:Y:S01]  /*17c60*/  @!P2 IMAD.IADD R238, R238, 0x1, -R168.reuse ;  /* 0x00000001eeeea824 */ /* 0x100fe200078e0aa8 */
[----:B------:R-:W-:Y:S01]  /*17c70*/  IABS R244, R244 ;  /* 0x000000f400f47213 */ /* 0x000fe20000000000 */
[----:B------:R-:W-:Y:S01]  /*17c80*/  @!P4 IMAD.IADD R245, R245, 0x1, -R168 ;  /* 0x00000001f5f5c824 */ /* 0x000fe200078e0aa8 */
[----:B------:R0:W-:Y:S01]  /*17c90*/  STL [R1+0xe8], R4 ;  /* 0x0000e80401007387 */ /* 0x0001e20000100800 */
[----:B------:R-:W-:Y:S01]  /*17ca0*/  IMAD.HI.U32 R241, R0, R243, RZ ;  /* 0x000000f300f17227 */ /* 0x000fe200078e00ff */
[----:B------:R-:W-:-:S02]  /*17cb0*/  ISETP.GT.U32.AND P2, PT, R168, R238, PT ;  /* 0x000000eea800720c */ /* 0x000fc40003f44070 */
[----:B------:R-:W-:Y:S01]  /*17cc0*/  STL [R1+0xec], R5 ;  /* 0x0000ec0501007387 */ /* 0x000fe20000100800 */
[----:B------:R-:W-:-:S04]  /*17cd0*/  IMAD.HI.U32 R246, R0, R244, RZ ;  /* 0x000000f400f67227 */ /* 0x000fc800078e00ff */
[----:B------:R-:W-:Y:S02]  /*17ce0*/  IMAD.MOV R246, RZ, RZ, -R246 ;  /* 0x000000fffff67224 */ /* 0x000fe400078e0af6 */
[----:B0-----:R-:W-:Y:S02]  /*17cf0*/  IMAD.MOV.U32 R4, RZ, RZ, R239 ;  /* 0x000000ffff047224 */ /* 0x001fe400078e00ef */
[----:B------:R-:W-:Y:S02]  /*17d00*/  IMAD R244, R168, R246, R244 ;  /* 0x000000f6a8f47224 */ /* 0x000fe400078e02f4 */
[----:B------:R-:W-:Y:S01]  /*17d10*/  @!P5 IMAD.MOV R4, RZ, RZ, -R4 ;  /* 0x000000ffff04d224 */ /* 0x000fe200078e0a04 */
[----:B------:R-:W-:Y:S01]  /*17d20*/  ISETP.GE.AND P5, PT, R242, RZ, PT ;  /* 0x000000fff200720c */ /* 0x000fe20003fa6270 */
[----:B------:R-:W-:Y:S01]  /*17d30*/  IMAD.MOV R241, RZ, RZ, -R241 ;  /* 0x000000fffff17224 */ /* 0x000fe200078e0af1 */
[----:B------:R-:W-:Y:S01]  /*17d40*/  IABS R242, R242 ;  /* 0x000000f200f27213 */ /* 0x000fe20000000000 */
[----:B------:R-:W-:Y:S01]  /*17d50*/  @!P2 IMAD.IADD R238, R238, 0x1, -R168 ;  /* 0x00000001eeeea824 */ /* 0x000fe200078e0aa8 */
[----:B------:R0:W-:Y:S01]  /*17d60*/  STL [R1+0xf4], R4 ;  /* 0x0000f40401007387 */ /* 0x0001e20000100800 */
[----:B------:R-:W-:-:S02]  /*17d70*/  IMAD R243, R168, R241, R243 ;  /* 0x000000f1a8f37224 */ /* 0x000fc400078e02f3 */
[----:B------:R-:W-:-:S03]  /*17d80*/  IMAD.HI.U32 R239, R0, R242, RZ ;  /* 0x000000f200ef7227 */ /* 0x000fc600078e00ff */
[----:B------:R-:W-:Y:S01]  /*17d90*/  ISETP.GT.U32.AND P2, PT, R168, R243, PT ;  /* 0x000000f3a800720c */ /* 0x000fe20003f44070 */
[----:B------:R-:W-:Y:S02]  /*17da0*/  IMAD.MOV R239, RZ, RZ, -R239 ;  /* 0x000000ffffef7224 */ /* 0x000fe400078e0aef */
[----:B------:R-:W-:Y:S02]  /*17db0*/  VIADD R3, R2, 0x16 ;  /* 0x0000001602037836 */ /* 0x000fe40000000000 */
[----:B0-----:R-:W-:Y:S01]  /*17dc0*/  IMAD.MOV.U32 R4, RZ, RZ, R245 ;  /* 0x000000ffff047224 */ /* 0x001fe200078e00f5 */
[----:B------:R-:W-:Y:S01]  /*17dd0*/  IABS R245, R6 ;  /* 0x0000000600f57213 */ /* 0x000fe20000000000 */
[C---:B------:R-:W-:Y:S01]  /*17de0*/  IMAD R242, R168.reuse, R239, R242 ;  /* 0x000000efa8f27224 */ /* 0x040fe200078e02f2 */
[----:B------:R-:W-:Y:S01]  /*17df0*/  IABS R240, R3 ;  /* 0x0000000300f07213 */ /* 0x000fe20000000000 */
[----:B------:R-:W-:Y:S01]  /*17e00*/  @!P0 IMAD.MOV R4, RZ, RZ, -R4 ;  /* 0x000000ffff048224 */ /* 0x000fe200078e0a04 */
[----:B------:R-:W-:Y:S01]  /*17e10*/  ISETP.GT.U32.AND P0, PT, R168, R244, PT ;  /* 0x000000f4a800720c */ /* 0x000fe20003f04070 */
[----:B------:R-:W-:Y:S01]  /*17e20*/  VIADD R239, R2, 0x15 ;  /* 0x0000001502ef7836 */ /* 0x000fe20000000000 */
[----:B------:R-:W-:Y:S01]  /*17e30*/  ISETP.GE.AND P4, PT, R3, RZ, PT ;  /* 0x000000ff0300720c */ /* 0x000fe20003f86270 */
[----:B------:R-:W-:Y:S01]  /*17e40*/  @!P2 IMAD.IADD R243, R243, 0x1, -R168 ;  /* 0x00000001f3f3a824 */ /* 0x000fe200078e0aa8 */
[----:B------:R0:W-:Y:S01]  /*17e50*/  STL [R1+0xd8], R4 ;  /* 0x0000d80401007387 */ /* 0x0001e20000100800 */
[----:B------:R-:W-:Y:S01]  /*17e60*/  IMAD.MOV.U32 R7, RZ, RZ, R238 ;  /* 0x000000ffff077224 */ /* 0x000fe200078e00ee */
[----:B------:R-:W-:Y:S01]  /*17e70*/  IABS R248, R239 ;  /* 0x000000ef00f87213 */ /* 0x000fe20000000000 */
[----:B------:R-:W-:Y:S01]  /*17e80*/  IMAD.HI.U32 R3, R0, R240, RZ ;  /* 0x000000f000037227 */ /* 0x000fe200078e00ff */
[----:B------:R-:W-:-:S03]  /*17e90*/  ISETP.GT.U32.AND P2, PT, R168, R243, PT ;  /* 0x000000f3a800720c */ /* 0x000fc60003f44070 */
[----:B------:R-:W-:Y:S02]  /*17ea0*/  @!P6 IMAD.MOV R7, RZ, RZ, -R7 ;  /* 0x000000ffff07e224 */ /* 0x000fe400078e0a07 */
[----:B------:R-:W-:Y:S01]  /*17eb0*/  @!P0 IMAD.IADD R244, R244, 0x1, -R168 ;  /* 0x00000001f4f48824 */ /* 0x000fe200078e0aa8 */
[----:B------:R-:W-:Y:S01]  /*17ec0*/  ISETP.GT.U32.AND P0, PT, R168, R242, PT ;  /* 0x000000f2a800720c */ /* 0x000fe20003f04070 */
[----:B------:R-:W-:Y:S01]  /*17ed0*/  IMAD.HI.U32 R249, R0, R248, RZ ;  /* 0x000000f800f97227 */ /* 0x000fe200078e00ff */
[----:B------:R-:W-:Y:S02]  /*17ee0*/  STL [R1+0xd0], R7 ;  /* 0x0000d00701007387 */ /* 0x000fe40000100800 */
[----:B------:R-:W-:Y:S01]  /*17ef0*/  ISETP.GT.U32.AND P6, PT, R168, R244, PT ;  /* 0x000000f4a800720c */ /* 0x000fe20003fc4070 */
[----:B------:R-:W-:Y:S02]  /*17f00*/  IMAD.MOV R3, RZ, RZ, -R3 ;  /* 0x000000ffff037224 */ /* 0x000fe400078e0a03 */
[----:B------:R-:W-:-:S02]  /*17f10*/  VIADD R5, R2, 0x13 ;  /* 0x0000001302057836 */ /* 0x000fc40000000000 */
[----:B------:R-:W-:Y:S02]  /*17f20*/  IMAD.MOV R249, RZ, RZ, -R249 ;  /* 0x000000fffff97224 */ /* 0x000fe400078e0af9 */
[--C-:B------:R-:W-:Y:S01]  /*17f30*/  @!P2 IMAD.IADD R243, R243, 0x1, -R168.reuse ;  /* 0x00000001f3f3a824 */ /* 0x100fe200078e0aa8 */
[----:B------:R-:W-:Y:S01]  /*17f40*/  ISETP.GE.AND P2, PT, R239, RZ, PT ;  /* 0x000000ffef00720c */ /* 0x000fe20003f46270 */
[----:B------:R-:W-:Y:S02]  /*17f50*/  @!P0 IMAD.IADD R242, R242, 0x1, -R168 ;  /* 0x00000001f2f28824 */ /* 0x000fe400078e0aa8 */
[C---:B------:R-:W-:Y:S01]  /*17f60*/  IMAD R240, R168.reuse, R3, R240 ;  /* 0x00000003a8f07224 */ /* 0x040fe200078e02f0 */
[----:B------:R-:W-:Y:S01]  /*17f70*/  IABS R3, R5 ;  /* 0x0000000500037213 */ /* 0x000fe20000000000 */
[C---:B------:R-:W-:Y:S01]  /*17f80*/  IMAD R239, R168.reuse, R249, R248 ;  /* 0x000000f9a8ef7224 */ /* 0x040fe200078e02f8 */
[----:B------:R-:W-:Y:S01]  /*17f90*/  ISETP.GT.U32.AND P0, PT, R168, R242, PT ;  /* 0x000000f2a800720c */ /* 0x000fe20003f04070 */
[----:B------:R-:W-:-:S02]  /*17fa0*/  IMAD.MOV.U32 R238, RZ, RZ, R245 ;  /* 0x000000ffffee7224 */ /* 0x000fc400078e00f5 */
[----:B0-----:R-:W-:Y:S02]  /*17fb0*/  VIADD R4, R2, 0x12 ;  /* 0x0000001202047836 */ /* 0x001fe40000000000 */
[----:B------:R-:W-:Y:S01]  /*17fc0*/  @!P6 IMAD.IADD R244, R244, 0x1, -R168 ;  /* 0x00000001f4f4e824 */ /* 0x000fe200078e0aa8 */
[----:B------:R-:W-:Y:S01]  /*17fd0*/  ISETP.GT.U32.AND P6, PT, R168, R240, PT ;  /* 0x000000f0a800720c */ /* 0x000fe20003fc4070 */
[----:B------:R-:W-:Y:S01]  /*17fe0*/  IMAD.HI.U32 R246, R0, R3, RZ ;  /* 0x0000000300f67227 */ /* 0x000fe200078e00ff */
[----:B------:R-:W-:-:S03]  /*17ff0*/  IABS R241, R4 ;  /* 0x0000000400f17213 */ /* 0x000fc60000000000 */
[----:B------:R-:W-:-:S04]  /*18000*/  IMAD.HI.U32 R247, R0, R238, RZ ;  /* 0x000000ee00f77227 */ /* 0x000fc800078e00ff */
[----:B------:R-:W-:Y:S01]  /*18010*/  @!P0 IMAD.IADD R242, R242, 0x1, -R168 ;  /* 0x00000001f2f28824 */ /* 0x000fe200078e0aa8 */
[C---:B------:R-:W-:Y:S01]  /*18020*/  ISETP.GT.U32.AND P0, PT, R168.reuse, R239, PT ;  /* 0x000000efa800720c */ /* 0x040fe20003f04070 */
[----:B------:R-:W-:Y:S02]  /*18030*/  IMAD.MOV R246, RZ, RZ, -R246 ;  /* 0x000000fffff67224 */ /* 0x000fe400078e0af6 */
[----:B------:R-:W-:Y:S02]  /*18040*/  IMAD.MOV R247, RZ, RZ, -R247 ;  /* 0x000000fffff77224 */ /* 0x000fe400078e0af7 */
[----:B------:R-:W-:Y:S02]  /*18050*/  IMAD R3, R168, R246, R3 ;  /* 0x000000f6a8037224 */ /* 0x000fe400078e0203 */
[----:B------:R-:W-:-:S04]  /*18060*/  IMAD.HI.U32 R245, R0, R241, RZ ;  /* 0x000000f100f57227 */ /* 0x000fc800078e00ff */
[----:B------:R-:W-:Y:S02]  /*18070*/  IMAD R238, R168, R247, R238 ;  /* 0x000000f7a8ee7224 */ /* 0x000fe400078e02ee */
        /* <DEDUP_REMOVED lines=8> */
[C---:B------:R-:W-:Y:S02]  /*18100*/  VIADD R245, R2.reuse, 0x11 ;  /* 0x0000001102f57836 */ /* 0x040fe40000000000 */
[----:B------:R-:W-:Y:S02]  /*18110*/  VIADD R246, R2, 0x10 ;  /* 0x0000001002f67836 */ /* 0x000fe40000000000 */
[----:B------:R-:W-:Y:S01]  /*18120*/  IMAD.HI.U32 R233, R0, R251, RZ ;  /* 0x000000fb00e97227 */ /* 0x000fe200078e00ff */
[----:B------:R-:W-:Y:S02]  /*18130*/  IABS R249, R245 ;  /* 0x000000f500f97213 */ /* 0x000fe40000000000 */
[----:B------:R-:W-:Y:S01]  /*18140*/  IABS R250, R246 ;  /* 0x000000f600fa7213 */ /* 0x000fe20000000000 */
[----:B------:R-:W-:Y:S02]  /*18150*/  IMAD.MOV.U32 R95, RZ, RZ, R244 ;  /* 0x000000ffff5f7224 */ /* 0x000fe400078e00f4 */
[----:B------:R-:W-:-:S02]  /*18160*/  IMAD.MOV R244, RZ, RZ, -R233 ;  /* 0x000000fffff47224 */ /* 0x000fc400078e0ae9 */
[--C-:B------:R-:W-:Y:S01]  /*18170*/  @!P0 IMAD.IADD R3, R3, 0x1, -R168.reuse ;  /* 0x0000000103038824 */ /* 0x100fe200078e0aa8 */
[----:B------:R-:W-:Y:S01]  /*18180*/  ISETP.GT.U32.AND P0, PT, R168, R240, PT ;  /* 0x000000f0a800720c */ /* 0x000fe20003f04070 */
[----:B------:R-:W-:Y:S01]  /*18190*/  @!P6 IMAD.IADD R238, R238, 0x1, -R168 ;  /* 0x00000001eeeee824 */ /* 0x000fe200078e0aa8 */
[----:B------:R-:W-:Y:S01]  /*181a0*/  ISETP.GT.U32.AND P6, PT, R168, R241, PT ;  /* 0x000000f1a800720c */ /* 0x000fe20003fc4070 */
[----:B------:R-:W-:Y:S02]  /*181b0*/  IMAD.MOV.U32 R233, RZ, RZ, R243 ;  /* 0x000000ffffe97224 */ /* 0x000fe400078e00f3 */
[----:B------:R-:W-:-:S04]  /*181c0*/  IMAD.HI.U32 R9, R0, R249, RZ ;  /* 0x000000f900097227 */ /* 0x000fc800078e00ff */
[----:B------:R-:W-:Y:S01]  /*181d0*/  @!P3 IMAD.MOV R95, RZ, RZ, -R95 ;  /* 0x000000ffff5fb224 */ /* 0x000fe200078e0a5f */
[----:B------:R-:W-:Y:S01]  /*181e0*/  ISETP.GT.U32.AND P3, PT, R168, R239, PT ;  /* 0x000000efa800720c */ /* 0x000fe20003f64070 */
[----:B------:R-:W-:-:S03]  /*181f0*/  IMAD.HI.U32 R8, R0, R250, RZ ;  /* 0x000000fa00087227 */ /* 0x000fc600078e00ff */
[----:B------:R0:W-:Y:S01]  /*18200*/  STL [R1+0x98], R95 ;  /* 0x0000985f01007387 */ /* 0x0001e20000100800 */
[----:B------:R-:W-:Y:S01]  /*18210*/  @!P1 IMAD.MOV R233, RZ, RZ, -R233 ;  /* 0x000000ffffe99224 */ /* 0x000fe200078e0ae9 */
[----:B------:R-:W-:Y:S01]  /*18220*/  ISETP.GT.U32.AND P1, PT, R168, R238, PT ;  /* 0x000000eea800720c */ /* 0x000fe20003f24070 */
[----:B------:R-:W-:Y:S02]  /*18230*/  IMAD.MOV R9, RZ, RZ, -R9 ;  /* 0x000000ffff097224 */ /* 0x000fe400078e0a09 */
[----:B------:R-:W-:Y:S01]  /*18240*/  VIADD R248, R2, 0xe ;  /* 0x0000000e02f87836 */ /* 0x000fe20000000000 */
[----:B------:R1:W-:Y:S01]  /*18250*/  STL [R1+0x90], R233 ;  /* 0x000090e901007387 */ /* 0x0003e20000100800 */
[----:B------:R-:W-:Y:S02]  /*18260*/  IMAD.MOV R8, RZ, RZ, -R8 ;  /* 0x000000ffff087224 */ /* 0x000fe400078e0a08 */
[C---:B------:R-:W-:Y:S01]  /*18270*/  IMAD R249, R168.reuse, R9, R249 ;  /* 0x00000009a8f97224 */ /* 0x040fe200078e02f9 */
[----:B------:R-:W-:Y:S01]  /*18280*/  IABS R252, R248 ;  /* 0x000000f800fc7213 */ /* 0x000fe20000000000 */
[----:B------:R-:W-:-:S02]  /*18290*/  IMAD R250, R168, R8, R250 ;  /* 0x00000008a8fa7224 */ /* 0x000fc400078e02fa */
[----:B0-----:R-:W-:Y:S02]  /*182a0*/  IMAD.MOV.U32 R95, RZ, RZ, R242 ;  /* 0x000000ffff5f7224 */ /* 0x001fe400078e00f2 */
[--C-:B------:R-:W-:Y:S01]  /*182b0*/  @!P0 IMAD.IADD R240, R240, 0x1, -R168.reuse ;  /* 0x00000001f0f08824 */ /* 0x100fe200078e0aa8 */
[C---:B------:R-:W-:Y:S01]  /*182c0*/  ISETP.GT.U32.AND P0, PT, R168.reuse, R249, PT ;  /* 0x000000f9a800720c */ /* 0x040fe20003f04070 */
[C---:B------:R-:W-:Y:S02]  /*182d0*/  IMAD R242, R168.reuse, R244, R251 ;  /* 0x000000f4a8f27224 */ /* 0x040fe400078e02fb */
[----:B------:R-:W-:Y:S01]  /*182e0*/  @!P3 IMAD.IADD R239, R239, 0x1, -R168 ;  /* 0x00000001efefb824 */ /* 0x000fe200078e0aa8 */
[----:B------:R-:W-:Y:S01]  /*182f0*/  ISETP.GT.U32.AND P3, PT, R168, R250, PT ;  /* 0x000000faa800720c */ /* 0x000fe20003f64070 */
[----:B------:R-:W-:-:S04]  /*18300*/  IMAD.HI.U32 R7, R0, R252, RZ ;  /* 0x000000fc00077227 */ /* 0x000fc800078e00ff */
[--C-:B------:R-:W-:Y:S01]  /*18310*/  @!P1 IMAD.IADD R238, R238, 0x1, -R168.reuse ;  /* 0x00000001eeee9824 */ /* 0x100fe200078e0aa8 */
[C---:B------:R-:W-:Y:S01]  /*18320*/  ISETP.GT.U32.AND P1, PT, R168.reuse, R242, PT ;  /* 0x000000f2a800720c */ /* 0x040fe20003f24070 */
[----:B------:R-:W-:Y:S01]  /*18330*/  @!P6 IMAD.IADD R241, R241, 0x1, -R168 ;  /* 0x00000001f1f1e824 */ /* 0x000fe200078e0aa8 */
[----:B------:R-:W-:Y:S01]  /*18340*/  ISETP.GT.U32.AND P6, PT, R168, R3, PT ;  /* 0x00000003a800720c */ /* 0x000fe20003fc4070 */
[----:B------:R-:W-:Y:S02]  /*18350*/  IMAD.MOV R7, RZ, RZ, -R7 ;  /* 0x000000ffff077224 */ /* 0x000fe400078e0a07 */
[----:B------:R-:W-:Y:S02]  /*18360*/  VIADD R244, R2, 0xd ;  /* 0x0000000d02f47836 */ /* 0x000fe40000000000 */
[----:B------:R-:W-:Y:S01]  /*18370*/  @!P5 IMAD.MOV R95, RZ, RZ, -R95 ;  /* 0x000000ffff5fd224 */ /* 0x000fe200078e0a5f */
[----:B------:R-:W-:Y:S01]  /*18380*/  ISETP.GT.U32.AND P5, PT, R168, R241, PT ;  /* 0x000000f1a800720c */ /* 0x000fe20003fa4070 */
[----:B------:R-:W-:-:S02]  /*18390*/  VIADD R251, R2, 0xc ;  /* 0x0000000c02fb7836 */ /* 0x000fc40000000000 */
[----:B------:R-:W-:Y:S01]  /*183a0*/  IMAD R243, R168, R7, R252 ;  /* 0x00000007a8f37224 */ /* 0x000fe200078e02fc */
[----:B------:R-:W-:Y:S01]  /*183b0*/  IABS R252, R244 ;  /* 0x000000f400fc7213 */ /* 0x000fe20000000000 */
[--C-:B------:R-:W-:Y:S01]  /*183c0*/  @!P0 IMAD.IADD R249, R249, 0x1, -R168.reuse ;  /* 0x00000001f9f98824 */ /* 0x100fe200078e0aa8 */
[----:B------:R-:W-:Y:S01]  /*183d0*/  ISETP.GE.AND P0, PT, R5, RZ, PT ;  /* 0x000000ff0500720c */ /* 0x000fe20003f06270 */
[--C-:B------:R-:W-:Y:S01]  /*183e0*/  @!P3 IMAD.IADD R250, R250, 0x1, -R168.reuse ;  /* 0x00000001fafab824 */ /* 0x100fe200078e0aa8 */
[----:B------:R-:W-:Y:S01]  /*183f0*/  IABS R5, R251 ;  /* 0x000000fb00057213 */ /* 0x000fe20000000000 */
[----:B------:R-:W-:Y:S01]  /*18400*/  @!P1 IMAD.IADD R242, R242, 0x1, -R168 ;  /* 0x00000001f2f29824 */ /* 0x000fe200078e0aa8 */
[----:B------:R-:W-:Y:S01]  /*18410*/  ISETP.GE.AND P3, PT, R4, RZ, PT ;  /* 0x000000ff0400720c */ /* 0x000fe20003f66270 */
[----:B------:R-:W-:Y:S01]  /*18420*/  IMAD.HI.U32 R4, R0, R252, RZ ;  /* 0x000000fc00047227 */ /* 0x000fe200078e00ff */
[----:B------:R-:W-:Y:S01]  /*18430*/  ISETP.GE.AND P1, PT, R245, RZ, PT ;  /* 0x000000fff500720c */ /* 0x000fe20003f26270 */
[----:B------:R-:W-:Y:S02]  /*18440*/  STL [R1+0x8c], R95 ;  /* 0x00008c5f01007387 */ /* 0x000fe40000100800 */
[----:B------:R-:W-:-:S02]  /*18450*/  IMAD.MOV.U32 R245, RZ, RZ, R5 ;  /* 0x000000fffff57224 */ /* 0x000fc400078e0005 */
[----:B------:R-:W-:Y:S02]  /*18460*/  IMAD.MOV.U32 R5, RZ, RZ, R240 ;  /* 0x000000ffff057224 */ /* 0x000fe400078e00f0 */
[----:B------:R-:W-:Y:S01]  /*18470*/  @!P6 IMAD.IADD R3, R3, 0x1, -R168 ;  /* 0x000000010303e824 */ /* 0x000fe200078e0aa8 */
[----:B------:R-:W-:Y:S01]  /*18480*/  ISETP.GE.AND P6, PT, R6, RZ, PT ;  /* 0x000000ff0600720c */ /* 0x000fe20003fc6270 */
[----:B------:R-:W-:Y:S02]  /*18490*/  IMAD.MOV R240, RZ, RZ, -R4 ;  /* 0x000000fffff07224 */ /* 0x000fe400078e0a04 */
[----:B------:R-:W-:Y:S02]  /*184a0*/  IMAD.MOV.U32 R4, RZ, RZ, R239 ;  /* 0x000000ffff047224 */ /* 0x000fe400078e00ef */
[----:B------:R-:W-:Y:S01]  /*184b0*/  @!P5 IMAD.IADD R241, R241, 0x1, -R168 ;  /* 0x00000001f1f1d824 */ /* 0x000fe200078e0aa8 */
[C---:B------:R-:W-:Y:S01]  /*184c0*/  ISETP.GT.U32.AND P5, PT, R168.reuse, R243, PT ;  /* 0x000000f3a800720c */ /* 0x040fe20003fa4070 */
[----:B------:R-:W-:Y:S01]  /*184d0*/  @!P4 IMAD.MOV R5, RZ, RZ, -R5 ;  /* 0x000000ffff05c224 */ /* 0x000fe200078e0a05 */
[C---:B------:R-:W-:Y:S01]  /*184e0*/  ISETP.GT.U32.AND P4, PT, R168.reuse, R249, PT ;  /* 0x000000f9a800720c */ /* 0x040fe20003f84070 */
[----:B------:R-:W-:Y:S01]  /*184f0*/  @!P2 IMAD.MOV R4, RZ, RZ, -R4 ;  /* 0x000000ffff04a224 */ /* 0x000fe200078e0a04 */
[C---:B------:R-:W-:Y:S01]  /*18500*/  ISETP.GT.U32.AND P2, PT, R168.reuse, R250, PT ;  /* 0x000000faa800720c */ /* 0x040fe20003f44070 */
[----:B------:R-:W-:Y:S01]  /*18510*/  IMAD R252, R168, R240, R252 ;  /* 0x000000f0a8fc7224 */ /* 0x000fe200078e02fc */
[----:B------:R0:W-:Y:S01]  /*18520*/  STL [R1+0x5c], R5 ;  /* 0x00005c0501007387 */ /* 0x0001e20000100800 */
[----:B------:R-:W-:-:S02]  /*18530*/  VIADD R239, R2, 0x9 ;  /* 0x0000000902ef7836 */ /* 0x000fc40000000000 */
[C---:B-1----:R-:W-:Y:S01]  /*18540*/  VIADD R233, R2.reuse, 0x3 ;  /* 0x0000000302e97836 */ /* 0x042fe20000000000 */
[----:B------:R1:W-:Y:S01]  /*18550*/  STL [R1+0x54], R4 ;  /* 0x0000540401007387 */ /* 0x0003e20000100800 */
[----:B------:R-:W-:Y:S02]  /*18560*/  VIADD R6, R2, 0x5 ;  /* 0x0000000502067836 */ /* 0x000fe40000000000 */
[--C-:B------:R-:W-:Y:S01]  /*18570*/  @!P5 IMAD.IADD R243, R243, 0x1, -R168.reuse ;  /* 0x00000001f3f3d824 */ /* 0x100fe200078e0aa8 */
[C---:B------:R-:W-:Y:S01]  /*18580*/  ISETP.GT.U32.AND P5, PT, R168.reuse, R242, PT ;  /* 0x000000f2a800720c */ /* 0x040fe20003fa4070 */
[----:B------:R-:W-:Y:S01]  /*18590*/  @!P4 IMAD.IADD R249, R249, 0x1, -R168 ;  /* 0x00000001f9f9c824 */ /* 0x000fe200078e0aa8 */
[----:B------:R-:W-:Y:S01]  /*185a0*/  ISETP.GT.U32.AND P4, PT, R168, R252, PT ;  /* 0x000000fca800720c */ /* 0x000fe20003f84070 */
[----:B0-----:R-:W-:Y:S02]  /*185b0*/  IMAD.MOV.U32 R5, RZ, RZ, R238 ;  /* 0x000000ffff057224 */ /* 0x001fe400078e00ee */
[----:B------:R-:W-:Y:S01]  /*185c0*/  @!P2 IMAD.IADD R250, R250, 0x1, -R168 ;  /* 0x00000001fafaa824 */ /* 0x000fe200078e0aa8 */
[----:B------:R-:W-:Y:S01]  /*185d0*/  ISETP.GE.AND P2, PT, R248, RZ, PT ;  /* 0x000000fff800720c */ /* 0x000fe20003f46270 */
[----:B-1----:R-:W-:Y:S01]  /*185e0*/  IMAD.MOV.U32 R4, RZ, RZ, R3 ;  /* 0x000000ffff047224 */ /* 0x002fe200078e0003 */
[----:B------:R-:W-:Y:S01]  /*185f0*/  IABS R248, R239 ;  /* 0x000000ef00f87213 */ /* 0x000fe20000000000 */
[----:B------:R-:W-:-:S02]  /*18600*/  IMAD.MOV.U32 R3, RZ, RZ, R241 ;  /* 0x000000ffff037224 */ /* 0x000fc400078e00f1 */
[----:B------:R-:W-:Y:S01]  /*18610*/  @!P6 IMAD.MOV R5, RZ, RZ, -R5 ;  /* 0x000000ffff05e224 */ /* 0x000fe200078e0a05 */
[----:B------:R-:W-:Y:S01]  /*18620*/  ISETP.GT.U32.AND P6, PT, R168, R243, PT ;  /* 0x000000f3a800720c */ /* 0x000fe20003fc4070 */
[----:B------:R-:W-:Y:S01]  /*18630*/  @!P0 IMAD.MOV R4, RZ, RZ, -R4 ;  /* 0x000000ffff048224 */ /* 0x000fe200078e0a04 */
[----:B------:R-:W-:Y:S01]  /*18640*/  ISETP.GE.AND P0, PT, R246, RZ, PT ;  /* 0x000000fff600720c */ /* 0x000fe20003f06270 */
[----:B------:R-:W-:Y:S01]  /*18650*/  @!P3 IMAD.MOV R3, RZ, RZ, -R3 ;  /* 0x000000ffff03b224 */ /* 0x000fe200078e0a03 */
[----:B------:R-:W-:Y:S01]  /*18660*/  STL [R1+0x40], R5 ;  /* 0x0000400501007387 */ /* 0x000fe20000100800 */
[----:B------:R-:W-:Y:S01]  /*18670*/  ISETP.GE.AND P3, PT, R247, RZ, PT ;  /* 0x000000fff700720c */ /* 0x000fe20003f66270 */
[--C-:B------:R-:W-:Y:S01]  /*18680*/  @!P5 IMAD.IADD R242, R242, 0x1, -R168.reuse ;  /* 0x00000001f2f2d824 */ /* 0x100fe200078e0aa8 */
[----:B------:R-:W-:Y:S01]  /*18690*/  ISETP.GE.AND P5, PT, R244, RZ, PT ;  /* 0x000000fff400720c */ /* 0x000fe20003fa6270 */
[----:B------:R0:W-:Y:S01]  /*186a0*/  STL [R1+0x2c], R4 ;  /* 0x00002c0401007387 */ /* 0x0001e20000100800 */
[----:B------:R-:W-:-:S02]  /*186b0*/  @!P4 IMAD.IADD R252, R252, 0x1, -R168 ;  /* 0x00000001fcfcc824 */ /* 0x000fc400078e0aa8 */
[----:B------:R-:W-:Y:S01]  /*186c0*/  VIADD R246, R2, 0xb ;  /* 0x0000000b02f67836 */ /* 0x000fe20000000000 */
[----:B------:R1:W-:Y:S01]  /*186d0*/  STL [R1+0x28], R3 ;  /* 0x0000280301007387 */ /* 0x0003e20000100800 */
[----:B------:R-:W-:Y:S01]  /*186e0*/  @!P6 IMAD.IADD R243, R243, 0x1, -R168 ;  /* 0x00000001f3f3e824 */ /* 0x000fe200078e0aa8 */
[----:B------:R-:W-:Y:S01]  /*186f0*/  ISETP.GT.U32.AND P4, PT, R168, R252, PT ;  /* 0x000000fca800720c */ /* 0x000fe20003f84070 */
[----:B------:R-:W-:Y:S01]  /*18700*/  VIADD R238, R2, 0xa ;  /* 0x0000000a02ee7836 */ /* 0x000fe20000000000 */
[----:B------:R-:W-:Y:S01]  /*18710*/  ISETP.GE.AND P6, PT, R251, RZ, PT ;  /* 0x000000fffb00720c */ /* 0x000fe20003fc6270 */
[----:B------:R-:W-:Y:S01]  /*18720*/  @!P2 IMAD.MOV R243, RZ, RZ, -R243 ;  /* 0x000000fffff3a224 */ /* 0x000fe200078e0af3 */
[----:B------:R-:W-:Y:S01]  /*18730*/  ISETP.GE.AND P2, PT, R239, RZ, PT ;  /* 0x000000ffef00720c */ /* 0x000fe20003f46270 */
[----:B------:R-:W-:Y:S01]  /*18740*/  @!P3 IMAD.MOV R242, RZ, RZ, -R242 ;  /* 0x000000fffff2b224 */ /* 0x000fe200078e0af2 */
[----:B------:R-:W-:Y:S01]  /*18750*/  IABS R247, R238 ;  /* 0x000000ee00f77213 */ /* 0x000fe20000000000 */
[----:B0-----:R-:W-:-:S02]  /*18760*/  IMAD.MOV.U32 R4, RZ, RZ, R249 ;  /* 0x000000ffff047224 */ /* 0x001fc400078e00f9 */
[----:B-1----:R-:W-:-:S04]  /*18770*/  IMAD.HI.U32 R3, R0, R245, RZ ;  /* 0x000000f500037227 */ /* 0x002fc800078e00ff */
[----:B------:R-:W-:Y:S02]  /*18780*/  IMAD.MOV R3, RZ, RZ, -R3 ;  /* 0x000000ffff037224 */ /* 0x000fe400078e0a03 */
[----:B------:R-:W-:-:S04]  /*18790*/  IMAD.HI.U32 R239, R0, R248, RZ ;  /* 0x000000f800ef7227 */ /* 0x000fc800078e00ff */
[----:B------:R-:W-:Y:S02]  /*187a0*/  IMAD R245, R168, R3, R245 ;  /* 0x00000003a8f57224 */ /* 0x000fe400078e02f5 */
[----:B------:R-:W-:Y:S01]  /*187b0*/  @!P1 IMAD.MOV R4, RZ, RZ, -R4 ;  /* 0x000000ffff049224 */ /* 0x000fe200078e0a04 */
[----:B------:R-:W-:Y:S01]  /*187c0*/  ISETP.GE.AND P1, PT, R246, RZ, PT ;  /* 0x000000fff600720c */ /* 0x000fe20003f26270 */
[----:B------:R-:W-:Y:S01]  /*187d0*/  IMAD.MOV.U32 R241, RZ, RZ, R250 ;  /* 0x000000fffff17224 */ /* 0x000fe200078e00fa */
[----:B------:R-:W-:Y:S01]  /*187e0*/  ISETP.GT.U32.AND P3, PT, R168, R245, PT ;  /* 0x000000f5a800720c */ /* 0x000fe20003f64070 */
[----:B------:R-:W-:Y:S01]  /*187f0*/  VIADD R3, R2, 0x8 ;  /* 0x0000000802037836 */ /* 0x000fe20000000000 */
[----:B------:R-:W-:Y:S01]  /*18800*/  IABS R246, R246 ;  /* 0x000000f600f67213 */ /* 0x000fe20000000000 */
[----:B------:R-:W-:Y:S01]  /*18810*/  IMAD.MOV R239, RZ, RZ, -R239 ;  /* 0x000000ffffef7224 */ /* 0x000fe200078e0aef */
[----:B------:R0:W-:Y:S01]  /*18820*/  STL [R1+0x24], R4 ;  /* 0x0000240401007387 */ /* 0x0001e20000100800 */
[----:B------:R-:W-:Y:S01]  /*18830*/  @!P0 IMAD.MOV R241, RZ, RZ, -R241 ;  /* 0x000000fffff18224 */ /* 0x000fe200078e0af1 */
[----:B------:R-:W-:Y:S01]  /*18840*/  ISETP.GE.AND P0, PT, R238, RZ, PT ;  /* 0x000000ffee00720c */ /* 0x000fe20003f06270 */
[----:B------:R-:W-:Y:S01]  /*18850*/  @!P4 IMAD.IADD R252, R252, 0x1, -R168 ;  /* 0x00000001fcfcc824 */ /* 0x000fe200078e0aa8 */
[----:B------:R-:W-:Y:S01]  /*18860*/  IABS R238, R3 ;  /* 0x0000000300ee7213 */ /* 0x000fe20000000000 */
[----:B------:R-:W-:Y:S01]  /*18870*/  IMAD.HI.U32 R244, R0, R246, RZ ;  /* 0x000000f600f47227 */ /* 0x000fe200078e00ff */
[----:B------:R-:W-:-:S03]  /*18880*/  ISETP.GE.AND P4, PT, R3, RZ, PT ;  /* 0x000000ff0300720c */ /* 0x000fc60003f86270 */
[----:B------:R-:W-:Y:S02]  /*18890*/  @!P3 IMAD.IADD R245, R245, 0x1, -R168 ;  /* 0x00000001f5f5b824 */ /* 0x000fe400078e0aa8 */
[C---:B------:R-:W-:Y:S02]  /*188a0*/  IMAD R248, R168.reuse, R239, R248 ;  /* 0x000000efa8f87224 */ /* 0x040fe400078e02f8 */
[----:B0-----:R-:W-:Y:S01]  /*188b0*/  IMAD.MOV.U32 R4, RZ, RZ, R252 ;  /* 0x000000ffff047224 */ /* 0x001fe200078e00fc */
[----:B------:R-:W-:Y:S01]  /*188c0*/  ISETP.GT.U32.AND P3, PT, R168, R245, PT ;  /* 0x000000f5a800720c */ /* 0x000fe20003f64070 */
[----:B------:R-:W-:Y:S02]  /*188d0*/  IMAD.MOV R244, RZ, RZ, -R244 ;  /* 0x000000fffff47224 */ /* 0x000fe400078e0af4 */
[----:B------:R-:W-:Y:S02]  /*188e0*/  IMAD.MOV.U32 R3, RZ, RZ, R238 ;  /* 0x000000ffff037224 */ /* 0x000fe400078e00ee */
[----:B------:R-:W-:-:S02]  /*188f0*/  @!P5 IMAD.MOV R4, RZ, RZ, -R4 ;  /* 0x000000ffff04d224 */ /* 0x000fc400078e0a04 */
[----:B------:R-:W-:Y:S02]  /*18900*/  IMAD R246, R168, R244, R246 ;  /* 0x000000f4a8f67224 */ /* 0x000fe400078e02f6 */
[----:B------:R-:W-:Y:S01]  /*18910*/  VIADD R244, R2, 0x7 ;  /* 0x0000000702f47836 */ /* 0x000fe20000000000 */
[----:B------:R0:W-:Y:S01]  /*18920*/  STL [R1+0x20], R4 ;  /* 0x0000200401007387 */ /* 0x0001e20000100800 */
[----:B------:R-:W-:Y:S01]  /*18930*/  IMAD.HI.U32 R238, R0, R3, RZ ;  /* 0x0000000300ee7227 */ /* 0x000fe200078e00ff */
[----:B------:R-:W-:Y:S02]  /*18940*/  ISETP.GT.U32.AND P5, PT, R168, R246, PT ;  /* 0x000000f6a800720c */ /* 0x000fe40003fa4070 */
[----:B------:R-:W-:Y:S01]  /*18950*/  IABS R249, R244 ;  /* 0x000000f400f97213 */ /* 0x000fe20000000000 */
[----:B------:R-:W-:Y:S02]  /*18960*/  @!P3 IMAD.IADD R245, R245, 0x1, -R168 ;  /* 0x00000001f5f5b824 */ /* 0x000fe400078e0aa8 */
[----:B------:R-:W-:-:S02]  /*18970*/  IMAD.MOV R238, RZ, RZ, -R238 ;  /* 0x000000ffffee7224 */ /* 0x000fc400078e0aee */
[----:B------:R-:W-:Y:S02]  /*18980*/  IMAD.MOV.U32 R5, RZ, RZ, R245 ;  /* 0x000000ffff057224 */ /* 0x000fe400078e00f5 */
[----:B0-----:R-:W-:Y:S02]  /*18990*/  VIADD R4, R2, 0x4 ;  /* 0x0000000402047836 */ /* 0x001fe40000000000 */
[----:B------:R-:W-:Y:S01]  /*189a0*/  @!P6 IMAD.MOV R5, RZ, RZ, -R5 ;  /* 0x000000ffff05e224 */ /* 0x000fe200078e0a05 */
[----:B------:R-:W-:Y:S01]  /*189b0*/  ISETP.GT.U32.AND P6, PT, R168, R248, PT ;  /* 0x000000f8a800720c */ /* 0x000fe20003fc4070 */
[----:B------:R-:W-:Y:S01]  /*189c0*/  VIADD R250, R2, 0x6 ;  /* 0x0000000602fa7836 */ /* 0x000fe20000000000 */
[----:B------:R-:W-:Y:S01]  /*189d0*/  IABS R239, R4 ;  /* 0x0000000400ef7213 */ /* 0x000fe20000000000 */
[----:B------:R-:W-:Y:S01]  /*189e0*/  IMAD.HI.U32 R240, R0, R247, RZ ;  /* 0x000000f700f07227 */ /* 0x000fe200078e00ff */
[----:B------:R0:W-:Y:S02]  /*189f0*/  STL [R1+0x1c], R5 ;  /* 0x00001c0501007387 */ /* 0x0001e40000100800 */
[----:B------:R-:W-:Y:S01]  /*18a00*/  IABS R245, R250 ;  /* 0x000000fa00f57213 */ /* 0x000fe20000000000 */
[----:B------:R-:W-:Y:S01]  /*18a10*/  IMAD R3, R168, R238, R3 ;  /* 0x000000eea8037224 */ /* 0x000fe200078e0203 */
[----:B------:R1:W-:Y:S01]  /*18a20*/  STL [R1+0x1950], R2 ;  /* 0x0019500201007387 */ /* 0x0003e20000100800 */
[----:B------:R-:W-:-:S02]  /*18a30*/  IMAD.MOV R240, RZ, RZ, -R240 ;  /* 0x000000fffff07224 */ /* 0x000fc400078e0af0 */
[----:B------:R-:W-:-:S04]  /*18a40*/  IMAD.HI.U32 R238, R0, R249, RZ ;  /* 0x000000f900ee7227 */ /* 0x000fc800078e00ff */
[----:B------:R-:W-:Y:S02]  /*18a50*/  @!P6 IMAD.IADD R248, R248, 0x1, -R168 ;  /* 0x00000001f8f8e824 */ /* 0x000fe400078e0aa8 */
[----:B------:R-:W-:Y:S01]  /*18a60*/  IMAD R247, R168, R240, R247 ;  /* 0x000000f0a8f77224 */ /* 0x000fe200078e02f7 */
[----:B------:R-:W-:Y:S01]  /*18a70*/  IABS R240, R6 ;  /* 0x0000000600f07213 */ /* 0x000fe20000000000 */
[----:B0-----:R-:W-:Y:S01]  /*18a80*/  IMAD.HI.U32 R5, R0, R239, RZ ;  /* 0x000000ef00057227 */ /* 0x001fe200078e00ff */
[C---:B------:R-:W-:Y:S02]  /*18a90*/  ISETP.GT.U32.AND P6, PT, R168.reuse, R248, PT ;  /* 0x000000f8a800720c */ /* 0x040fe40003fc4070 */
[----:B------:R-:W-:Y:S01]  /*18aa0*/  ISETP.GT.U32.AND P3, PT, R168, R247, PT ;  /* 0x000000f7a800720c */ /* 0x000fe20003f64070 */
[----:B------:R-:W-:Y:S02]  /*18ab0*/  IMAD.MOV R238, RZ, RZ, -R238 ;  /* 0x000000ffffee7224 */ /* 0x000fe400078e0aee */
[----:B------:R-:W-:-:S04]  /*18ac0*/  IMAD.HI.U32 R252, R0, R245, RZ ;  /* 0x000000f500fc7227 */ /* 0x000fc800078e00ff */
[----:B------:R-:W-:Y:S02]  /*18ad0*/  IMAD R249, R168, R238, R249 ;  /* 0x000000eea8f97224 */ /* 0x000fe400078e02f9 */
[----:B------:R-:W-:Y:S02]  /*18ae0*/  IMAD.MOV R252, RZ, RZ, -R252 ;  /* 0x000000fffffc7224 */ /* 0x000fe400078e0afc */
[----:B------:R-:W-:Y:S02]  /*18af0*/  IMAD.MOV R238, RZ, RZ, -R5 ;  /* 0x000000ffffee7224 */ /* 0x000fe400078e0a05 */
[----:B------:R-:W0:Y:S01]  /*18b00*/  S2R R5, SR_TID.X ;  /* 0x0000000000057919 */ /* 0x000e220000002100 */
[--C-:B------:R-:W-:Y:S02]  /*18b10*/  @!P5 IMAD.IADD R246, R246, 0x1, -R168.reuse ;  /* 0x00000001f6f6d824 */ /* 0x100fe400078e0aa8 */
[----:B------:R-:W-:Y:S02]  /*18b20*/  IMAD R245, R168, R252, R245 ;  /* 0x000000fca8f57224 */ /* 0x000fe400078e02f5 */
[--C-:B------:R-:W-:Y:S01]  /*18b30*/  @!P6 IMAD.IADD R248, R248, 0x1, -R168.reuse ;  /* 0x00000001f8f8e824 */ /* 0x100fe200078e0aa8 */
[C---:B------:R-:W-:Y:S01]  /*18b40*/  ISETP.GT.U32.AND P5, PT, R168.reuse, R246, PT ;  /* 0x000000f6a800720c */ /* 0x040fe20003fa4070 */
[----:B------:R-:W-:Y:S01]  /*18b50*/  @!P3 IMAD.IADD R247, R247, 0x1, -R168 ;  /* 0x00000001f7f7b824 */ /* 0x000fe200078e0aa8 */
[C---:B------:R-:W-:Y:S01]  /*18b60*/  ISETP.GT.U32.AND P6, PT, R168.reuse, R245, PT ;  /* 0x000000f5a800720c */ /* 0x040fe20003fc4070 */
[----:B------:R-:W-:Y:S01]  /*18b70*/  IMAD R239, R168, R238, R239 ;  /* 0x000000eea8ef7224 */ /* 0x000fe200078e02ef */
[----:B------:R-:W-:Y:S01]  /*18b80*/  IABS R238, R233 ;  /* 0x000000e900ee7213 */ /* 0x000fe20000000000 */
[----:B------:R-:W-:Y:S01]  /*18b90*/  IMAD.HI.U32 R251, R0, R240, RZ ;  /* 0x000000f000fb7227 */ /* 0x000fe200078e00ff */
[----:B------:R-:W-:-:S03]  /*18ba0*/  ISETP.GT.U32.AND P3, PT, R168, R247, PT ;  /* 0x000000f7a800720c */ /* 0x000fc60003f64070 */
[----:B------:R-:W-:-:S04]  /*18bb0*/  IMAD.HI.U32 R8, R0, R238, RZ ;  /* 0x000000ee00087227 */ /* 0x000fc800078e00ff */
[--C-:B------:R-:W-:Y:S01]  /*18bc0*/  @!P5 IMAD.IADD R246, R246, 0x1, -R168.reuse ;  /* 0x00000001f6f6d824 */ /* 0x100fe200078e0aa8 */
[C---:B------:R-:W-:Y:S01]  /*18bd0*/  ISETP.GT.U32.AND P5, PT, R168.reuse, R3, PT ;  /* 0x00000003a800720c */ /* 0x040fe20003fa4070 */
[----:B------:R-:W-:Y:S02]  /*18be0*/  @!P6 IMAD.IADD R245, R245, 0x1, -R168 ;  /* 0x00000001f5f5e824 */ /* 0x000fe400078e0aa8 */
[----:B------:R-:W-:Y:S02]  /*18bf0*/  IMAD.MOV R8, RZ, RZ, -R8 ;  /* 0x000000ffff087224 */ /* 0x000fe400078e0a08 */
[----:B------:R-:W-:Y:S01]  /*18c00*/  @!P3 IMAD.IADD R247, R247, 0x1, -R168 ;  /* 0x00000001f7f7b824 */ /* 0x000fe200078e0aa8 */
[C---:B------:R-:W-:Y:S01]  /*18c10*/  ISETP.GT.U32.AND P6, PT, R168.reuse, R245, PT ;  /* 0x000000f5a800720c */ /* 0x040fe20003fc4070 */
[C---:B------:R-:W-:Y:S01]  /*18c20*/  IMAD R238, R168.reuse, R8, R238 ;  /* 0x00000008a8ee7224 */ /* 0x040fe200078e02ee */
[----:B------:R-:W-:Y:S01]  /*18c30*/  ISETP.GT.U32.AND P3, PT, R168, R249, PT ;  /* 0x000000f9a800720c */ /* 0x000fe20003f64070 */
[----:B------:R-:W-:-:S02]  /*18c40*/  IMAD.MOV R251, RZ, RZ, -R251 ;  /* 0x000000fffffb7224 */ /* 0x000fc400078e0afb */
[----:B------:R-:W-:Y:S01]  /*18c50*/  VIADD R95, R2, 0x2 ;  /* 0x00000002025f7836 */ /* 0x000fe20000000000 */
[----:B0-----:R-:W-:Y:S01]  /*18c60*/  SHF.R.U32.HI R5, RZ, 0x6, R5 ;  /* 0x00000006ff057819 */ /* 0x001fe20000011605 */
[----:B------:R-:W-:Y:S02]  /*18c70*/  @!P5 IMAD.IADD R3, R3, 0x1, -R168 ;  /* 0x000000010303d824 */ /* 0x000fe400078e0aa8 */
[C---:B------:R-:W-:Y:S01]  /*18c80*/  IMAD R240, R168.reuse, R251, R240 ;  /* 0x000000fba8f07224 */ /* 0x040fe200078e02f0 */
[----:B------:R-:W-:Y:S02]  /*18c90*/  SGXT.U32 R5, R5, 0x1 ;  /* 0x000000010505781a */ /* 0x000fe40000000000 */
[C---:B------:R-:W-:Y:S01]  /*18ca0*/  ISETP.GT.U32.AND P5, PT, R168.reuse, R3, PT ;  /* 0x00000003a800720c */ /* 0x040fe20003fa4070 */
[--C-:B------:R-:W-:Y:S01]  /*18cb0*/  @!P6 IMAD.IADD R245, R245, 0x1, -R168.reuse ;  /* 0x00000001f5f5e824 */ /* 0x100fe200078e0aa8 */
[----:B------:R-:W-:Y:S01]  /*18cc0*/  LOP3.LUT R7, R5, 0x7e, RZ, 0xfc, !PT ;  /* 0x0000007e05077812 */ /* 0x000fe200078efcff */
[----:B------:R-:W-:Y:S01]  /*18cd0*/  @!P3 IMAD.IADD R249, R249, 0x1, -R168 ;  /* 0x00000001f9f9b824 */ /* 0x000fe200078e0aa8 */
[----:B------:R-:W-:Y:S01]  /*18ce0*/  ISETP.GT.U32.AND P6, PT, R168, R238, PT ;  /* 0x000000eea800720c */ /* 0x000fe20003fc4070 */
[----:B------:R-:W-:Y:S01]  /*18cf0*/  VIADD R5, R2, 0x1 ;  /* 0x0000000102057836 */ /* 0x000fe20000000000 */
[----:B------:R-:W-:Y:S01]  /*18d00*/  IABS R252, R95 ;  /* 0x0000005f00fc7213 */ /* 0x000fe20000000000 */
[----:B------:R-:W-:Y:S01]  /*18d10*/  IMAD R7, R7, UR9, RZ ;  /* 0x0000000907077c24 */ /* 0x000fe2000f8e02ff */
[C---:B------:R-:W-:Y:S01]  /*18d20*/  ISETP.GT.U32.AND P3, PT, R168.reuse, R249, PT ;  /* 0x000000f9a800720c */ /* 0x040fe20003f64070 */
[----:B-1----:R-:W-:Y:S01]  /*18d30*/  IMAD R2, RZ, RZ, -UR9 ;  /* 0x80000009ff027e24 */ /* 0x002fe2000f8e02ff */
[----:B------:R-:W-:Y:S01]  /*18d40*/  IABS R251, R5 ;  /* 0x0000000500fb7213 */ /* 0x000fe20000000000 */
[----:B------:R-:W-:Y:S01]  /*18d50*/  @!P2 IMAD.MOV R248, RZ, RZ, -R248 ;  /* 0x000000fffff8a224 */ /* 0x000fe200078e0af8 */
[----:B------:R0:W-:Y:S01]  /*18d60*/  STL [R1+0x9e4], R7 ;  /* 0x0009e40701007387 */ /* 0x0001e20000100800 */
[----:B------:R-:W-:Y:S01]  /*18d70*/  @!P5 IMAD.IADD R3, R3, 0x1, -R168 ;  /* 0x000000010303d824 */ /* 0x000fe200078e0aa8 */
[----:B------:R-:W-:Y:S01]  /*18d80*/  ISETP.GT.U32.AND P5, PT, R168, R240, PT ;  /* 0x000000f0a800720c */ /* 0x000fe20003fa4070 */
[----:B------:R-:W-:-:S04]  /*18d90*/  IMAD.HI.U32 R9, R0, R252, RZ ;  /* 0x000000fc00097227 */ /* 0x000fc800078e00ff */
[--C-:B------:R-:W-:Y:S02]  /*18da0*/  @!P6 IMAD.IADD R238, R238, 0x1, -R168.reuse ;  /* 0x00000001eeeee824 */ /* 0x100fe400078e0aa8 */
[----:B------:R-:W-:Y:S01]  /*18db0*/  @!P3 IMAD.IADD R249, R249, 0x1, -R168 ;  /* 0x00000001f9f9b824 */ /* 0x000fe200078e0aa8 */
[----:B------:R-:W-:Y:S01]  /*18dc0*/  ISETP.GT.U32.AND P3, PT, R168, R239, PT ;  /* 0x000000efa800720c */ /* 0x000fe20003f64070 */
[----:B0-----:R-:W-:Y:S01]  /*18dd0*/  IMAD R7, R2, 0x2, R7 ;  /* 0x0000000202077824 */ /* 0x001fe200078e0207 */
[----:B------:R-:W-:-:S04]  /*18de0*/  ISETP.GT.U32.AND P2, PT, R168, R238, PT ;  /* 0x000000eea800720c */ /* 0x000fc80003f44070 */
[----:B------:R0:W-:Y:S01]  /*18df0*/  STL [R1+0xa04], R7 ;  /* 0x000a040701007387 */ /* 0x0001e20000100800 */
[----:B------:R-:W-:Y:S02]  /*18e00*/  @!P5 IMAD.IADD R240, R240, 0x1, -R168 ;  /* 0x00000001f0f0d824 */ /* 0x000fe400078e0aa8 */
[----:B0-----:R-:W-:-:S04]  /*18e10*/  IMAD R7, R2, 0x2, R7 ;  /* 0x0000000202077824 */ /* 0x001fc800078e0207 */
[----:B------:R-:W-:Y:S01]  /*18e20*/  IMAD R8, R2, 0x2, R7 ;  /* 0x0000000202087824 */ /* 0x000fe200078e0207 */
[----:B------:R0:W-:Y:S01]  /*18e30*/  STL [R1+0xa0c], R7 ;  /* 0x000a0c0701007387 */ /* 0x0001e20000100800 */
[----:B------:R-:W-:Y:S01]  /*18e40*/  ISETP.GE.AND P5, PT, R244, RZ, PT ;  /* 0x000000fff400720c */ /* 0x000fe20003fa6270 */
[----:B------:R-:W-:Y:S02]  /*18e50*/  @!P2 IMAD.IADD R238, R238, 0x1, -R168 ;  /* 0x00000001eeeea824 */ /* 0x000fe400078e0aa8 */
[----:B0-----:R-:W-:-:S04]  /*18e60*/  IMAD.HI.U32 R7, R0, R251, RZ ;  /* 0x000000fb00077227 */ /* 0x001fc800078e00ff */
[----:B------:R-:W-:Y:S02]  /*18e70*/  IMAD.MOV R0, RZ, RZ, -R9 ;  /* 0x000000ffff007224 */ /* 0x000fe400078e0a09 */
[----:B------:R-:W2:Y:S02]  /*18e80*/  LDL.LU R9, [R1+0x1a50] ;  /* 0x001a500001097983 */ /* 0x000ea40000300800 */
[----:B------:R-:W-:Y:S02]  /*18e90*/  IMAD R244, R168, R0, R252 ;  /* 0x00000000a8f47224 */ /* 0x000fe400078e02fc */
[----:B------:R-:W-:Y:S01]  /*18ea0*/  IMAD R252, R2, 0x2, R8 ;  /* 0x0000000202fc7824 */ /* 0x000fe200078e0208 */
[----:B------:R0:W-:Y:S01]  /*18eb0*/  STL [R1+0xa14], R8 ;  /* 0x000a140801007387 */ /* 0x0001e20000100800 */
[----:B------:R-:W-:Y:S01]  /*18ec0*/  IMAD.MOV R0, RZ, RZ, -R7 ;  /* 0x000000ffff007224 */ /* 0x000fe200078e0a07 */
[----:B------:R-:W-:Y:S02]  /*18ed0*/  ISETP.GE.AND P2, PT, R233, RZ, PT ;  /* 0x000000ffe900720c */ /* 0x000fe40003f46270 */
[----:B------:R-:W1:Y:S01]  /*18ee0*/  S2R R233, SR_TID.X ;  /* 0x0000000000e97919 */ /* 0x000e620000002100 */
[----:B------:R-:W-:Y:S01]  /*18ef0*/  @!P3 IMAD.IADD R239, R239, 0x1, -R168 ;  /* 0x00000001efefb824 */ /* 0x000fe200078e0aa8 */
[----:B0-----:R-:W3:Y:S04]  /*18f00*/  LDL.LU R8, [R1+0x1a4c] ;  /* 0x001a4c0001087983 */ /* 0x001ee80000300800 */
[----:B------:R-:W4:Y:S01]  /*18f10*/  LDL.LU R7, [R1+0x1a48] ;  /* 0x001a480001077983 */ /* 0x000f220000300800 */
[C---:B------:R-:W-:Y:S01]  /*18f20*/  ISETP.GT.U32.AND P3, PT, R168.reuse, R244, PT ;  /* 0x000000f4a800720c */ /* 0x040fe20003f64070 */
[----:B------:R-:W-:Y:S01]  /*18f30*/  IMAD R251, R168, R0, R251 ;  /* 0x00000000a8fb7224 */ /* 0x000fe200078e02fb */
[----:B------:R-:W-:Y:S01]  /*18f40*/  ISETP.GE.AND P6, PT, R250, RZ, PT ;  /* 0x000000fffa00720c */ /* 0x000fe20003fc6270 */
[----:B------:R0:W-:Y:S01]  /*18f50*/  STL [R1+0xa1c], R252 ;  /* 0x000a1cfc01007387 */ /* 0x0001e20000100800 */
[----:B------:R-:W-:Y:S01]  /*18f60*/  @!P0 IMAD.MOV R247, RZ, RZ, -R247 ;  /* 0x000000fffff78224 */ /* 0x000fe200078e0af7 */
[----:B------:R-:W-:Y:S01]  /*18f70*/  ISETP.GT.U32.AND P0, PT, R168, R239, PT ;  /* 0x000000efa800720c */ /* 0x000fe20003f04070 */
[----:B------:R-:W-:-:S02]  /*18f80*/  IMAD.MOV.U32 R250, RZ, RZ, R3 ;  /* 0x000000fffffa7224 */ /* 0x000fc400078e0003 */
[----:B------:R-:W-:Y:S01]  /*18f90*/  @!P1 IMAD.MOV R246, RZ, RZ, -R246 ;  /* 0x000000fffff69224 */ /* 0x000fe200078e0af6 */
[----:B------:R-:W-:Y:S01]  /*18fa0*/  ISETP.GT.U32.AND P1, PT, R168, R240, PT ;  /* 0x000000f0a800720c */ /* 0x000fe20003f24070 */
[----:B------:R-:W-:Y:S02]  /*18fb0*/  @!P4 IMAD.MOV R250, RZ, RZ, -R250 ;  /* 0x000000fffffac224 */ /* 0x000fe400078e0afa */
[----:B0-----:R-:W-:Y:S02]  /*18fc0*/  IMAD R252, R2, 0x2, R252 ;  /* 0x0000000202fc7824 */ /* 0x001fe400078e02fc */
[----:B------:R-:W-:Y:S01]  /*18fd0*/  @!P3 IMAD.IADD R244, R244, 0x1, -R168 ;  /* 0x00000001f4f4b824 */ /* 0x000fe200078e0aa8 */
[----:B------:R-:W-:Y:S01]  /*18fe0*/  ISETP.GE.AND P3, PT, R6, RZ, PT ;  /* 0x000000ff0600720c */ /* 0x000fe20003f66270 */
[----:B------:R-:W-:Y:S01]  /*18ff0*/  IMAD R0, R2, 0x2, R252 ;  /* 0x0000000202007824 */ /* 0x000fe200078e02fc */
[----:B------:R0:W-:Y:S01]  /*19000*/  STL [R1+0x9ec], R252 ;  /* 0x0009ecfc01007387 */ /* 0x0001e20000100800 */
[----:B------:R-:W-:-:S04]  /*19010*/  @!P0 IMAD.IADD R239, R239, 0x1, -R168 ;  /* 0x00000001efef8824 */ /* 0x000fc800078e0aa8 */
[----:B------:R-:W-:Y:S01]  /*19020*/  @!P1 IMAD.IADD R240, R240, 0x1, -R168 ;  /* 0x00000001f0f09824 */ /* 0x000fe200078e0aa8 */
[----:B------:R-:W-:Y:S01]  /*19030*/  ISETP.GT.U32.AND P4, PT, R168, R244, PT ;  /* 0x000000f4a800720c */ /* 0x000fe20003f84070 */
[----:B------:R-:W2:Y:S01]  /*19040*/  LDL.LU R6, [R1+0x1a44] ;  /* 0x001a440001067983 */ /* 0x000ea20000300800 */
[----:B0-----:R-:W0:Y:S01]  /*19050*/  LDC R252, c[0x0][0x230] ;  /* 0x00008c00fffc7b82 */ /* 0x001e220000000800 */
[----:B------:R-:W-:Y:S02]  /*19060*/  ISETP.GE.AND P0, PT, R4, RZ, PT ;  /* 0x000000ff0400720c */ /* 0x000fe40003f06270 */
[----:B------:R-:W3:Y:S01]  /*19070*/  LDL.LU R4, [R1+0x1a40] ;  /* 0x001a400001047983 */ /* 0x000ee20000300800 */
[----:B------:R-:W-:-:S03]  /*19080*/  ISETP.GT.U32.AND P1, PT, R168, R251, PT ;  /* 0x000000fba800720c */ /* 0x000fc60003f24070 */
[----:B------:R1:W-:Y:S04]  /*19090*/  STL [R1+0x9f0], R0 ;  /* 0x0009f00001007387 */ /* 0x0003e80000100800 */
[----:B------:R-:W-:Y:S02]  /*190a0*/  @!P4 IMAD.IADD R244, R244, 0x1, -R168 ;  /* 0x00000001f4f4c824 */ /* 0x000fe400078e0aa8 */
[----:B-1----:R-:W-:-:S04]  /*190b0*/  IMAD R0, R2, 0x2, R0 ;  /* 0x0000000202007824 */ /* 0x002fc800078e0200 */
[----:B------:R-:W-:Y:S01]  /*190c0*/  IMAD R3, R2, 0x2, R0 ;  /* 0x0000000202037824 */ /* 0x000fe200078e0200 */
[----:B------:R1:W-:Y:S01]  /*190d0*/  STL [R1+0x9f4], R0 ;  /* 0x0009f40001007387 */ /* 0x0003e20000100800 */
[----:B0-----:R-:W-:Y:S01]  /*190e0*/  VIADD R252, R252, 0x7f ;  /* 0x0000007ffcfc7836 */ /* 0x001fe20000000000 */
[----:B-1----:R-:W-:-:S04]  /*190f0*/  LOP3.LUT R0, R233, 0x40, RZ, 0xc0, !PT ;  /* 0x00000040e9007812 */ /* 0x002fc800078ec0ff */
[----:B------:R-:W-:Y:S02]  /*19100*/  ISETP.NE.U32.AND P4, PT, R0, RZ, PT ;  /* 0x000000ff0000720c */ /* 0x000fe40003f85070 */
[----:B------:R-:W-:-:S04]  /*19110*/  SHF.R.S32.HI R0, RZ, 0x1f, R252 ;  /* 0x0000001fff007819 */ /* 0x000fc800000114fc */
[----:B------:R-:W-:Y:S02]  /*19120*/  LEA.HI R0, R0, R252, RZ, 0x7 ;  /* 0x000000fc00007211 */ /* 0x000fe400078f38ff */
[----:B------:R-:W0:Y:S04]  /*19130*/  S2R R252, SR_TID.X ;  /* 0x0000000000fc7919 */ /* 0x000e280000002100 */
[----:B------:R-:W1:Y:S01]  /*19140*/  S2R R0, SR_TID.X ;  /* 0x0000000000007919 */ /* 0x000e620000002100 */
[----:B------:R-:W-:Y:S01]  /*19150*/  @!P1 IMAD.IADD R251, R251, 0x1, -R168 ;  /* 0x00000001fbfb9824 */ /* 0x000fe200078e0aa8 */
[----:B------:R-:W-:Y:S02]  /*19160*/  ISETP.GE.AND P1, PT, R95, RZ, PT ;  /* 0x000000ff5f00720c */ /* 0x000fe40003f26270 */
[----:B------:R-:W4:Y:S04]  /*19170*/  LDL.LU R95, [R1+0x1a3c] ;  /* 0x001a3c00015f7983 */ /* 0x000f280000300800 */
[----:B------:R0:W-:Y:S02]  /*19180*/  STL [R1+0xa3c], R3 ;  /* 0x000a3c0301007387 */ /* 0x0001e40000100800 */
[----:B0-----:R-:W-:-:S04]  /*19190*/  IMAD R3, R2, 0x2, R3 ;  /* 0x0000000202037824 */ /* 0x001fc800078e0203 */
[----:B------:R-:W-:Y:S01]  /*191a0*/  IMAD R233, R2, 0x2, R3 ;  /* 0x0000000202e97824 */ /* 0x000fe200078e0203 */
[----:B------:R0:W-:Y:S01]  /*191b0*/  STL [R1+0xa44], R3 ;  /* 0x000a440301007387 */ /* 0x0001e20000100800 */
[----:B------:R-:W-:Y:S02]  /*191c0*/  LOP3.LUT R252, R252, 0x3f, RZ, 0xc0, !PT ;  /* 0x0000003ffcfc7812 */ /* 0x000fe400078ec0ff */
[----:B-1----:R-:W-:-:S03]  /*191d0*/  LOP3.LUT R0, R0, 0x40, RZ, 0xc0, !PT ;  /* 0x0000004000007812 */ /* 0x002fc600078ec0ff */
[----:B------:R-:W-:Y:S01]  /*191e0*/  IMAD.SHL.U32 R252, R252, 0x2, RZ ;  /* 0x00000002fcfc7824 */ /* 0x000fe200078e00ff */
[----:B0-----:R-:W-:Y:S02]  /*191f0*/  SEL R3, RZ, 0x90, !P4 ;  /* 0x00000090ff037807 */ /* 0x001fe40006000000 */
[----:B------:R-:W-:Y:S01]  /*19200*/  ISETP.GE.AND P4, PT, R5, RZ, PT ;  /* 0x000000ff0500720c */ /* 0x000fe20003f86270 */
[----:B------:R-:W-:Y:S01]  /*19210*/  IMAD R0, R0, 0x200, R252 ;  /* 0x0000020000007824 */ /* 0x000fe200078e02fc */
[----:B------:R-:W2:Y:S01]  /*19220*/  LDL.LU R5, [R1+0x1a38] ;  /* 0x001a380001057983 */ /* 0x000ea20000300800 */
[----:B------:R-:W-:-:S03]  /*19230*/  LOP3.LUT R3, R3, R252, RZ, 0x3c, !PT ;  /* 0x000000fc03037212 */ /* 0x000fc600078e3cff */
[----:B------:R0:W-:Y:S04]  /*19240*/  STL [R1+0xa4c], R233 ;  /* 0x000a4ce901007387 */ /* 0x0001e80000100800 */
[----:B------:R1:W-:Y:S01]  /*19250*/  STL [R1+0x1954], R0 ;  /* 0x0019540001007387 */ /* 0x0003e20000100800 */
[----:B0-----:R-:W-:-:S04]  /*19260*/  IMAD R233, R2, 0x2, R233 ;  /* 0x0000000202e97824 */ /* 0x001fc800078e02e9 */
[----:B-1----:R-:W-:Y:S01]  /*19270*/  IMAD R0, R2, 0x2, R233 ;  /* 0x0000000202007824 */ /* 0x002fe200078e02e9 */
[----:B------:R0:W-:Y:S04]  /*19280*/  STL [R1+0xa54], R233 ;  /* 0x000a54e901007387 */ /* 0x0001e80000100800 */
[----:B------:R-:W-:Y:S04]  /*19290*/  STL [R1+0x1958], R3 ;  /* 0x0019580301007387 */ /* 0x000fe80000100800 */
[----:B0-----:R-:W3:Y:S01]  /*192a0*/  LDL.LU R233, [R1+0x1a34] ;  /* 0x001a340001e97983 */ /* 0x001ee20000300800 */
[----:B------:R-:W0:Y:S01]  /*192b0*/  S2R R252, SR_TID.X ;  /* 0x0000000000fc7919 */ /* 0x000e220000002100 */
[----:B------:R-:W-:Y:S01]  /*192c0*/  @!P5 IMAD.MOV R249, RZ, RZ, -R249 ;  /* 0x000000fffff9d224 */ /* 0x000fe200078e0af9 */
[----:B------:R-:W-:Y:S01]  /*192d0*/  ISETP.GT.U32.AND P5, PT, R168, R251, PT ;  /* 0x000000fba800720c */ /* 0x000fe20003fa4070 */
[----:B------:R1:W-:Y:S02]  /*192e0*/  STL [R1+0xa5c], R0 ;  /* 0x000a5c0001007387 */ /* 0x0003e40000100800 */
[----:B-1----:R-:W-:-:S05]  /*192f0*/  IMAD R0, R2, 0x2, R0 ;  /* 0x0000000202007824 */ /* 0x002fca00078e0200 */
[----:B------:R1:W-:Y:S05]  /*19300*/  STL [R1+0xa64], R0 ;  /* 0x000a640001007387 */ /* 0x0003ea0000100800 */
[----:B------:R-:W-:Y:S02]  /*19310*/  @!P5 IMAD.IADD R251, R251, 0x1, -R168 ;  /* 0x00000001fbfbd824 */ /* 0x000fe400078e0aa8 */
[----:B------:R-:W-:Y:S01]  /*19320*/  @!P6 IMAD.MOV R245, RZ, RZ, -R245 ;  /* 0x000000fffff5e224 */ /* 0x000fe200078e0af5 */
[----:B0-----:R-:W-:Y:S01]  /*19330*/  LOP3.LUT R252, R252, 0x7f, RZ, 0xc0, !PT ;  /* 0x0000007ffcfc7812 */ /* 0x001fe200078ec0ff */
[----:B-1----:R-:W-:-:S04]  /*19340*/  IMAD R0, R2, 0x2, R0 ;  /* 0x0000000202007824 */ /* 0x002fc800078e0200 */
[----:B------:R-:W-:Y:S01]  /*19350*/  IMAD R3, R252, UR58, RZ ;  /* 0x0000003afc037c24 */ /* 0x000fe2000f8e02ff */
[----:B------:R0:W-:Y:S02]  /*19360*/  STL [R1+0xa6c], R0 ;  /* 0x000a6c0001007387 */ /* 0x0001e40000100800 */
[----:B0-----:R-:W-:Y:S01]  /*19370*/  IMAD R0, R2, 0x2, R0 ;  /* 0x0000000202007824 */ /* 0x001fe200078e0200 */
[----:B--2---:R-:W-:Y:S02]  /*19380*/  ISETP.NE.AND P5, PT, R5, RZ, PT ;  /* 0x000000ff0500720c */ /* 0x004fe40003fa5270 */
[----:B------:R-:W-:Y:S02]  /*19390*/  LOP3.LUT R168, RZ, R5, RZ, 0x33, !PT ;  /* 0x00000005ffa87212 */ /* 0x000fe400078e33ff */
[----:B------:R-:W-:-:S05]  /*193a0*/  LEA R5, P6, R3, UR6, 0x1 ;  /* 0x0000000603057c11 */ /* 0x000fca000f8c08ff */
[----:B------:R3:W-:Y:S01]  /*193b0*/  STL [R1+0x19b8], R5 ;  /* 0x0019b80501007387 */ /* 0x0007e20000100800 */
[----:B----4-:R-:W-:-:S03]  /*193c0*/  SEL R95, R168, R95, !P5 ;  /* 0x0000005fa85f7207 */ /* 0x010fc60006800000 */
[----:B------:R0:W-:Y:S01]  /*193d0*/  STL [R1+0xa74], R0 ;  /* 0x000a740001007387 */ /* 0x0001e20000100800 */
[C---:B------:R-:W-:Y:S02]  /*193e0*/  SEL R6, R168.reuse, R6, !P5 ;  /* 0x00000006a8067207 */ /* 0x040fe40006800000 */
[----:B---3--:R-:W-:Y:S01]  /*193f0*/  SEL R5, R168, R4, !P5 ;  /* 0x00000004a8057207 */ /* 0x008fe20006800000 */
[----:B0-----:R-:W-:Y:S01]  /*19400*/  IMAD R0, R2, 0x2, R0 ;  /* 0x0000000202007824 */ /* 0x001fe200078e0200 */
[----:B------:R-:W-:-:S04]  /*19410*/  SEL R233, R168, R233, !P5 ;  /* 0x000000e9a8e97207 */ /* 0x000fc80006800000 */
[----:B------:R-:W-:Y:S01]  /*19420*/  STL [R1+0xa7c], R0 ;  /* 0x000a7c0001007387 */ /* 0x000fe20000100800 */
[----:B------:R-:W-:-:S03]  /*19430*/  SEL R4, R168, R7, !P5 ;  /* 0x00000007a8047207 */ /* 0x000fc60006800000 */
[----:B------:R-:W-:Y:S04]  /*19440*/  STL [R1+0x70c], R233 ;  /* 0x00070ce901007387 */ /* 0x000fe80000100800 */
[----:B------:R-:W-:Y:S04]  /*19450*/  STL [R1+0x8], R95 ;  /* 0x0000085f01007387 */ /* 0x000fe80000100800 */
[----:B------:R0:W-:Y:S04]  /*19460*/  STL [R1+0x10], R5 ;  /* 0x0000100501007387 */ /* 0x0001e80000100800 */
[----:B------:R1:W-:Y:S01]  /*19470*/  STL [R1+0x704], R6 ;  /* 0x0007040601007387 */ /* 0x0003e20000100800 */
[----:B0-----:R-:W-:-:S03]  /*19480*/  SEL R5, R168, R8, !P5 ;  /* 0x00000008a8057207 */ /* 0x001fc60006800000 */
[----:B------:R0:W-:Y:S01]  /*19490*/  STL [R1+0x6fc], R4 ;  /* 0x0006fc0401007387 */ /* 0x0001e20000100800 */
[----:B-1----:R-:W-:-:S03]  /*194a0*/  SEL R6, R168, R9, !P5 ;  /* 0x00000009a8067207 */ /* 0x002fc60006800000 */
[----:B------:R1:W-:Y:S01]  /*194b0*/  STL [R1+0x6f8], R5 ;  /* 0x0006f80501007387 */ /* 0x0003e20000100800 */
[----:B0-----:R-:W-:-:S03]  /*194c0*/  SEL R4, R168, R10, !P5 ;  /* 0x0000000aa8047207 */ /* 0x001fc60006800000 */
[----:B------:R0:W-:Y:S01]  /*194d0*/  STL [R1+0x6f4], R6 ;  /* 0x0006f40601007387 */ /* 0x0001e20000100800 */
[----:B-1----:R-:W-:-:S03]  /*194e0*/  SEL R5, R168, R11, !P5 ;  /* 0x0000000ba8057207 */ /* 0x002fc60006800000 */
[----:B------:R1:W-:Y:S04]  /*194f0*/  STL [R1+0x6f0], R4 ;  /* 0x0006f00401007387 */ /* 0x0003e80000100800 */
[----:B------:R2:W-:Y:S01]  /*19500*/  STL [R1+0x6ec], R5 ;  /* 0x0006ec0501007387 */ /* 0x0005e20000100800 */
[C---:B0-----:R-:W-:Y:S02]  /*19510*/  SEL R6, R168.reuse, R12, !P5 ;  /* 0x0000000ca8067207 */ /* 0x041fe40006800000 */
[----:B-1----:R-:W-:-:S03]  /*19520*/  SEL R4, R168, R13, !P5 ;  /* 0x0000000da8047207 */ /* 0x002fc60006800000 */
[----:B------:R0:W-:Y:S01]  /*19530*/  STL [R1+0x6e8], R6 ;  /* 0x0006e80601007387 */ /* 0x0001e20000100800 */
[----:B--2---:R-:W-:-:S03]  /*19540*/  SEL R5, R168, R14, !P5 ;  /* 0x0000000ea8057207 */ /* 0x004fc60006800000 */
        /* <DEDUP_REMOVED lines=396> */
[----:B------:R-:W2:Y:S04]  /*1ae10*/  LDL.LU R95, [R1+0x84] ;  /* 0x00008400015f7983 */ /* 0x000ea80000300800 */
[----:B------:R1:W-:Y:S01]  /*1ae20*/  STL [R1+0x1a8], R4 ;  /* 0x0001a80401007387 */ /* 0x0003e20000100800 */
[----:B0-----:R-:W-:-:S03]  /*1ae30*/  SEL R6, R168, R217, !P5 ;  /* 0x000000d9a8067207 */ /* 0x001fc60006800000 */
[----:B------:R0:W-:Y:S01]  /*1ae40*/  STL [R1+0x1a4], R5 ;  /* 0x0001a40501007387 */ /* 0x0001e20000100800 */
[----:B-1----:R-:W-:-:S03]  /*1ae50*/  SEL R4, R168, R216, !P5 ;  /* 0x000000d8a8047207 */ /* 0x002fc60006800000 */
[----:B0-----:R-:W3:Y:S04]  /*1ae60*/  LDL.LU R5, [R1+0x88] ;  /* 0x0000880001057983 */ /* 0x001ee80000300800 */
[----:B------:R0:W-:Y:S04]  /*1ae70*/  STL [R1+0x188], R4 ;  /* 0x0001880401007387 */ /* 0x0001e80000100800 */
[----:B------:R1:W-:Y:S04]  /*1ae80*/  STL [R1+0x174], R6 ;  /* 0x0001740601007387 */ /* 0x0003e80000100800 */
[----:B------:R-:W4:Y:S01]  /*1ae90*/  LDL.LU R9, [R1+0x94] ;  /* 0x0000940001097983 */ /* 0x000f220000300800 */
[----:B0-----:R-:W-:-:S02]  /*1aea0*/  SEL R4, R168, R218, !P5 ;  /* 0x000000daa8047207 */ /* 0x001fc40006800000 */
[C---:B------:R-:W-:Y:S02]  /*1aeb0*/  SEL R8, R168.reuse, R221, !P5 ;  /* 0x000000dda8087207 */ /* 0x040fe40006800000 */
[C---:B-1----:R-:W-:Y:S01]  /*1aec0*/  SEL R6, R168.reuse, R219, !P5 ;  /* 0x000000dba8067207 */ /* 0x042fe20006800000 */
[----:B------:R0:W-:Y:S04]  /*1aed0*/  STL [R1+0x170], R4 ;  /* 0x0001700401007387 */ /* 0x0001e80000100800 */
[----:B------:R-:W4:Y:S01]  /*1aee0*/  LDL.LU R7, [R1+0xa4] ;  /* 0x0000a40001077983 */ /* 0x000f220000300800 */
[----:B0-----:R-:W-:-:S03]  /*1aef0*/  SEL R4, R168, R220, !P5 ;  /* 0x000000dca8047207 */ /* 0x001fc60006800000 */
[----:B------:R0:W-:Y:S04]  /*1af00*/  STL [R1+0x168], R6 ;  /* 0x0001680601007387 */ /* 0x0001e80000100800 */
[----:B------:R1:W-:Y:S04]  /*1af10*/  STL [R1+0x164], R4 ;  /* 0x0001640401007387 */ /* 0x0003e80000100800 */
[----:B------:R1:W-:Y:S04]  /*1af20*/  STL [R1+0x15c], R8 ;  /* 0x00015c0801007387 */ /* 0x0003e80000100800 */
[----:B------:R-:W4:Y:S01]  /*1af30*/  LDL.LU R233, [R1+0xa8] ;  /* 0x0000a80001e97983 */ /* 0x000f220000300800 */
[----:B0-----:R-:W-:-:S02]  /*1af40*/  SEL R6, R168, R222, !P5 ;  /* 0x000000dea8067207 */ /* 0x001fc40006800000 */
[C---:B-1----:R-:W-:Y:S02]  /*1af50*/  SEL R4, R168.reuse, R223, !P5 ;  /* 0x000000dfa8047207 */ /* 0x042fe40006800000 */
[C---:B------:R-:W-:Y:S01]  /*1af60*/  SEL R8, R168.reuse, R224, !P5 ;  /* 0x000000e0a8087207 */ /* 0x040fe20006800000 */
        /* <DEDUP_REMOVED lines=8> */
[----:B------:R1:W-:Y:S01]  /*1aff0*/  STL [R1+0x13c], R4 ;  /* 0x00013c0401007387 */ /* 0x0003e20000100800 */
[----:B0-----:R-:W-:-:S03]  /*1b000*/  SEL R6, R168, R228, !P5 ;  /* 0x000000e4a8067207 */ /* 0x001fc60006800000 */
[----:B------:R0:W-:Y:S01]  /*1b010*/  STL [R1+0x12c], R8 ;  /* 0x00012c0801007387 */ /* 0x0001e20000100800 */
[----:B-1----:R-:W-:-:S03]  /*1b020*/  SEL R4, R168, R229, !P5 ;  /* 0x000000e5a8047207 */ /* 0x002fc60006800000 */
[----:B0-----:R-:W4:Y:S04]  /*1b030*/  LDL.LU R8, [R1+0x74] ;  /* 0x0000740001087983 */ /* 0x001f280000300800 */
[----:B------:R0:W-:Y:S01]  /*1b040*/  STL [R1+0x128], R6 ;  /* 0x0001280601007387 */ /* 0x0001e20000100800 */
[----:B------:R-:W-:-:S03]  /*1b050*/  SEL R10, R168, R231, !P5 ;  /* 0x000000e7a80a7207 */ /* 0x000fc60006800000 */
[----:B------:R1:W-:Y:S01]  /*1b060*/  STL [R1+0x108], R4 ;  /* 0x0001080401007387 */ /* 0x0003e20000100800 */
[C---:B0-----:R-:W-:Y:S02]  /*1b070*/  SEL R6, R168.reuse, R230, !P5 ;  /* 0x000000e6a8067207 */ /* 0x041fe40006800000 */
[----:B-1----:R-:W-:-:S03]  /*1b080*/  SEL R4, R168, R232, !P5 ;  /* 0x000000e8a8047207 */ /* 0x002fc60006800000 */
[----:B------:R0:W-:Y:S01]  /*1b090*/  STL [R1+0x104], R6 ;  /* 0x0001040601007387 */ /* 0x0001e20000100800 */
[----:B------:R-:W-:-:S03]  /*1b0a0*/  SEL R11, R168, R234, !P5 ;  /* 0x000000eaa80b7207 */ /* 0x000fc60006800000 */
[----:B0-----:R-:W4:Y:S04]  /*1b0b0*/  LDL.LU R6, [R1+0x78] ;  /* 0x0000780001067983 */ /* 0x001f280000300800 */
[----:B------:R0:W-:Y:S04]  /*1b0c0*/  STL [R1+0x100], R10 ;  /* 0x0001000a01007387 */ /* 0x0001e80000100800 */
[----:B------:R1:W-:Y:S01]  /*1b0d0*/  STL [R1+0xfc], R4 ;  /* 0x0000fc0401007387 */ /* 0x0003e20000100800 */
[----:B------:R-:W-:-:S03]  /*1b0e0*/  SEL R12, R168, R237, !P5 ;  /* 0x000000eda80c7207 */ /* 0x000fc60006800000 */
[----:B0-----:R-:W4:Y:S01]  /*1b0f0*/  LDL.LU R10, [R1+0x7c] ;  /* 0x00007c00010a7983 */ /* 0x001f220000300800 */
[----:B-1----:R-:W-:-:S03]  /*1b100*/  SEL R4, R168, R235, !P5 ;  /* 0x000000eba8047207 */ /* 0x002fc60006800000 */
[----:B------:R0:W-:Y:S04]  /*1b110*/  STL [R1+0xf8], R11 ;  /* 0x0000f80b01007387 */ /* 0x0001e80000100800 */
[----:B------:R1:W-:Y:S01]  /*1b120*/  STL [R1+0xf0], R4 ;  /* 0x0000f00401007387 */ /* 0x0003e20000100800 */
[----:B0-----:R-:W-:-:S03]  /*1b130*/  SEL R11, R168, R236, !P5 ;  /* 0x000000eca80b7207 */ /* 0x001fc60006800000 */
[----:B-1----:R-:W4:Y:S04]  /*1b140*/  LDL.LU R4, [R1+0x80] ;  /* 0x0000800001047983 */ /* 0x002f280000300800 */
[----:B------:R2:W-:Y:S04]  /*1b150*/  STL [R1+0xe4], R11 ;  /* 0x0000e40b01007387 */ /* 0x0005e80000100800 */
[----:B------:R3:W-:Y:S04]  /*1b160*/  STL [R1+0xe0], R12 ;  /* 0x0000e00c01007387 */ /* 0x0007e80000100800 */
[----:B------:R-:W4:Y:S01]  /*1b170*/  LDL.LU R23, [R1+0x44] ;  /* 0x0000440001177983 */ /* 0x000f220000300800 */
[----:B--2---:R-:W-:-:S03]  /*1b180*/  SEL R11, R168, R95, !P5 ;  /* 0x0000005fa80b7207 */ /* 0x004fc60006800000 */
[----:B------:R-:W2:Y:S04]  /*1b190*/  LDL.LU R95, [R1+0x4c] ;  /* 0x00004c00015f7983 */ /* 0x000ea80000300800 */
[----:B------:R4:W-:Y:S01]  /*1b1a0*/  STL [R1+0xdc], R11 ;  /* 0x0000dc0b01007387 */ /* 0x0009e20000100800 */
[----:B---3--:R-:W-:-:S03]  /*1b1b0*/  SEL R12, R168, R5, !P5 ;  /* 0x00000005a80c7207 */ /* 0x008fc60006800000 */
[----:B------:R-:W3:Y:S04]  /*1b1c0*/  LDL.LU R5, [R1+0x50] ;  /* 0x0000500001057983 */ /* 0x000ee80000300800 */
[----:B------:R-:W-:Y:S04]  /*1b1d0*/  STL [R1+0xd4], R12 ;  /* 0x0000d40c01007387 */ /* 0x000fe80000100800 */
[----:B------:R-:W3:Y:S01]  /*1b1e0*/  LDL.LU R21, [R1+0x70] ;  /* 0x0000700001157983 */ /* 0x000ee20000300800 */
[----:B----4-:R-:W-:-:S03]  /*1b1f0*/  SEL R11, R168, R9, !P5 ;  /* 0x00000009a80b7207 */ /* 0x010fc60006800000 */
[----:B------:R-:W4:Y:S04]  /*1b200*/  LDL.LU R9, [R1+0x58] ;  /* 0x0000580001097983 */ /* 0x000f280000300800 */
[----:B------:R-:W-:Y:S04]  /*1b210*/  STL [R1+0xc0], R11 ;  /* 0x0000c00b01007387 */ /* 0x000fe80000100800 */
[----:B------:R-:W4:Y:S01]  /*1b220*/  LDL.LU R20, [R1+0x6c] ;  /* 0x00006c0001147983 */ /* 0x000f220000300800 */
[----:B------:R-:W-:-:S03]  /*1b230*/  SEL R7, R168, R7, !P5 ;  /* 0x00000007a8077207 */ /* 0x000fc60006800000 */
[----:B------:R-:W4:Y:S04]  /*1b240*/  LDL.LU R19, [R1+0x60] ;  /* 0x0000600001137983 */ /* 0x000f280000300800 */
[----:B------:R0:W-:Y:S04]  /*1b250*/  STL [R1+0xb4], R7 ;  /* 0x0000b40701007387 */ /* 0x0001e80000100800 */
[----:B0-----:R-:W4:Y:S01]  /*1b260*/  LDL.LU R7, [R1+0x68] ;  /* 0x0000680001077983 */ /* 0x001f220000300800 */
[----:B------:R-:W-:-:S03]  /*1b270*/  SEL R11, R168, R233, !P5 ;  /* 0x000000e9a80b7207 */ /* 0x000fc60006800000 */
[----:B------:R-:W4:Y:S04]  /*1b280*/  LDL.LU R18, [R1+0x7f0] ;  /* 0x0007f00001127983 */ /* 0x000f280000300800 */
[----:B------:R-:W4:Y:S04]  /*1b290*/  LDL.LU R17, [R1+0x64] ;  /* 0x0000640001117983 */ /* 0x000f280000300800 */
[----:B------:R0:W-:Y:S04]  /*1b2a0*/  STL [R1+0xb0], R11 ;  /* 0x0000b00b01007387 */ /* 0x0001e80000100800 */
[----:B------:R-:W4:Y:S04]  /*1b2b0*/  LDL.LU R233, [R1+0x7ec] ;  /* 0x0007ec0001e97983 */ /* 0x000f280000300800 */
[----:B------:R-:W4:Y:S01]  /*1b2c0*/  LDL.LU R16, [R1+0x7e4] ;  /* 0x0007e40001107983 */ /* 0x000f220000300800 */
[----:B0-----:R-:W-:-:S03]  /*1b2d0*/  SEL R11, R168, R252, !P5 ;  /* 0x000000fca80b7207 */ /* 0x001fc60006800000 */
[----:B------:R-:W4:Y:S04]  /*1b2e0*/  LDL.LU R15, [R1+0x7e8] ;  /* 0x0007e800010f7983 */ /* 0x000f280000300800 */
[----:B------:R-:W-:Y:S04]  /*1b2f0*/  STL [R1+0xac], R11 ;  /* 0x0000ac0b01007387 */ /* 0x000fe80000100800 */
[----:B------:R-:W4:Y:S04]  /*1b300*/  LDL.LU R252, [R1+0x7e0] ;  /* 0x0007e00001fc7983 */ /* 0x000f280000300800 */
[----:B------:R-:W4:Y:S04]  /*1b310*/  LDL.LU R14, [R1+0x48] ;  /* 0x00004800010e7983 */ /* 0x000f280000300800 */
[----:B------:R-:W4:Y:S01]  /*1b320*/  LDL.LU R13, [R1+0x7dc] ;  /* 0x0007dc00010d7983 */ /* 0x000f220000300800 */
[----:B------:R-:W-:-:S05]  /*1b330*/  SEL R8, R168, R8, !P5 ;  /* 0x00000008a8087207 */ /* 0x000fca0006800000 */
[----:B------:R0:W-:Y:S04]  /*1b340*/  STL [R1+0xa8], R8 ;  /* 0x0000a80801007387 */ /* 0x0001e80000100800 */
[----:B0-----:R-:W4:Y:S01]  /*1b350*/  LDL.LU R8, [R1+0x3c] ;  /* 0x00003c0001087983 */ /* 0x001f220000300800 */
[----:B------:R-:W-:-:S03]  /*1b360*/  SEL R11, R168, R6, !P5 ;  /* 0x00000006a80b7207 */ /* 0x000fc60006800000 */
[----:B------:R-:W4:Y:S04]  /*1b370*/  LDL.LU R6, [R1+0x38] ;  /* 0x0000380001067983 */ /* 0x000f280000300800 */
[----:B------:R0:W-:Y:S04]  /*1b380*/  STL [R1+0xa4], R11 ;  /* 0x0000a40b01007387 */ /* 0x0001e80000100800 */
[----:B------:R-:W4:Y:S01]  /*1b390*/  LDL.LU R12, [R1+0x34] ;  /* 0x00003400010c7983 */ /* 0x000f220000300800 */
[----:B------:R-:W-:-:S03]  /*1b3a0*/  SEL R10, R168, R10, !P5 ;  /* 0x0000000aa80a7207 */ /* 0x000fc60006800000 */
[----:B0-----:R-:W4:Y:S04]  /*1b3b0*/  LDL.LU R11, [R1+0x30] ;  /* 0x00003000010b7983 */ /* 0x001f280000300800 */
[----:B------:R0:W-:Y:S04]  /*1b3c0*/  STL [R1+0xa0], R10 ;  /* 0x0000a00a01007387 */ /* 0x0001e80000100800 */
[----:B0-----:R-:W4:Y:S01]  /*1b3d0*/  LDL.LU R10, [R1+0x7d8] ;  /* 0x0007d800010a7983 */ /* 0x001f220000300800 */
[----:B------:R-:W-:-:S03]  /*1b3e0*/  SEL R24, R168, R4, !P5 ;  /* 0x00000004a8187207 */ /* 0x000fc60006800000 */
[----:B------:R-:W4:Y:S04]  /*1b3f0*/  LDL.LU R4, [R1+0x7bc] ;  /* 0x0007bc0001047983 */ /* 0x000f280000300800 */
[----:B------:R2:W-:Y:S01]  /*1b400*/  STL [R1+0x94], R24 ;  /* 0x0000941801007387 */ /* 0x0005e20000100800 */
[C---:B------:R-:W-:Y:S02]  /*1b410*/  SEL R23, R168.reuse, R23, !P5 ;  /* 0x00000017a8177207 */ /* 0x040fe40006800000 */
[C---:B--2---:R-:W-:Y:S02]  /*1b420*/  SEL R24, R168.reuse, R95, !P5 ;  /* 0x0000005fa8187207 */ /* 0x044fe40006800000 */
[----:B------:R-:W2:Y:S04]  /*1b430*/  LDL.LU R95, [R1+0x7c0] ;  /* 0x0007c000015f7983 */ /* 0x000ea80000300800 */
[----:B------:R3:W-:Y:S04]  /*1b440*/  STL [R1+0x88], R23 ;  /* 0x0000881701007387 */ /* 0x0007e80000100800 */
[----:B------:R-:W-:Y:S01]  /*1b450*/  STL [R1+0x84], R24 ;  /* 0x0000841801007387 */ /* 0x000fe20000100800 */
[----:B---3--:R-:W-:-:S03]  /*1b460*/  SEL R23, R168, R5, !P5 ;  /* 0x00000005a8177207 */ /* 0x008fc60006800000 */
[----:B------:R-:W3:Y:S04]  /*1b470*/  LDL.LU R5, [R1+0x7c4] ;  /* 0x0007c40001057983 */ /* 0x000ee80000300800 */
[----:B------:R4:W-:Y:S01]  /*1b480*/  STL [R1+0x80], R23 ;  /* 0x0000801701007387 */ /* 0x0009e20000100800 */
[C---:B------:R-:W-:Y:S02]  /*1b490*/  SEL R21, R168.reuse, R21, !P5 ;  /* 0x00000015a8157207 */ /* 0x040fe40006800000 */
[C---:B----4-:R-:W-:Y:S02]  /*1b4a0*/  SEL R23, R168.reuse, R9, !P5 ;  /* 0x00000009a8177207 */ /* 0x050fe40006800000 */
[----:B------:R-:W4:Y:S04]  /*1b4b0*/  LDL.LU R9, [R1+0x7c8] ;  /* 0x0007c80001097983 */ /* 0x000f280000300800 */
[----:B------:R0:W-:Y:S01]  /*1b4c0*/  STL [R1+0x7c], R21 ;  /* 0x00007c1501007387 */ /* 0x0001e20000100800 */
[----:B------:R-:W-:-:S03]  /*1b4d0*/  SEL R19, R168, R19, !P5 ;  /* 0x00000013a8137207 */ /* 0x000fc60006800000 */
[----:B------:R-:W-:Y:S01]  /*1b4e0*/  STL [R1+0x78], R23 ;  /* 0x0000781701007387 */ /* 0x000fe20000100800 */
[----:B0-----:R-:W-:-:S05]  /*1b4f0*/  SEL R21, R168, R20, !P5 ;  /* 0x00000014a8157207 */ /* 0x001fca0006800000 */
[----:B------:R-:W-:Y:S01]  /*1b500*/  STL [R1+0x74], R21 ;  /* 0x0000741501007387 */ /* 0x000fe20000100800 */
[----:B------:R-:W-:-:S03]  /*1b510*/  SEL R20, R168, R7, !P5 ;  /* 0x00000007a8147207 */ /* 0x000fc60006800000 */
[----:B------:R-:W4:Y:S04]  /*1b520*/  LDL.LU R7, [R1+0x7d4] ;  /* 0x0007d40001077983 */ /* 0x000f280000300800 */
[----:B------:R0:W-:Y:S04]  /*1b530*/  STL [R1+0x70], R19 ;  /* 0x0000701301007387 */ /* 0x0001e80000100800 */
[----:B------:R-:W-:Y:S01]  /*1b540*/  STL [R1+0x6c], R20 ;  /* 0x00006c1401007387 */ /* 0x000fe20000100800 */
[C---:B0-----:R-:W-:Y:S02]  /*1b550*/  SEL R19, R168.reuse, R18, !P5 ;  /* 0x00000012a8137207 */ /* 0x041fe40006800000 */
[----:B------:R-:W-:-:S03]  /*1b560*/  SEL R18, R168, R233, !P5 ;  /* 0x000000e9a8127207 */ /* 0x000fc60006800000 */
[----:B------:R-:W-:Y:S04]  /*1b570*/  STL [R1+0x68], R19 ;  /* 0x0000681301007387 */ /* 0x000fe80000100800 */
[----:B------:R-:W4:Y:S01]  /*1b580*/  LDL.LU R233, [R1+0x7d0] ;  /* 0x0007d00001e97983 */ /* 0x000f220000300800 */
[----:B------:R-:W-:-:S05]  /*1b590*/  SEL R17, R168, R17, !P5 ;  /* 0x00000011a8117207 */ /* 0x000fca0006800000 */
        /* <DEDUP_REMOVED lines=10> */
[C---:B------:R-:W-:Y:S02]  /*1b640*/  SEL R14, R168.reuse, R13, !P5 ;  /* 0x0000000da80e7207 */ /* 0x040fe40006800000 */
[C---:B------:R-:W-:Y:S01]  /*1b650*/  SEL R13, R168.reuse, R8, !P5 ;  /* 0x00000008a80d7207 */ /* 0x040fe20006800000 */
[----:B------:R-:W-:Y:S04]  /*1b660*/  STL [R1+0x48], R15 ;  /* 0x0000480f01007387 */ /* 0x000fe80000100800 */
[----:B------:R-:W4:Y:S04]  /*1b670*/  LDL.LU R8, [R1+0x7a8] ;  /* 0x0007a80001087983 */ /* 0x000f280000300800 */
[----:B------:R0:W-:Y:S04]  /*1b680*/  STL [R1+0x44], R14 ;  /* 0x0000440e01007387 */ /* 0x0001e80000100800 */
[----:B------:R1:W-:Y:S01]  /*1b690*/  STL [R1+0x3c], R13 ;  /* 0x00003c0d01007387 */ /* 0x0003e20000100800 */
[----:B0-----:R-:W-:-:S03]  /*1b6a0*/  SEL R14, R168, R6, !P5 ;  /* 0x00000006a80e7207 */ /* 0x001fc60006800000 */
[----:B------:R-:W4:Y:S01]  /*1b6b0*/  LDL.LU R6, [R1+0x7ac] ;  /* 0x0007ac0001067983 */ /* 0x000f220000300800 */
[----:B-1----:R-:W-:-:S03]  /*1b6c0*/  SEL R13, R168, R12, !P5 ;  /* 0x0000000ca80d7207 */ /* 0x002fc60006800000 */
[----:B------:R-:W-:Y:S01]  /*1b6d0*/  STL [R1+0x38], R14 ;  /* 0x0000380e01007387 */ /* 0x000fe20000100800 */
[----:B------:R-:W-:-:S03]  /*1b6e0*/  SEL R12, R168, R11, !P5 ;  /* 0x0000000ba80c7207 */ /* 0x000fc60006800000 */
[----:B------:R-:W-:Y:S04]  /*1b6f0*/  STL [R1+0x34], R13 ;  /* 0x0000340d01007387 */ /* 0x000fe80000100800 */
[----:B------:R-:W4:Y:S01]  /*1b700*/  LDL.LU R16, [R1+0x7b0] ;  /* 0x0007b00001107983 */ /* 0x000f220000300800 */
[----:B------:R-:W-:-:S03]  /*1b710*/  SEL R11, R168, R10, !P5 ;  /* 0x0000000aa80b7207 */ /* 0x000fc60006800000 */
[----:B------:R-:W-:Y:S01]  /*1b720*/  STL [R1+0x30], R12 ;  /* 0x0000300c01007387 */ /* 0x000fe20000100800 */
[----:B------:R-:W-:-:S03]  /*1b730*/  SEL R10, R168, R4, !P5 ;  /* 0x00000004a80a7207 */ /* 0x000fc60006800000 */
[----:B------:R0:W-:Y:S04]  /*1b740*/  STL [R1+0x18], R11 ;  /* 0x0000180b01007387 */ /* 0x0001e80000100800 */
[----:B------:R-:W4:Y:S04]  /*1b750*/  LDL.LU R4, [R1+0x7b4] ;  /* 0x0007b40001047983 */ /* 0x000f280000300800 */
[----:B------:R2:W-:Y:S01]  /*1b760*/  STL [R1+0x14], R10 ;  /* 0x0000140a01007387 */ /* 0x0005e20000100800 */
[C---:B0-----:R-:W-:Y:S02]  /*1b770*/  SEL R11, R168.reuse, R22, !P5 ;  /* 0x00000016a80b7207 */ /* 0x041fe40006800000 */
[----:B--2---:R-:W-:-:S02]  /*1b780*/  SEL R10, R168, R95, !P5 ;  /* 0x0000005fa80a7207 */ /* 0x004fc40006800000 */
[----:B------:R-:W2:Y:S04]  /*1b790*/  LDL.LU R95, [R1+0x7b8] ;  /* 0x0007b800015f7983 */ /* 0x000ea80000300800 */
[----:B------:R-:W-:Y:S04]  /*1b7a0*/  STL [R1+0xc], R11 ;  /* 0x00000c0b01007387 */ /* 0x000fe80000100800 */
[----:B------:R0:W-:Y:S04]  /*1b7b0*/  STL [R1+0x4], R10 ;  /* 0x0000040a01007387 */ /* 0x0001e80000100800 */
[----:B------:R-:W2:Y:S01]  /*1b7c0*/  LDL.LU R21, [R1+0x740] ;  /* 0x0007400001157983 */ /* 0x000ea20000300800 */
[----:B---3--:R-:W-:-:S05]  /*1b7d0*/  SEL R5, R168, R5, !P5 ;  /* 0x00000005a8057207 */ /* 0x008fca0006800000 */
[----:B------:R-:W-:Y:S04]  /*1b7e0*/  STL [R1+0x19bc], R5 ;  /* 0x0019bc0501007387 */ /* 0x000fe80000100800 */
[----:B------:R-:W3:Y:S04]  /*1b7f0*/  LDL.LU R23, [R1+0x744] ;  /* 0x0007440001177983 */ /* 0x000ee80000300800 */
[----:B------:R-:W3:Y:S01]  /*1b800*/  LDL.LU R20, [R1+0x754] ;  /* 0x0007540001147983 */ /* 0x000ee20000300800 */
[----:B----4-:R-:W-:-:S05]  /*1b810*/  SEL R181, R168, R9, !P5 ;  /* 0x00000009a8b57207 */ /* 0x010fca0006800000 */
[----:B------:R-:W-:Y:S04]  /*1b820*/  STL [R1+0x19c0], R181 ;  /* 0x0019c0b501007387 */ /* 0x000fe80000100800 */
[----:B------:R-:W4:Y:S04]  /*1b830*/  LDL.LU R17, [R1+0x798] ;  /* 0x0007980001117983 */ /* 0x000f280000300800 */
[----:B------:R-:W4:Y:S01]  /*1b840*/  LDL.LU R15, [R1+0x79c] ;  /* 0x00079c00010f7983 */ /* 0x000f220000300800 */
[----:B------:R-:W-:-:S05]  /*1b850*/  SEL R7, R168, R7, !P5 ;  /* 0x00000007a8077207 */ /* 0x000fca0006800000 */
[----:B------:R-:W-:Y:S04]  /*1b860*/  STL [R1+0x19c4], R7 ;  /* 0x0019c40701007387 */ /* 0x000fe80000100800 */
[----:B------:R-:W4:Y:S04]  /*1b870*/  LDL.LU R13, [R1+0x7a4] ;  /* 0x0007a400010d7983 */ /* 0x000f280000300800 */
[----:B0-----:R-:W4:Y:S01]  /*1b880*/  LDL.LU R10, [R1+0x7a0] ;  /* 0x0007a000010a7983 */ /* 0x001f220000300800 */
[----:B------:R-:W-:-:S05]  /*1b890*/  SEL R9, R168, R233, !P5 ;  /* 0x000000e9a8097207 */ /* 0x000fca0006800000 */
[----:B------:R-:W-:Y:S04]  /*1b8a0*/  STL [R1+0x19c8], R9 ;  /* 0x0019c80901007387 */ /* 0x000fe80000100800 */
[----:B------:R-:W4:Y:S01]  /*1b8b0*/  LDL.LU R233, [R1+0x77c] ;  /* 0x00077c0001e97983 */ /* 0x000f220000300800 */
[----:B------:R-:W-:-:S03]  /*1b8c0*/  SEL R11, R168, R252, !P5 ;  /* 0x000000fca80b7207 */ /* 0x000fc60006800000 */
[----:B------:R-:W4:Y:S04]  /*1b8d0*/  LDL.LU R252, [R1+0x780] ;  /* 0x0007800001fc7983 */ /* 0x000f280000300800 */
[----:B------:R-:W-:Y:S01]  /*1b8e0*/  STL [R1+0x19cc], R11 ;  /* 0x0019cc0b01007387 */ /* 0x000fe20000100800 */
[----:B------:R-:W-:-:S05]  /*1b8f0*/  SEL R12, R168, R8, !P5 ;  /* 0x00000008a80c7207 */ /* 0x000fca0006800000 */
[----:B------:R-:W-:Y:S04]  /*1b900*/  STL [R1+0x19d0], R12 ;  /* 0x0019d00c01007387 */ /* 0x000fe80000100800 */
[----:B------:R-:W4:Y:S01]  /*1b910*/  LDL.LU R8, [R1+0x794] ;  /* 0x0007940001087983 */ /* 0x000f220000300800 */
[----:B------:R-:W-:-:S03]  /*1b920*/  SEL R14, R168, R6, !P5 ;  /* 0x00000006a80e7207 */ /* 0x000fc60006800000 */
[----:B------:R-:W4:Y:S04]  /*1b930*/  LDL.LU R6, [R1+0x790] ;  /* 0x0007900001067983 */ /* 0x000f280000300800 */
[----:B------:R-:W-:Y:S01]  /*1b940*/  STL [R1+0x19d4], R14 ;  /* 0x0019d40e01007387 */ /* 0x000fe20000100800 */
[----:B------:R-:W-:-:S05]  /*1b950*/  SEL R16, R168, R16, !P5 ;  /* 0x00000010a8107207 */ /* 0x000fca0006800000 */
[----:B------:R-:W-:Y:S01]  /*1b960*/  STL [R1+0x19d8], R16 ;  /* 0x0019d81001007387 */ /* 0x000fe20000100800 */
[----:B------:R-:W-:-:S03]  /*1b970*/  SEL R18, R168, R4, !P5 ;  /* 0x00000004a8127207 */ /* 0x000fc60006800000 */
[----:B------:R-:W4:Y:S04]  /*1b980*/  LDL.LU R4, [R1+0x788] ;  /* 0x0007880001047983 */ /* 0x000f280000300800 */
[----:B------:R-:W-:Y:S01]  /*1b990*/  STL [R1+0x19dc], R18 ;  /* 0x0019dc1201007387 */ /* 0x000fe20000100800 */
[----:B--2---:R-:W-:-:S03]  /*1b9a0*/  SEL R19, R168, R95, !P5 ;  /* 0x0000005fa8137207 */ /* 0x004fc60006800000 */
[----:B------:R-:W2:Y:S04]  /*1b9b0*/  LDL.LU R95, [R1+0x78c] ;  /* 0x00078c00015f7983 */ /* 0x000ea80000300800 */
[----:B------:R-:W-:Y:S01]  /*1b9c0*/  STL [R1+0x19e0], R19 ;  /* 0x0019e01301007387 */ /* 0x000fe20000100800 */
[----:B------:R-:W-:-:S05]  /*1b9d0*/  SEL R21, R168, R21, !P5 ;  /* 0x00000015a8157207 */ /* 0x000fca0006800000 */
[----:B------:R-:W-:Y:S01]  /*1b9e0*/  STL [R1+0x19e4], R21 ;  /* 0x0019e41501007387 */ /* 0x000fe20000100800 */
[C---:B---3--:R-:W-:Y:S02]  /*1b9f0*/  SEL R23, R168.reuse, R23, !P5 ;  /* 0x00000017a8177207 */ /* 0x048fe40006800000 */
[----:B------:R-:W-:-:S03]  /*1ba00*/  SEL R25, R168, R20, !P5 ;  /* 0x00000014a8197207 */ /* 0x000fc60006800000 */
[----:B------:R-:W-:Y:S04]  /*1ba10*/  STL [R1+0x19e8], R23 ;  /* 0x0019e81701007387 */ /* 0x000fe80000100800 */
[----:B------:R-:W-:Y:S01]  /*1ba20*/  STL [R1+0x19ec], R25 ;  /* 0x0019ec1901007387 */ /* 0x000fe20000100800 */
[C---:B----4-:R-:W-:Y:S02]  /*1ba30*/  SEL R26, R168.reuse, R17, !P5 ;  /* 0x00000011a81a7207 */ /* 0x050fe40006800000 */
[----:B------:R-:W-:-:S03]  /*1ba40*/  SEL R28, R168, R15, !P5 ;  /* 0x0000000fa81c7207 */ /* 0x000fc60006800000 */
[----:B------:R-:W-:Y:S04]  /*1ba50*/  STL [R1+0x19f0], R26 ;  /* 0x0019f01a01007387 */ /* 0x000fe80000100800 */
[----:B------:R-:W-:Y:S01]  /*1ba60*/  STL [R1+0x19f4], R28 ;  /* 0x0019f41c01007387 */ /* 0x000fe20000100800 */
[C---:B------:R-:W-:Y:S02]  /*1ba70*/  SEL R30, R168.reuse, R13, !P5 ;  /* 0x0000000da81e7207 */ /* 0x040fe40006800000 */
[----:B------:R-:W-:-:S03]  /*1ba80*/  SEL R32, R168, R10, !P5 ;  /* 0x0000000aa8207207 */ /* 0x000fc60006800000 */
[----:B------:R-:W-:Y:S04]  /*1ba90*/  STL [R1+0x19f8], R30 ;  /* 0x0019f81e01007387 */ /* 0x000fe80000100800 */
[----:B------:R-:W-:Y:S01]  /*1baa0*/  STL [R1+0x19fc], R32 ;  /* 0x0019fc2001007387 */ /* 0x000fe20000100800 */
[----:B------:R-:W-:-:S05]  /*1bab0*/  SEL R33, R168, R233, !P5 ;  /* 0x000000e9a8217207 */ /* 0x000fca0006800000 */
[----:B------:R0:W-:Y:S04]  /*1bac0*/  STL [R1+0x1a00], R33 ;  /* 0x001a002101007387 */ /* 0x0001e80000100800 */
[----:B------:R-:W3:Y:S01]  /*1bad0*/  LDL.LU R233, [R1+0x784] ;  /* 0x0007840001e97983 */ /* 0x000ee20000300800 */
[----:B------:R-:W-:-:S03]  /*1bae0*/  SEL R35, R168, R252, !P5 ;  /* 0x000000fca8237207 */ /* 0x000fc60006800000 */
[----:B------:R-:W4:Y:S04]  /*1baf0*/  LDL.LU R252, [R1+0x778] ;  /* 0x0007780001fc7983 */ /* 0x000f280000300800 */
[----:B------:R-:W-:Y:S01]  /*1bb00*/  STL [R1+0x1a04], R35 ;  /* 0x001a042301007387 */ /* 0x000fe20000100800 */
[----:B------:R-:W-:-:S05]  /*1bb10*/  SEL R37, R168, R8, !P5 ;  /* 0x00000008a8257207 */ /* 0x000fca0006800000 */
[----:B------:R-:W-:Y:S01]  /*1bb20*/  STL [R1+0x1a08], R37 ;  /* 0x001a082501007387 */ /* 0x000fe20000100800 */
[----:B------:R-:W-:-:S03]  /*1bb30*/  SEL R39, R168, R6, !P5 ;  /* 0x00000006a8277207 */ /* 0x000fc60006800000 */
[----:B------:R-:W4:Y:S04]  /*1bb40*/  LDL.LU R47, [R1+0x774] ;  /* 0x00077400012f7983 */ /* 0x000f280000300800 */
[----:B------:R-:W4:Y:S04]  /*1bb50*/  LDL.LU R45, [R1+0x770] ;  /* 0x00077000012d7983 */ /* 0x000f280000300800 */
[----:B------:R-:W-:Y:S04]  /*1bb60*/  STL [R1+0x1a0c], R39 ;  /* 0x001a0c2701007387 */ /* 0x000fe80000100800 */
[----:B------:R-:W4:Y:S04]  /*1bb70*/  LDL.LU R43, [R1+0x76c] ;  /* 0x00076c00012b7983 */ /* 0x000f280000300800 */
[----:B------:R-:W4:Y:S01]  /*1bb80*/  LDL.LU R41, [R1+0x758] ;  /* 0x0007580001297983 */ /* 0x000f220000300800 */
[----:B------:R-:W-:-:S05]  /*1bb90*/  SEL R40, R168, R4, !P5 ;  /* 0x00000004a8287207 */ /* 0x000fca0006800000 */
[----:B------:R-:W-:Y:S04]  /*1bba0*/  STL [R1+0x1a10], R40 ;  /* 0x001a102801007387 */ /* 0x000fe80000100800 */
[----:B------:R-:W4:Y:S04]  /*1bbb0*/  LDL.LU R38, [R1+0x764] ;  /* 0x0007640001267983 */ /* 0x000f280000300800 */
        /* <DEDUP_REMOVED lines=13> */
[----:B------:R-:W4:Y:S01]  /*1bc90*/  LDL.LU R4, [R1+0x618] ;  /* 0x0006180001047983 */ /* 0x000f220000300800 */
[----:B--2---:R-:W-:-:S03]  /*1bca0*/  SEL R42, R168, R95, !P5 ;  /* 0x0000005fa82a7207 */ /* 0x004fc60006800000 */
[----:B------:R-:W2:Y:S04]  /*1bcb0*/  LDL.LU R95, [R1+0x720] ;  /* 0x00072000015f7983 */ /* 0x000ea80000300800 */
[----:B------:R-:W-:Y:S01]  /*1bcc0*/  STL [R1+0x1a14], R42 ;  /* 0x001a142a01007387 */ /* 0x000fe20000100800 */
[----:B---3--:R-:W-:-:S05]  /*1bcd0*/  SEL R44, R168, R233, !P5 ;  /* 0x000000e9a82c7207 */ /* 0x008fca0006800000 */
[----:B------:R-:W-:Y:S04]  /*1bce0*/  STL [R1+0x1a18], R44 ;  /* 0x001a182c01007387 */ /* 0x000fe80000100800 */
[----:B------:R-:W3:Y:S01]  /*1bcf0*/  LDL.LU R233, [R1+0x680] ;  /* 0x0006800001e97983 */ /* 0x000ee20000300800 */
[----:B----4-:R-:W-:-:S03]  /*1bd00*/  SEL R46, R168, R252, !P5 ;  /* 0x000000fca82e7207 */ /* 0x010fc60006800000 */
[----:B------:R-:W4:Y:S04]  /*1bd10*/  LDL.LU R252, [R1+0x71c] ;  /* 0x00071c0001fc7983 */ /* 0x000f280000300800 */
[----:B------:R-:W-:Y:S01]  /*1bd20*/  STL [R1+0x1a1c], R46 ;  /* 0x001a1c2e01007387 */ /* 0x000fe20000100800 */
[C---:B------:R-:W-:Y:S02]  /*1bd30*/  SEL R47, R168.reuse, R47, !P5 ;  /* 0x0000002fa82f7207 */ /* 0x040fe40006800000 */
[----:B------:R-:W-:-:S03]  /*1bd40*/  SEL R49, R168, R45, !P5 ;  /* 0x0000002da8317207 */ /* 0x000fc60006800000 */
[----:B------:R-:W-:Y:S01]  /*1bd50*/  STL [R1+0x1a20], R47 ;  /* 0x001a202f01007387 */ /* 0x000fe20000100800 */
[----:B------:R-:W-:-:S03]  /*1bd60*/  SEL R51, R168, R43, !P5 ;  /* 0x0000002ba8337207 */ /* 0x000fc60006800000 */
[----:B------:R-:W-:Y:S01]  /*1bd70*/  STL [R1+0x1a24], R49 ;  /* 0x001a243101007387 */ /* 0x000fe20000100800 */
[----:B------:R-:W-:-:S03]  /*1bd80*/  SEL R53, R168, R41, !P5 ;  /* 0x00000029a8357207 */ /* 0x000fc60006800000 */
[----:B------:R-:W-:Y:S04]  /*1bd90*/  STL [R1+0x1a28], R51 ;  /* 0x001a283301007387 */ /* 0x000fe80000100800 */
[----:B------:R-:W-:Y:S01]  /*1bda0*/  STL [R1+0x1a2c], R53 ;  /* 0x001a2c3501007387 */ /* 0x000fe20000100800 */
[----:B------:R-:W-:-:S05]  /*1bdb0*/  SEL R54, R168, R38, !P5 ;  /* 0x00000026a8367207 */ /* 0x000fca0006800000 */
[----:B------:R-:W-:Y:S04]  /*1bdc0*/  STL [R1+0x1a30], R54 ;  /* 0x001a303601007387 */ /* 0x000fe80000100800 */
[----:B------:R-:W4:Y:S01]  /*1bdd0*/  LDL.LU R64, [R1+0x700] ;  /* 0x0007000001407983 */ /* 0x000f220000300800 */
[C---:B------:R-:W-:Y:S02]  /*1bde0*/  SEL R56, R168.reuse, R36, !P5 ;  /* 0x00000024a8387207 */ /* 0x040fe40006800000 */
[C---:B------:R-:W-:Y:S02]  /*1bdf0*/  SEL R58, R168.reuse, R34, !P5 ;  /* 0x00000022a83a7207 */ /* 0x040fe40006800000 */
[C---:B------:R-:W-:Y:S02]  /*1be00*/  SEL R60, R168.reuse, R31, !P5 ;  /* 0x0000001fa83c7207 */ /* 0x040fe40006800000 */
[----:B------:R-:W-:-:S02]  /*1be10*/  SEL R61, R168, R29, !P5 ;  /* 0x0000001da83d7207 */ /* 0x000fc40006800000 */
[C---:B------:R-:W-:Y:S02]  /*1be20*/  SEL R63, R168.reuse, R27, !P5 ;  /* 0x0000001ba83f7207 */ /* 0x040fe40006800000 */
[C---:B------:R-:W-:Y:S02]  /*1be30*/  SEL R65, R168.reuse, R24, !P5 ;  /* 0x00000018a8417207 */ /* 0x040fe40006800000 */
[C---:B------:R-:W-:Y:S02]  /*1be40*/  SEL R67, R168.reuse, R20, !P5 ;  /* 0x00000014a8437207 */ /* 0x040fe40006800000 */
[C---:B------:R-:W-:Y:S02]  /*1be50*/  SEL R77, R168.reuse, R6, !P5 ;  /* 0x00000006a84d7207 */ /* 0x040fe40006800000 */
[----:B------:R-:W4:Y:S01]  /*1be60*/  LDL.LU R6, [R1+0x710] ;  /* 0x0007100001067983 */ /* 0x000f220000300800 */
[----:B------:R-:W-:-:S03]  /*1be70*/  SEL R79, R168, R4, !P5 ;  /* 0x00000004a84f7207 */ /* 0x000fc60006800000 */
[----:B------:R-:W4:Y:S04]  /*1be80*/  LDL.LU R4, [R1+0x714] ;  /* 0x0007140001047983 */ /* 0x000f280000300800 */
[----:B------:R-:W4:Y:S04]  /*1be90*/  LDL.LU R62, [R1+0x718] ;  /* 0x00071800013e7983 */ /* 0x000f280000300800 */
[----:B------:R-:W4:Y:S01]  /*1bea0*/  LDL.LU R59, [R1+0x708] ;  /* 0x00070800013b7983 */ /* 0x000f220000300800 */
[C---:B------:R-:W-:Y:S02]  /*1beb0*/  SEL R68, R168.reuse, R17, !P5 ;  /* 0x00000011a8447207 */ /* 0x040fe40006800000 */
[----:B------:R-:W-:-:S02]  /*1bec0*/  SEL R70, R168, R15, !P5 ;  /* 0x0000000fa8467207 */ /* 0x000fc40006800000 */
[C---:B------:R-:W-:Y:S02]  /*1bed0*/  SEL R72, R168.reuse, R13, !P5 ;  /* 0x0000000da8487207 */ /* 0x040fe40006800000 */
[C---:B------:R-:W-:Y:S02]  /*1bee0*/  SEL R74, R168.reuse, R10, !P5 ;  /* 0x0000000aa84a7207 */ /* 0x040fe40006800000 */
[C---:B------:R-:W-:Y:S02]  /*1bef0*/  SEL R75, R168.reuse, R8, !P5 ;  /* 0x00000008a84b7207 */ /* 0x040fe40006800000 */
[C---:B--2---:R-:W-:Y:S02]  /*1bf00*/  SEL R81, R168.reuse, R95, !P5 ;  /* 0x0000005fa8517207 */ /* 0x044fe40006800000 */
[----:B------:R-:W2:Y:S04]  /*1bf10*/  LDL.LU R95, [R1+0x6b8] ;  /* 0x0006b800015f7983 */ /* 0x000ea80000300800 */
        /* <DEDUP_REMOVED lines=20> */
[----:B------:R-:W2:Y:S01]  /*1c060*/  LDL.LU R8, [R1+0x568] ;  /* 0x0005680001087983 */ /* 0x000ea20000300800 */
[----:B---3--:R-:W-:-:S03]  /*1c070*/  SEL R82, R168, R233, !P5 ;  /* 0x000000e9a8527207 */ /* 0x008fc60006800000 */
[----:B------:R-:W3:Y:S01]  /*1c080*/  LDL.LU R233, [R1+0x538] ;  /* 0x0005380001e97983 */ /* 0x000ee20000300800 */
[----:B----4-:R-:W-:-:S03]  /*1c090*/  SEL R84, R168, R252, !P5 ;  /* 0x000000fca8547207 */ /* 0x010fc60006800000 */
[----:B------:R-:W4:Y:S01]  /*1c0a0*/  LDL.LU R252, [R1+0x518] ;  /* 0x0005180001fc7983 */ /* 0x000f220000300800 */
[----:B------:R-:W-:-:S03]  /*1c0b0*/  SEL R88, R168, R6, !P5 ;  /* 0x00000006a8587207 */ /* 0x000fc60006800000 */
[----:B------:R-:W2:Y:S01]  /*1c0c0*/  LDL.LU R6, [R1+0x508] ;  /* 0x0005080001067983 */ /* 0x000ea20000300800 */
[----:B------:R-:W-:-:S03]  /*1c0d0*/  SEL R89, R168, R4, !P5 ;  /* 0x00000004a8597207 */ /* 0x000fc60006800000 */
[----:B------:R-:W2:Y:S04]  /*1c0e0*/  LDL.LU R4, [R1+0x500] ;  /* 0x0005000001047983 */ /* 0x000ea80000300800 */
[----:B------:R-:W2:Y:S01]  /*1c0f0*/  LDL.LU R66, [R1+0x480] ;  /* 0x0004800001427983 */ /* 0x000ea20000300800 */
[----:B---3--:R-:W-:-:S03]  /*1c100*/  SEL R133, R168, R233, !P5 ;  /* 0x000000e9a8857207 */ /* 0x008fc60006800000 */
[----:B------:R-:W3:Y:S01]  /*1c110*/  LDL.LU R233, [R1+0x484] ;  /* 0x0004840001e97983 */ /* 0x000ee20000300800 */
[----:B----4-:R-:W-:-:S03]  /*1c120*/  SEL R135, R168, R252, !P5 ;  /* 0x000000fca8877207 */ /* 0x010fc60006800000 */
[----:B------:R-:W4:Y:S01]  /*1c130*/  LDL.LU R252, [R1+0x4c0] ;  /* 0x0004c00001fc7983 */ /* 0x000f220000300800 */
[C---:B------:R-:W-:Y:S02]  /*1c140*/  SEL R86, R168.reuse, R64, !P5 ;  /* 0x00000040a8567207 */ /* 0x040fe40006800000 */
[C---:B------:R-:W-:Y:S01]  /*1c150*/  SEL R91, R168.reuse, R62, !P5 ;  /* 0x0000003ea85b7207 */ /* 0x040fe20006800000 */
[----:B------:R-:W4:Y:S01]  /*1c160*/  LDL.LU R64, [R1+0x490] ;  /* 0x0004900001407983 */ /* 0x000f220000300800 */
[C---:B------:R-:W-:Y:S02]  /*1c170*/  SEL R93, R168.reuse, R59, !P5 ;  /* 0x0000003ba85d7207 */ /* 0x040fe40006800000 */
[C---:B--2---:R-:W-:Y:S01]  /*1c180*/  SEL R96, R168.reuse, R57, !P5 ;  /* 0x00000039a8607207 */ /* 0x044fe20006800000 */
[----:B------:R-:W2:Y:S01]  /*1c190*/  LDL.LU R62, [R1+0x4b8] ;  /* 0x0004b800013e7983 */ /* 0x000ea20000300800 */
[----:B------:R-:W-:-:S03]  /*1c1a0*/  SEL R98, R168, R55, !P5 ;  /* 0x00000037a8627207 */ /* 0x000fc60006800000 */
        /* <DEDUP_REMOVED lines=38> */
[----:B------:R-:W2:Y:S04]  /*1c410*/  LDL.LU R13, [R1+0x41c] ;  /* 0x00041c00010d7983 */ /* 0x000ea80000300800 */
[----:B------:R-:W2:Y:S04]  /*1c420*/  LDL.LU R10, [R1+0x420] ;  /* 0x00042000010a7983 */ /* 0x000ea80000300800 */
[----:B------:R-:W2:Y:S01]  /*1c430*/  LDL.LU R8, [R1+0x410] ;  /* 0x0004100001087983 */ /* 0x000ea20000300800 */
[----:B------:R-:W-:-:S03]  /*1c440*/  SEL R137, R168, R6, !P5 ;  /* 0x00000006a8897207 */ /* 0x000fc60006800000 */
[----:B------:R-:W2:Y:S01]  /*1c450*/  LDL.LU R6, [R1+0x3fc] ;  /* 0x0003fc0001067983 */ /* 0x000ea20000300800 */
[----:B------:R-:W-:-:S03]  /*1c460*/  SEL R138, R168, R4, !P5 ;  /* 0x00000004a88a7207 */ /* 0x000fc60006800000 */
[----:B------:R-:W2:Y:S01]  /*1c470*/  LDL.LU R4, [R1+0x3f8] ;  /* 0x0003f80001047983 */ /* 0x000ea20000300800 */
[----:B---3--:R-:W-:-:S03]  /*1c480*/  SEL R142, R168, R233, !P5 ;  /* 0x000000e9a88e7207 */ /* 0x008fc60006800000 */
[----:B------:R-:W3:Y:S01]  /*1c490*/  LDL.LU R233, [R1+0x3e4] ;  /* 0x0003e40001e97983 */ /* 0x000ee20000300800 */
[----:B----4-:R-:W-:-:S03]  /*1c4a0*/  SEL R144, R168, R252, !P5 ;  /* 0x000000fca8907207 */ /* 0x010fc60006800000 */
[----:B------:R-:W4:Y:S01]  /*1c4b0*/  LDL.LU R252, [R1+0x3e0] ;  /* 0x0003e00001fc7983 */ /* 0x000f220000300800 */
[----:B------:R-:W-:-:S03]  /*1c4c0*/  SEL R140, R168, R66, !P5 ;  /* 0x00000042a88c7207 */ /* 0x000fc60006800000 */
[----:B------:R-:W4:Y:S01]  /*1c4d0*/  LDL.LU R66, [R1+0x3d0] ;  /* 0x0003d00001427983 */ /* 0x000f220000300800 */
[C---:B------:R-:W-:Y:S02]  /*1c4e0*/  SEL R145, R168.reuse, R64, !P5 ;  /* 0x00000040a8917207 */ /* 0x040fe40006800000 */
[C---:B--2---:R-:W-:Y:S02]  /*1c4f0*/  SEL R147, R168.reuse, R62, !P5 ;  /* 0x0000003ea8937207 */ /* 0x044fe40006800000 */
        /* <DEDUP_REMOVED lines=16> */
[----:B------:R-:W2:Y:S01]  /*1c600*/  LDL.LU R8, [R1+0x3cc] ;  /* 0x0003cc0001087983 */ /* 0x000ea20000300800 */
[C---:B------:R-:W-:Y:S02]  /*1c610*/  SEL R176, R168.reuse, R24, !P5 ;  /* 0x00000018a8b07207 */ /* 0x040fe40006800000 */
[C---:B------:R-:W-:Y:S02]  /*1c620*/  SEL R178, R168.reuse, R20, !P5 ;  /* 0x00000014a8b27207 */ /* 0x040fe40006800000 */
[C---:B------:R-:W-:Y:S02]  /*1c630*/  SEL R180, R168.reuse, R17, !P5 ;  /* 0x00000011a8b47207 */ /* 0x040fe40006800000 */
[C---:B------:R-:W-:Y:S02]  /*1c640*/  SEL R182, R168.reuse, R15, !P5 ;  /* 0x0000000fa8b67207 */ /* 0x040fe40006800000 */
[C---:B------:R-:W-:Y:S02]  /*1c650*/  SEL R184, R168.reuse, R13, !P5 ;  /* 0x0000000da8b87207 */ /* 0x040fe40006800000 */
[----:B------:R-:W-:-:S02]  /*1c660*/  SEL R191, R168, R4, !P5 ;  /* 0x00000004a8bf7207 */ /* 0x000fc40006800000 */
        /* <DEDUP_REMOVED lines=19> */
[----:B------:R-:W-:-:S03]  /*1c7a0*/  SEL R186, R168, R10, !P5 ;  /* 0x0000000aa8ba7207 */ /* 0x000fc60006800000 */
[----:B------:R-:W2:Y:S01]  /*1c7b0*/  LDL.LU R20, [R1+0x360] ;  /* 0x0003600001147983 */ /* 0x000ea20000300800 */
[----:B------:R-:W-:-:S03]  /*1c7c0*/  SEL R189, R168, R6, !P5 ;  /* 0x00000006a8bd7207 */ /* 0x000fc60006800000 */
        /* <DEDUP_REMOVED lines=9> */
[----:B--2---:R-:W-:-:S03]  /*1c860*/  SEL R197, R168, R8, !P5 ;  /* 0x00000008a8c57207 */ /* 0x004fc60006800000 */
[----:B------:R-:W2:Y:S01]  /*1c870*/  LDL.LU R8, [R1+0x328] ;  /* 0x0003280001087983 */ /* 0x000ea20000300800 */
[----:B------:R-:W-:-:S03]  /*1c880*/  SEL R198, R168, R4, !P5 ;  /* 0x00000004a8c67207 */ /* 0x000fc60006800000 */
[----:B------:R-:W2:Y:S01]  /*1c890*/  LDL.LU R4, [R1+0x318] ;  /* 0x0003180001047983 */ /* 0x000ea20000300800 */
[----:B------:R-:W-:-:S03]  /*1c8a0*/  SEL R229, R168, R17, !P5 ;  /* 0x00000011a8e57207 */ /* 0x000fc60006800000 */
[----:B------:R-:W2:Y:S01]  /*1c8b0*/  LDL.LU R17, [R1+0x310] ;  /* 0x0003100001117983 */ /* 0x000ea20000300800 */
[C---:B------:R-:W-:Y:S02]  /*1c8c0*/  SEL R235, R168.reuse, R6, !P5 ;  /* 0x00000006a8eb7207 */ /* 0x040fe40006800000 */
[C---:B---3--:R-:W-:Y:S02]  /*1c8d0*/  SEL R219, R168.reuse, R233, !P5 ;  /* 0x000000e9a8db7207 */ /* 0x048fe40006800000 */
[----:B------:R-:W3:Y:S01]  /*1c8e0*/  LDL.LU R233, [R1+0x308] ;  /* 0x0003080001e97983 */ /* 0x000ee20000300800 */
[----:B----4-:R-:W-:-:S03]  /*1c8f0*/  SEL R6, R168, R252, !P5 ;  /* 0x000000fca8067207 */ /* 0x010fc60006800000 */
[----:B------:R-:W4:Y:S01]  /*1c900*/  LDL.LU R252, [R1+0x300] ;  /* 0x0003000001fc7983 */ /* 0x000f220000300800 */
[C---:B------:R-:W-:Y:S02]  /*1c910*/  SEL R225, R168.reuse, R27, !P5 ;  /* 0x0000001ba8e17207 */ /* 0x040fe40006800000 */
[C---:B------:R-:W-:Y:S01]  /*1c920*/  SEL R222, R168.reuse, R31, !P5 ;  /* 0x0000001fa8de7207 */ /* 0x040fe20006800000 */
[----:B------:R-:W4:Y:S01]  /*1c930*/  LDL.LU R27, [R1+0x2d8] ;  /* 0x0002d800011b7983 */ /* 0x000f220000300800 */
[C---:B------:R-:W-:Y:S02]  /*1c940*/  SEL R220, R168.reuse, R34, !P5 ;  /* 0x00000022a8dc7207 */ /* 0x040fe40006800000 */
[C---:B------:R-:W-:Y:S01]  /*1c950*/  SEL R216, R168.reuse, R38, !P5 ;  /* 0x00000026a8d87207 */ /* 0x040fe20006800000 */
[----:B------:R-:W4:Y:S01]  /*1c960*/  LDL.LU R31, [R1+0x2f4] ;  /* 0x0002f400011f7983 */ /* 0x000f220000300800 */
[----:B------:R-:W-:-:S03]  /*1c970*/  SEL R215, R168, R41, !P5 ;  /* 0x00000029a8d77207 */ /* 0x000fc60006800000 */
        /* <DEDUP_REMOVED lines=14> */
[----:B------:R-:W4:Y:S04]  /*1ca60*/  LDL.LU R59, [R1+0x2a4] ;  /* 0x0002a400013b7983 */ /* 0x000f280000300800 */
[----:B------:R-:W4:Y:S04]  /*1ca70*/  LDL.LU R62, [R1+0x29c] ;  /* 0x00029c00013e7983 */ /* 0x000f280000300800 */
[----:B------:R-:W4:Y:S04]  /*1ca80*/  LDL.LU R66, [R1+0x298] ;  /* 0x0002980001427983 */ /* 0x000f280000300800 */
        /* <DEDUP_REMOVED lines=18> */
[----:B------:R-:W4:Y:S01]  /*1cbb0*/  LDL.LU R29, [R1+0x264] ;  /* 0x00026400011d7983 */ /* 0x000f220000300800 */
[----:B--2---:R-:W-:-:S03]  /*1cbc0*/  SEL R10, R168, R8, !P5 ;  /* 0x00000008a80a7207 */ /* 0x004fc60006800000 */
[----:B------:R-:W2:Y:S04]  /*1cbd0*/  LDL.LU R15, [R1+0x254] ;  /* 0x00025400010f7983 */ /* 0x000ea80000300800 */
[----:B------:R-:W2:Y:S01]  /*1cbe0*/  LDL.LU R8, [R1+0x238] ;  /* 0x0002380001087983 */ /* 0x000ea20000300800 */
[C---:B------:R-:W-:Y:S02]  /*1cbf0*/  SEL R232, R168.reuse, R13, !P5 ;  /* 0x0000000da8e87207 */ /* 0x040fe40006800000 */
[C---:B------:R-:W-:Y:S02]  /*1cc00*/  SEL R228, R168.reuse, R20, !P5 ;  /* 0x00000014a8e47207 */ /* 0x040fe40006800000 */
[C---:B------:R-:W-:Y:S02]  /*1cc10*/  SEL R226, R168.reuse, R24, !P5 ;  /* 0x00000018a8e27207 */ /* 0x040fe40006800000 */
[----:B------:R-:W-:-:S02]  /*1cc20*/  SEL R13, R168, R4, !P5 ;  /* 0x00000004a80d7207 */ /* 0x000fc40006800000 */
[----:B------:R-:W2:Y:S01]  /*1cc30*/  LDL.LU R4, [R1+0x240] ;  /* 0x0002400001047983 */ /* 0x000ea20000300800 */
[----:B---3--:R-:W-:-:S03]  /*1cc40*/  SEL R20, R168, R233, !P5 ;  /* 0x000000e9a8147207 */ /* 0x008fc60006800000 */
[----:B------:R-:W3:Y:S01]  /*1cc50*/  LDL.LU R233, [R1+0x244] ;  /* 0x0002440001e97983 */ /* 0x000ee20000300800 */
[----:B----4-:R-:W-:-:S03]  /*1cc60*/  SEL R24, R168, R252, !P5 ;  /* 0x000000fca8187207 */ /* 0x010fc60006800000 */
[----:B------:R-:W4:Y:S04]  /*1cc70*/  LDL.LU R252, [R1+0x230] ;  /* 0x0002300001fc7983 */ /* 0x000f280000300800 */
[----:B------:R-:W4:Y:S01]  /*1cc80*/  LDL.LU R125, [R1+0x228] ;  /* 0x00022800017d7983 */ /* 0x000f220000300800 */
[C---:B------:R-:W-:Y:S02]  /*1cc90*/  SEL R80, R168.reuse, R78, !P5 ;  /* 0x0000004ea8507207 */ /* 0x040fe40006800000 */
[C---:B------:R-:W-:Y:S02]  /*1cca0*/  SEL R83, R168.reuse, R71, !P5 ;  /* 0x00000047a8537207 */ /* 0x040fe40006800000 */
[C---:B------:R-:W-:Y:S02]  /*1ccb0*/  SEL R87, R168.reuse, R64, !P5 ;  /* 0x00000040a8577207 */ /* 0x040fe40006800000 */
[----:B--2---:R-:W-:-:S02]  /*1ccc0*/  SEL R108, R168, R15, !P5 ;  /* 0x0000000fa86c7207 */ /* 0x004fc40006800000 */
[----:B------:R-:W2:Y:S01]  /*1ccd0*/  LDL.LU R15, [R1+0x224] ;  /* 0x00022400010f7983 */ /* 0x000ea20000300800 */
[----:B------:R-:W-:-:S03]  /*1cce0*/  SEL R111, R168, R8, !P5 ;  /* 0x00000008a86f7207 */ /* 0x000fc60006800000 */
        /* <DEDUP_REMOVED lines=63> */
[C---:B--2---:R-:W-:Y:S02]  /*1d0e0*/  SEL R224, R168.reuse, R15, !P5 ;  /* 0x0000000fa8e07207 */ /* 0x044fe40006800000 */
[C---:B------:R-:W-:Y:S02]  /*1d0f0*/  SEL R227, R168.reuse, R8, !P5 ;  /* 0x00000008a8e37207 */ /* 0x040fe40006800000 */
[----:B------:R-:W2:Y:S04]  /*1d100*/  LDL.LU R8, [R1+0x10c] ;  /* 0x00010c0001087983 */ /* 0x000ea80000300800 */
[----:B------:R-:W2:Y:S04]  /*1d110*/  LDL.LU R15, [R1+0x114] ;  /* 0x00011400010f7983 */ /* 0x000ea80000300800 */
[----:B------:R-:W3:Y:S04]  /*1d120*/  LDL.LU R237, [R1+0x11c] ;  /* 0x00011c0001ed7983 */ /* 0x000ee80000300800 */
        /* <DEDUP_REMOVED lines=22> */
[----:B------:R-:W2:Y:S04]  /*1d290*/  LDL.LU R177, [R1+0x28] ;  /* 0x0000280001b17983 */ /* 0x000ea80000300800 */
[----:B------:R-:W2:Y:S04]  /*1d2a0*/  LDL.LU R185, [R1+0x24] ;  /* 0x0000240001b97983 */ /* 0x000ea80000300800 */
[----:B------:R-:W2:Y:S01]  /*1d2b0*/  LDL.LU R4, [R1+0x20] ;  /* 0x0000200001047983 */ /* 0x000ea20000300800 */
[----:B----4-:R-:W-:-:S03]  /*1d2c0*/  SEL R236, R168, R252, !P5 ;  /* 0x000000fca8ec7207 */ /* 0x010fc60006800000 */
[----:B------:R-:W4:Y:S04]  /*1d2d0*/  LDL.LU R252, [R1+0x1c] ;  /* 0x00001c0001fc7983 */ /* 0x000f280000300800 */
[----:B0-----:R-:W4:Y:S04]  /*1d2e0*/  LDL.LU R33, [R1+0x290] ;  /* 0x0002900001217983 */ /* 0x001f280000300800 */
        /* <DEDUP_REMOVED lines=17> */
[----:B---3--:R-:W-:Y:S01]  /*1d400*/  SEL R22, R168, R237, !P5 ;  /* 0x000000eda8167207 */ /* 0x008fe20006800000 */
[----:B------:R-:W-:-:S02]  /*1d410*/  @!P3 IMAD.MOV R240, RZ, RZ, -R240 ;  /* 0x000000fffff0b224 */ /* 0x000fc400078e0af0 */
[----:B------:R-:W-:Y:S02]  /*1d420*/  @!P0 IMAD.MOV R239, RZ, RZ, -R239 ;  /* 0x000000ffffef8224 */ /* 0x000fe400078e0aef */
[----:B------:R-:W-:Y:S02]  /*1d430*/  @!P2 IMAD.MOV R238, RZ, RZ, -R238 ;  /* 0x000000ffffeea224 */ /* 0x000fe400078e0aee */
[----:B------:R-:W-:Y:S02]  /*1d440*/  @!P1 IMAD.MOV R244, RZ, RZ, -R244 ;  /* 0x000000fffff49224 */ /* 0x000fe400078e0af4 */
[----:B------:R-:W-:Y:S01]  /*1d450*/  @!P4 IMAD.MOV R251, RZ, RZ, -R251 ;  /* 0x000000fffffbc224 */ /* 0x000fe200078e0afb */
[C---:B------:R-:W-:Y:S02]  /*1d460*/  SEL R95, R168.reuse, R95, !P5 ;  /* 0x0000005fa85f7207 */ /* 0x040fe40006800000 */
[C---:B------:R-:W-:Y:S02]  /*1d470*/  SEL R17, R168.reuse, R17, !P5 ;  /* 0x00000011a8117207 */ /* 0x040fe40006800000 */
[----:B------:R-:W-:-:S02]  /*1d480*/  SEL R27, R168, R27, !P5 ;  /* 0x0000001ba81b7207 */ /* 0x000fc40006800000 */
[C---:B------:R-:W-:Y:S02]  /*1d490*/  SEL R31, R168.reuse, R31, !P5 ;  /* 0x0000001fa81f7207 */ /* 0x040fe40006800000 */
[C---:B------:R-:W-:Y:S02]  /*1d4a0*/  SEL R34, R168.reuse, R34, !P5 ;  /* 0x00000022a8227207 */ /* 0x040fe40006800000 */
[C---:B------:R-:W-:Y:S02]  /*1d4b0*/  SEL R38, R168.reuse, R38, !P5 ;  /* 0x00000026a8267207 */ /* 0x040fe40006800000 */
[----:B--2---:R-:W-:Y:S02]  /*1d4c0*/  SEL R237, R168, R4, !P5 ;  /* 0x00000004a8ed7207 */ /* 0x004fe40006800000 */
[----:B------:R-:W-:Y:S01]  /*1d4d0*/  LEA.HI.X.SX32 R4, R3, UR7, 0x1, P6 ;  /* 0x0000000703047c11 */ /* 0x000fe2000b0f0eff */
[----:B------:R-:W-:Y:S01]  /*1d4e0*/  IMAD R3, R2, 0x2, R0 ;  /* 0x0000000202037824 */ /* 0x000fe200078e0200 */
[----:B------:R-:W-:-:S02]  /*1d4f0*/  SEL R41, R168, R41, !P5 ;  /* 0x00000029a8297207 */ /* 0x000fc40006800000 */
[----:B------:R-:W-:Y:S01]  /*1d500*/  SEL R45, R168, R45, !P5 ;  /* 0x0000002da82d7207 */ /* 0x000fe20006800000 */
[----:B------:R-:W-:Y:S01]  /*1d510*/  IMAD R0, R2, 0x2, R3 ;  /* 0x0000000202007824 */ /* 0x000fe200078e0203 */
[----:B------:R0:W-:Y:S01]  /*1d520*/  STL [R1+0x195c], R3 ;  /* 0x00195c0301007387 */ /* 0x0001e20000100800 */
        /* <DEDUP_REMOVED lines=19> */
[----:B------:R-:W-:Y:S01]  /*1d660*/  SEL R36, R168, R36, !P5 ;  /* 0x00000024a8247207 */ /* 0x000fe20006800000 */
[----:B----4-:R-:W-:Y:S02]  /*1d670*/  IMAD R30, R30, UR8, RZ ;  /* 0x000000081e1e7c24 */ /* 0x010fe4000f8e02ff */
[----:B------:R-:W-:Y:S02]  /*1d680*/  IMAD R26, R26, UR8, RZ ;  /* 0x000000081a1a7c24 */ /* 0x000fe4000f8e02ff */
[----:B------:R-:W-:Y:S02]  /*1d690*/  IMAD R25, R25, UR8, RZ ;  /* 0x0000000819197c24 */ /* 0x000fe4000f8e02ff */
[----:B------:R-:W-:-:S02]  /*1d6a0*/  IMAD R21, R21, UR8, RZ ;  /* 0x0000000815157c24 */ /* 0x000fc4000f8e02ff */
[----:B------:R-:W-:Y:S02]  /*1d6b0*/  IMAD R19, R19, UR8, RZ ;  /* 0x0000000813137c24 */ /* 0x000fe4000f8e02ff */
[----:B------:R-:W-:Y:S02]  /*1d6c0*/  IMAD R16, R16, UR8, RZ ;  /* 0x0000000810107c24 */ /* 0x000fe4000f8e02ff */
[----:B------:R-:W-:Y:S02]  /*1d6d0*/  IMAD R14, R14, UR8, RZ ;  /* 0x000000080e0e7c24 */ /* 0x000fe4000f8e02ff */
[----:B------:R-:W-:Y:S02]  /*1d6e0*/  IMAD R11, R11, UR8, RZ ;  /* 0x000000080b0b7c24 */ /* 0x000fe4000f8e02ff */
[----:B------:R-:W-:Y:S02]  /*1d6f0*/  IMAD R9, R9, UR8, RZ ;  /* 0x0000000809097c24 */ /* 0x000fe4000f8e02ff */
[----:B------:R-:W-:Y:S01]  /*1d700*/  IMAD R5, R5, UR8, RZ ;  /* 0x0000000805057c24 */ /* 0x000fe2000f8e02ff */
[C---:B------:R-:W-:Y:S01]  /*1d710*/  SEL R43, R168.reuse, R43, !P5 ;  /* 0x0000002ba82b7207 */ /* 0x040fe20006800000 */
[----:B0-----:R-:W-:Y:S01]  /*1d720*/  IMAD R3, R33, UR5, RZ ;  /* 0x0000000521037c24 */ /* 0x001fe2000f8e02ff */
[----:B------:R-:W-:-:S02]  /*1d730*/  SEL R50, R168, R50, !P5 ;  /* 0x00000032a8327207 */ /* 0x000fc40006800000 */
[C---:B------:R-:W-:Y:S02]  /*1d740*/  SEL R57, R168.reuse, R57, !P5 ;  /* 0x00000039a8397207 */ /* 0x040fe40006800000 */
[C---:B------:R-:W-:Y:S01]  /*1d750*/  SEL R64, R168.reuse, R64, !P5 ;  /* 0x00000040a8407207 */ /* 0x040fe20006800000 */
[----:B------:R0:W-:Y:S01]  /*1d760*/  STL [R1+0x430], R3 ;  /* 0x0004300301007387 */ /* 0x0001e20000100800 */
[C---:B------:R-:W-:Y:S02]  /*1d770*/  SEL R71, R168.reuse, R71, !P5 ;  /* 0x00000047a8477207 */ /* 0x040fe40006800000 */
[C---:B------:R-:W-:Y:S01]  /*1d780*/  SEL R78, R168.reuse, R78, !P5 ;  /* 0x0000004ea84e7207 */ /* 0x040fe20006800000 */
[----:B------:R-:W-:Y:S01]  /*1d790*/  STL [R1+0x8], R30 ;  /* 0x0000081e01007387 */ /* 0x000fe20000100800 */
[C---:B------:R-:W-:Y:S02]  /*1d7a0*/  SEL R85, R168.reuse, R85, !P5 ;  /* 0x00000055a8557207 */ /* 0x040fe40006800000 */
[----:B------:R-:W-:-:S02]  /*1d7b0*/  SEL R92, R168, R92, !P5 ;  /* 0x0000005ca85c7207 */ /* 0x000fc40006800000 */
[----:B------:R-:W-:Y:S01]  /*1d7c0*/  SEL R99, R168, R99, !P5 ;  /* 0x00000063a8637207 */ /* 0x000fe20006800000 */
[----:B0-----:R-:W-:Y:S01]  /*1d7d0*/  IMAD R3, R28, UR8, RZ ;  /* 0x000000081c037c24 */ /* 0x001fe2000f8e02ff */
[C---:B------:R-:W-:Y:S02]  /*1d7e0*/  SEL R106, R168.reuse, R106, !P5 ;  /* 0x0000006aa86a7207 */ /* 0x040fe40006800000 */
[C---:B------:R-:W-:Y:S02]  /*1d7f0*/  SEL R113, R168.reuse, R113, !P5 ;  /* 0x00000071a8717207 */ /* 0x040fe40006800000 */
[C---:B------:R-:W-:Y:S01]  /*1d800*/  SEL R120, R168.reuse, R120, !P5 ;  /* 0x00000078a8787207 */ /* 0x040fe20006800000 */
[----:B------:R0:W-:Y:S01]  /*1d810*/  STL [R1+0x10], R3 ;  /* 0x0000100301007387 */ /* 0x0001e20000100800 */
[C---:B------:R-:W-:Y:S02]  /*1d820*/  SEL R127, R168.reuse, R127, !P5 ;  /* 0x0000007fa87f7207 */ /* 0x040fe40006800000 */
[C---:B------:R-:W-:Y:S01]  /*1d830*/  SEL R134, R168.reuse, R134, !P5 ;  /* 0x00000086a8867207 */ /* 0x040fe20006800000 */
[----:B------:R-:W-:Y:S01]  /*1d840*/  STL [R1+0x1c], R26 ;  /* 0x00001c1a01007387 */ /* 0x000fe20000100800 */
[----:B------:R-:W-:-:S02]  /*1d850*/  SEL R141, R168, R141, !P5 ;  /* 0x0000008da88d7207 */ /* 0x000fc40006800000 */
[C---:B------:R-:W-:Y:S02]  /*1d860*/  SEL R148, R168.reuse, R148, !P5 ;  /* 0x00000094a8947207 */ /* 0x040fe40006800000 */
[C---:B------:R-:W-:Y:S01]  /*1d870*/  SEL R155, R168.reuse, R155, !P5 ;  /* 0x0000009ba89b7207 */ /* 0x040fe20006800000 */
[----:B0-----:R-:W-:Y:S01]  /*1d880*/  IMAD R3, R23, UR8, RZ ;  /* 0x0000000817037c24 */ /* 0x001fe2000f8e02ff */
[----:B------:R-:W-:Y:S01]  /*1d890*/  STL [R1+0x20], R25 ;  /* 0x0000201901007387 */ /* 0x000fe20000100800 */
        /* <DEDUP_REMOVED lines=8> */
[----:B------:R-:W-:Y:S01]  /*1d920*/  SEL R243, R168, R243, !P5 ;  /* 0x000000f3a8f37207 */ /* 0x000fe20006800000 */
        /* <DEDUP_REMOVED lines=19> */
[----:B------:R-:W-:Y:S01]  /*1da60*/  SEL R251, R168, R251, !P5 ;  /* 0x000000fba8fb7207 */ /* 0x000fe20006800000 */
[----:B------:R-:W-:Y:S01]  /*1da70*/  IMAD R56, R56, UR8, RZ ;  /* 0x0000000838387c24 */ /* 0x000fe2000f8e02ff */
[----:B------:R-:W-:Y:S01]  /*1da80*/  ULDC.64 UR6, c[0x0][0x210] ;  /* 0x0000840000067ab9 */ /* 0x000fe20000000a00 */
[----:B0-----:R-:W-:Y:S01]  /*1da90*/  IMAD R3, R7, UR8, RZ ;  /* 0x0000000807037c24 */ /* 0x001fe2000f8e02ff */
[----:B------:R-:W-:Y:S01]  /*1daa0*/  STL [R1+0x98], R9 ;  /* 0x0000980901007387 */ /* 0x000fe20000100800 */
[----:B------:R-:W-:-:S03]  /*1dab0*/  IMAD R7, R181, UR8, RZ ;  /* 0x00000008b5077c24 */ /* 0x000fc6000f8e02ff */
[----:B------:R0:W-:Y:S04]  /*1dac0*/  STL [R1+0x9c], R3 ;  /* 0x00009c0301007387 */ /* 0x0001e80000100800 */
[----:B0-----:R-:W2:Y:S04]  /*1dad0*/  LDL.LU R3, [R1+0x6c0] ;  /* 0x0006c00001037983 */ /* 0x001ea80000300800 */
[----:B------:R0:W-:Y:S04]  /*1dae0*/  STL [R1+0xb8], R7 ;  /* 0x0000b80701007387 */ /* 0x0001e80000100800 */
[----:B------:R-:W3:Y:S04]  /*1daf0*/  LDL.LU R54, [R1+0x6bc] ;  /* 0x0006bc0001367983 */ /* 0x000ee80000300800 */
[----:B------:R1:W-:Y:S04]  /*1db00*/  STL [R1+0xbc], R5 ;  /* 0x0000bc0501007387 */ /* 0x0003e80000100800 */
        /* <DEDUP_REMOVED lines=11> */
[----:B------:R-:W-:-:S03]  /*1dbc0*/  IMAD R168, R32, UR8, RZ ;  /* 0x0000000820a87c24 */ /* 0x000fc6000f8e02ff */
        /* <DEDUP_REMOVED lines=15> */
[----:B0-----:R-:W4:Y:S04]  /*1dcc0*/  LDL.LU R7, [R1+0x634] ;  /* 0x0006340001077983 */ /* 0x001f280000300800 */
[----:B------:R-:W4:Y:S04]  /*1dcd0*/  LDL.LU R181, [R1+0x624] ;  /* 0x0006240001b57983 */ /* 0x000f280000300800 */
[----:B-1----:R-:W4:Y:S01]  /*1dce0*/  LDL.LU R5, [R1+0x620] ;  /* 0x0006200001057983 */ /* 0x002f220000300800 */
[----:B--2---:R-:W-:-:S05]  /*1dcf0*/  IMAD R3, R3, UR8, RZ ;  /* 0x0000000803037c24 */ /* 0x004fca000f8e02ff */
[----:B------:R3:W-:Y:S02]  /*1dd00*/  STL [R1+0xc4], R3 ;  /* 0x0000c40301007387 */ /* 0x0007e40000100800 */
[----:B---3--:R-:W-:Y:S02]  /*1dd10*/  IMAD R3, R54, UR8, RZ ;  /* 0x0000000836037c24 */ /* 0x008fe4000f8e02ff */
[----:B----4-:R-:W-:Y:S02]  /*1dd20*/  IMAD R53, R53, UR8, RZ ;  /* 0x0000000835357c24 */ /* 0x010fe4000f8e02ff */
[----:B------:R-:W-:Y:S01]  /*1dd30*/  IMAD R51, R51, UR8, RZ ;  /* 0x0000000833337c24 */ /* 0x000fe2000f8e02ff */
[----:B------:R0:W-:Y:S04]  /*1dd40*/  STL [R1+0xc8], R3 ;  /* 0x0000c80301007387 */ /* 0x0001e80000100800 */
[----:B------:R-:W-:Y:S01]  /*1dd50*/  STL [R1+0xcc], R53 ;  /* 0x0000cc3501007387 */ /* 0x000fe20000100800 */
[----:B0-----:R-:W-:-:S03]  /*1dd60*/  IMAD R3, R49, UR8, RZ ;  /* 0x0000000831037c24 */ /* 0x001fc6000f8e02ff */
[----:B------:R-:W-:Y:S01]  /*1dd70*/  STL [R1+0xd0], R51 ;  /* 0x0000d03301007387 */ /* 0x000fe20000100800 */
[----:B------:R-:W-:Y:S02]  /*1dd80*/  IMAD R47, R47, UR8, RZ ;  /* 0x000000082f2f7c24 */ /* 0x000fe4000f8e02ff */
[----:B------:R-:W-:Y:S01]  /*1dd90*/  IMAD R46, R46, UR8, RZ ;  /* 0x000000082e2e7c24 */ /* 0x000fe2000f8e02ff */
[----:B------:R0:W-:Y:S04]  /*1dda0*/  STL [R1+0xd8], R3 ;  /* 0x0000d80301007387 */ /* 0x0001e80000100800 */
[----:B------:R-:W-:Y:S01]  /*1ddb0*/  STL [R1+0xe8], R47 ;  /* 0x0000e82f01007387 */ /* 0x000fe20000100800 */
[----:B------:R-:W-:Y:S02]  /*1ddc0*/  IMAD R42, R42, UR8, RZ ;  /* 0x000000082a2a7c24 */ /* 0x000fe4000f8e02ff */
[----:B0-----:R-:W-:Y:S01]  /*1ddd0*/  IMAD R3, R44, UR8, RZ ;  /* 0x000000082c037c24 */ /* 0x001fe2000f8e02ff */
[----:B------:R-:W-:Y:S01]  /*1dde0*/  STL [R1+0xec], R46 ;  /* 0x0000ec2e01007387 */ /* 0x000fe20000100800 */
[----:B------:R-:W-:-:S03]  /*1ddf0*/  IMAD R40, R40, UR8, RZ ;  /* 0x0000000828287c24 */ /* 0x000fc6000f8e02ff */
[----:B------:R0:W-:Y:S01]  /*1de00*/  STL [R1+0xf4], R3 ;  /* 0x0000f40301007387 */ /* 0x0001e20000100800 */
[----:B------:R-:W-:-:S03]  /*1de10*/  IMAD R37, R37, UR8, RZ ;  /* 0x0000000825257c24 */ /* 0x000fc6000f8e02ff */
[----:B------:R-:W-:Y:S01]  /*1de20*/  STL [R1+0x10c], R42 ;  /* 0x00010c2a01007387 */ /* 0x000fe20000100800 */
[----:B------:R-:W-:Y:S02]  /*1de30*/  IMAD R35, R35, UR8, RZ ;  /* 0x0000000823237c24 */ /* 0x000fe4000f8e02ff */
[----:B0-----:R-:W-:Y:S01]  /*1de40*/  IMAD R3, R39, UR8, RZ ;  /* 0x0000000827037c24 */ /* 0x001fe2000f8e02ff */
[----:B------:R-:W-:Y:S04]  /*1de50*/  STL [R1+0x110], R40 ;  /* 0x0001102801007387 */ /* 0x000fe80000100800 */
        /* <DEDUP_REMOVED lines=30> */
[----:B------:R0:W-:Y:S04]  /*1e040*/  STL [R1+0x180], R3 ;  /* 0x0001800301007387 */ /* 0x0001e80000100800 */
[----:B------:R-:W-:Y:S01]  /*1e050*/  STL [R1+0x184], R11 ;  /* 0x0001840b01007387 */ /* 0x000fe20000100800 */
[----:B0-----:R-:W-:-:S03]  /*1e060*/  IMAD R3, R7, UR8, RZ ;  /* 0x0000000807037c24 */ /* 0x001fc6000f8e02ff */
[----:B------:R-:W-:Y:S01]  /*1e070*/  STL [R1+0x18c], R9 ;  /* 0x00018c0901007387 */ /* 0x000fe20000100800 */
[----:B------:R-:W-:-:S03]  /*1e080*/  IMAD R7, R181, UR8, RZ ;  /* 0x00000008b5077c24 */ /* 0x000fc6000f8e02ff */
[----:B------:R0:W-:Y:S01]  /*1e090*/  STL [R1+0x190], R3 ;  /* 0x0001900301007387 */ /* 0x0001e20000100800 */
[----:B------:R-:W-:-:S03]  /*1e0a0*/  IMAD R5, R5, UR8, RZ ;  /* 0x0000000805057c24 */ /* 0x000fc6000f8e02ff */
        /* <DEDUP_REMOVED lines=461> */
[----:B0-----:R-:W-:-:S03]  /*1fd80*/  IMAD R3, R7, UR8, RZ ;  /* 0x0000000807037c24 */ /* 0x001fc6000f8e02ff */
        /* <DEDUP_REMOVED lines=37> */
[----:B------:R0:W-:Y:S01]  /*1ffe0*/  STL [R1+0x1d4], R3 ;  /* 0x0001d40301007387 */ /* 0x0001e20000100800 */
[----:B---3--:R-:W-:Y:S02]  /*1fff0*/  IMAD R54, R54, UR8, RZ ;  /* 0x0000000836367c24 */ /* 0x008fe4000f8e02ff */
[----:B----4-:R-:W-:-:S03]  /*20000*/  IMAD R53, R53, UR8, RZ ;  /* 0x0000000835357c24 */ /* 0x010fc6000f8e02ff */
[----:B------:R-:W-:Y:S01]  /*20010*/  STL [R1+0x1c8], R54 ;  /* 0x0001c83601007387 */ /* 0x000fe20000100800 */
[----:B0-----:R-:W-:-:S03]  /*20020*/  IMAD R3, R51, UR8, RZ ;  /* 0x0000000833037c24 */ /* 0x001fc6000f8e02ff */
[----:B------:R-:W-:Y:S01]  /*20030*/  STL [R1+0x1c4], R53 ;  /* 0x0001c43501007387 */ /* 0x000fe20000100800 */
[----:B------:R-:W-:-:S03]  /*20040*/  IMAD R49, R49, UR8, RZ ;  /* 0x0000000831317c24 */ /* 0x000fc6000f8e02ff */
[----:B------:R0:W-:Y:S01]  /*20050*/  STL [R1+0x1c0], R3 ;  /* 0x0001c00301007387 */ /* 0x0001e20000100800 */
[----:B------:R-:W-:-:S03]  /*20060*/  IMAD R47, R47, UR8, RZ ;  /* 0x000000082f2f7c24 */ /* 0x000fc6000f8e02ff */
[----:B------:R-:W-:Y:S01]  /*20070*/  STL [R1+0x1b0], R49 ;  /* 0x0001b03101007387 */ /* 0x000fe20000100800 */
[----:B0-----:R-:W-:-:S03]  /*20080*/  IMAD R3, R46, UR8, RZ ;  /* 0x000000082e037c24 */ /* 0x001fc6000f8e02ff */
[----:B------:R-:W-:Y:S01]  /*20090*/  STL [R1+0x1a8], R47 ;  /* 0x0001a82f01007387 */ /* 0x000fe20000100800 */
[----:B------:R-:W-:Y:S02]  /*200a0*/  IMAD R44, R44, UR8, RZ ;  /* 0x000000082c2c7c24 */ /* 0x000fe4000f8e02ff */
        /* <DEDUP_REMOVED lines=39> */
[----:B0-----:R-:W-:-:S02]  /*20320*/  IMAD R3, R9, UR8, RZ ;  /* 0x0000000809037c24 */ /* 0x001fc4000f8e02ff */
[----:B------:R-:W-:Y:S01]  /*20330*/  IMAD R9, R7, UR8, RZ ;  /* 0x0000000807097c24 */ /* 0x000fe2000f8e02ff */
[----:B------:R-:W-:Y:S01]  /*20340*/  STL [R1+0xe4], R11 ;  /* 0x0000e40b01007387 */ /* 0x000fe20000100800 */
[----:B------:R-:W-:-:S03]  /*20350*/  IMAD R7, R181, UR8, RZ ;  /* 0x00000008b5077c24 */ /* 0x000fc6000f8e02ff */
[----:B------:R0:W-:Y:S04]  /*20360*/  STL [R1+0xe0], R3 ;  /* 0x0000e00301007387 */ /* 0x0001e80000100800 */
[----:B------:R1:W-:Y:S04]  /*20370*/  STL [R1+0xdc], R9 ;  /* 0x0000dc0901007387 */ /* 0x0003e80000100800 */
[----:B------:R-:W2:Y:S01]  /*20380*/  LDL.LU R54, [R1+0xb4] ;  /* 0x0000b40001367983 */ /* 0x000ea20000300800 */
[----:B0-----:R-:W-:-:S03]  /*20390*/  IMAD R3, R5, UR8, RZ ;  /* 0x0000000805037c24 */ /* 0x001fc6000f8e02ff */
[----:B------:R0:W-:Y:S04]  /*203a0*/  STL [R1+0xd4], R7 ;  /* 0x0000d40701007387 */ /* 0x0001e80000100800 */
[----:B------:R-:W3:Y:S04]  /*203b0*/  LDL.LU R53, [R1+0xb0] ;  /* 0x0000b00001357983 */ /* 0x000ee80000300800 */
[----:B------:R4:W-:Y:S04]  /*203c0*/  STL [R1+0xc0], R3 ;  /* 0x0000c00301007387 */ /* 0x0009e80000100800 */
[----:B------:R-:W3:Y:S04]  /*203d0*/  LDL.LU R51, [R1+0xac] ;  /* 0x0000ac0001337983 */ /* 0x000ee80000300800 */
        /* <DEDUP_REMOVED lines=23> */
[----:B-1----:R-:W3:Y:S04]  /*20550*/  LDL.LU R9, [R1+0x30] ;  /* 0x0000300001097983 */ /* 0x002ee80000300800 */
[----:B0-----:R-:W3:Y:S04]  /*20560*/  LDL.LU R7, [R1+0x18] ;  /* 0x0000180001077983 */ /* 0x001ee80000300800 */
[----:B------:R-:W3:Y:S04]  /*20570*/  LDL.LU R181, [R1+0x14] ;  /* 0x0000140001b57983 */ /* 0x000ee80000300800 */
[----:B------:R-:W3:Y:S04]  /*20580*/  LDL.LU R5, [R1+0xc] ;  /* 0x00000c0001057983 */ /* 0x000ee80000300800 */
[----:B----4-:R-:W4:Y:S01]  /*20590*/  LDL.LU R3, [R1+0x4] ;  /* 0x0000040001037983 */ /* 0x010f220000300800 */
[----:B--2---:R-:W-:-:S05]  /*205a0*/  IMAD R54, R54, UR8, RZ ;  /* 0x0000000836367c24 */ /* 0x004fca000f8e02ff */
[----:B------:R0:W-:Y:S01]  /*205b0*/  STL [R1+0xb4], R54 ;  /* 0x0000b43601007387 */ /* 0x0001e20000100800 */
[----:B---3--:R-:W-:-:S03]  /*205c0*/  IMAD R53, R53, UR8, RZ ;  /* 0x0000000835357c24 */ /* 0x008fc6000f8e02ff */
[----:B0-----:R-:W2:Y:S01]  /*205d0*/  LDL.LU R54, [R1+0x1a30] ;  /* 0x001a300001367983 */ /* 0x001ea20000300800 */
[----:B------:R-:W-:-:S03]  /*205e0*/  IMAD R51, R51, UR8, RZ ;  /* 0x0000000833337c24 */ /* 0x000fc6000f8e02ff */
[----:B------:R0:W-:Y:S01]  /*205f0*/  STL [R1+0xb0], R53 ;  /* 0x0000b03501007387 */ /* 0x0001e20000100800 */
[----:B------:R-:W-:Y:S02]  /*20600*/  IMAD R49, R49, UR8, RZ ;  /* 0x0000000831317c24 */ /* 0x000fe4000f8e02ff */
[----:B------:R-:W-:Y:S01]  /*20610*/  IMAD R47, R47, UR8, RZ ;  /* 0x000000082f2f7c24 */ /* 0x000fe2000f8e02ff */
[----:B0-----:R-:W3:Y:S01]  /*20620*/  LDL.LU R53, [R1+0x1a2c] ;  /* 0x001a2c0001357983 */ /* 0x001ee20000300800 */
[----:B------:R-:W-:-:S03]  /*20630*/  IMAD R46, R46, UR8, RZ ;  /* 0x000000082e2e7c24 */ /* 0x000fc6000f8e02ff */
[----:B------:R0:W-:Y:S01]  /*20640*/  STL [R1+0xac], R51 ;  /* 0x0000ac3301007387 */ /* 0x0001e20000100800 */
[----:B------:R-:W-:Y:S02]  /*20650*/  IMAD R44, R44, UR8, RZ ;  /* 0x000000082c2c7c24 */ /* 0x000fe4000f8e02ff */
[----:B------:R-:W-:Y:S01]  /*20660*/  IMAD R42, R42, UR8, RZ ;  /* 0x000000082a2a7c24 */ /* 0x000fe2000f8e02ff */
[----:B0-----:R-:W2:Y:S04]  /*20670*/  LDL.LU R51, [R1+0x1a28] ;  /* 0x001a280001337983 */ /* 0x001ea80000300800 */
[----:B------:R0:W-:Y:S01]  /*20680*/  STL [R1+0xa8], R49 ;  /* 0x0000a83101007387 */ /* 0x0001e20000100800 */
[----:B------:R-:W-:Y:S02]  /*20690*/  IMAD R40, R40, UR8, RZ ;  /* 0x0000000828287c24 */ /* 0x000fe4000f8e02ff */
[----:B------:R-:W-:Y:S01]  /*206a0*/  IMAD R39, R39, UR8, RZ ;  /* 0x0000000827277c24 */ /* 0x000fe2000f8e02ff */
[----:B0-----:R-:W3:Y:S04]  /*206b0*/  LDL.LU R49, [R1+0x1a24] ;  /* 0x001a240001317983 */ /* 0x001ee80000300800 */
[----:B------:R0:W-:Y:S01]  /*206c0*/  STL [R1+0xa4], R47 ;  /* 0x0000a42f01007387 */ /* 0x0001e20000100800 */
[----:B------:R-:W-:-:S03]  /*206d0*/  IMAD R37, R37, UR8, RZ ;  /* 0x0000000825257c24 */ /* 0x000fc6000f8e02ff */
[----:B0-----:R-:W2:Y:S04]  /*206e0*/  LDL.LU R47, [R1+0x1a20] ;  /* 0x001a2000012f7983 */ /* 0x001ea80000300800 */
[----:B------:R0:W-:Y:S01]  /*206f0*/  STL [R1+0xa0], R46 ;  /* 0x0000a02e01007387 */ /* 0x0001e20000100800 */
[----:B------:R-:W-:-:S03]  /*20700*/  IMAD R35, R35, UR8, RZ ;  /* 0x0000000823237c24 */ /* 0x000fc6000f8e02ff */
        /* <DEDUP_REMOVED lines=55> */
[----:B------:R0:W-:Y:S04]  /*20a80*/  STL [R1+0x38], R12 ;  /* 0x0000380c01007387 */ /* 0x0001e80000100800 */
        /* <DEDUP_REMOVED lines=10> */
[----:B0-----:R-:W3:Y:S01]  /*20b30*/  LDL.LU R5, [R1+0x19bc] ;  /* 0x0019bc0001057983 */ /* 0x001ee20000300800 */
[----:B----4-:R-:W-:-:S05]  /*20b40*/  IMAD R3, R3, UR8, RZ ;  /* 0x0000000803037c24 */ /* 0x010fca000f8e02ff */
[----:B------:R0:W-:Y:S01]  /*20b50*/  STL [R1+0x4], R3 ;  /* 0x0000040301007387 */ /* 0x0001e20000100800 */
[----:B--2---:R-:W-:Y:S02]  /*20b60*/  IMAD R33, R33, UR8, RZ ;  /* 0x0000000821217c24 */ /* 0x004fe4000f8e02ff */
[----:B---3--:R-:W-:Y:S02]  /*20b70*/  IMAD R32, R32, UR8, RZ ;  /* 0x0000000820207c24 */ /* 0x008fe4000f8e02ff */
[----:B------:R-:W-:Y:S02]  /*20b80*/  IMAD R30, R30, UR8, RZ ;  /* 0x000000081e1e7c24 */ /* 0x000fe4000f8e02ff */
        /* <DEDUP_REMOVED lines=14> */
[----:B0-----:R-:W-:-:S02]  /*20c70*/  IMAD R3, R5, UR8, RZ ;  /* 0x0000000805037c24 */ /* 0x001fc4000f8e02ff */
[----:B------:R-:W2:Y:S04]  /*20c80*/  LDL.LU R5, [R1+0x19b8] ;  /* 0x0019b80001057983 */ /* 0x000ea80000300800 */
[----:B------:R-:W-:Y:S04]  /*20c90*/  STL [R1+0x1978], R181 ;  /* 0x001978b501007387 */ /* 0x000fe80000100800 */
[----:B------:R-:W-:Y:S04]  /*20ca0*/  STL [R1], R3 ;  /* 0x0000000301007387 */ /* 0x000fe80000100800 */
[----:B------:R-:W-:Y:S04]  /*20cb0*/  STL [R1+0x1974], R7 ;  /* 0x0019740701007387 */ /* 0x000fe80000100800 */
[----:B------:R-:W-:Y:S04]  /*20cc0*/  STL [R1+0x1970], R9 ;  /* 0x0019700901007387 */ /* 0x000fe80000100800 */
[----:B------:R0:W-:Y:S04]  /*20cd0*/  STL [R1+0x196c], R11 ;  /* 0x00196c0b01007387 */ /* 0x0001e80000100800 */
[----:B0-----:R-:W3:Y:S04]  /*20ce0*/  LDL.LU R11, [R1+0x10] ;  /* 0x00001000010b7983 */ /* 0x001ee80000300800 */
[----:B------:R-:W-:Y:S04]  /*20cf0*/  STL [R1+0x1968], R12 ;  /* 0x0019680c01007387 */ /* 0x000fe80000100800 */
[----:B------:R0:W-:Y:S04]  /*20d00*/  STL [R1+0x1964], R14 ;  /* 0x0019640e01007387 */ /* 0x0001e80000100800 */
[----:B0-----:R-:W4:Y:S04]  /*20d10*/  LDL.LU R14, [R1+0x98] ;  /* 0x00009800010e7983 */ /* 0x001f280000300800 */
        /* <DEDUP_REMOVED lines=21> */
[----:B0-----:R-:W4:Y:S01]  /*20e70*/  LDL.LU R33, [R1+0x8] ;  /* 0x0000080001217983 */ /* 0x001f220000300800 */
[----:B------:R-:W-:-:S02]  /*20e80*/  IMAD R35, R35, UR8, RZ ;  /* 0x0000000823237c24 */ /* 0x000fc4000f8e02ff */
[----:B------:R-:W-:Y:S02]  /*20e90*/  IMAD R37, R37, UR8, RZ ;  /* 0x0000000825257c24 */ /* 0x000fe4000f8e02ff */
[----:B------:R-:W-:Y:S02]  /*20ea0*/  IMAD R39, R39, UR8, RZ ;  /* 0x0000000827277c24 */ /* 0x000fe4000f8e02ff */
[----:B------:R-:W-:Y:S01]  /*20eb0*/  IMAD R40, R40, UR8, RZ ;  /* 0x0000000828287c24 */ /* 0x000fe2000f8e02ff */
[----:B------:R3:W-:Y:S01]  /*20ec0*/  STL [R1+0x19a4], R35 ;  /* 0x0019a42301007387 */ /* 0x0007e20000100800 */
[----:B------:R-:W-:-:S03]  /*20ed0*/  IMAD R42, R42, UR8, RZ ;  /* 0x000000082a2a7c24 */ /* 0x000fc6000f8e02ff */
[----:B------:R4:W-:Y:S04]  /*20ee0*/  STL [R1+0x19a8], R37 ;  /* 0x0019a82501007387 */ /* 0x0009e80000100800 */
[----:B------:R-:W-:Y:S04]  /*20ef0*/  STL [R1+0x19ac], R39 ;  /* 0x0019ac2701007387 */ /* 0x000fe80000100800 */
[----:B------:R-:W-:Y:S04]  /*20f00*/  STL [R1+0x19b0], R40 ;  /* 0x0019b02801007387 */ /* 0x000fe80000100800 */
[----:B------:R-:W-:Y:S04]  /*20f10*/  STL [R1+0x19b4], R42 ;  /* 0x0019b42a01007387 */ /* 0x000fe80000100800 */
[----:B------:R-:W4:Y:S01]  /*20f20*/  LDL.LU R12, [R1+0x9c] ;  /* 0x00009c00010c7983 */ /* 0x000f220000300800 */
[----:B--2---:R-:W-:-:S05]  /*20f30*/  LEA R9, P0, R168, R5, 0x1 ;  /* 0x00000005a8097211 */ /* 0x004fca00078008ff */
[----:B------:R0:W-:Y:S01]  /*20f40*/  STL [R1+0x60c], R9 ;  /* 0x00060c0901007387 */ /* 0x0001e20000100800 */
[-C--:B---3--:R-:W-:Y:S02]  /*20f50*/  LEA R35, P5, R11, R5.reuse, 0x1 ;  /* 0x000000050b237211 */ /* 0x088fe400078a08ff */
[-C--:B----4-:R-:W-:Y:S02]  /*20f60*/  LEA R37, P1, R26, R5.reuse, 0x1 ;  /* 0x000000051a257211 */ /* 0x090fe400078208ff */
[----:B------:R-:W-:-:S05]  /*20f70*/  LEA R7, P6, R33, R5, 0x1 ;  /* 0x0000000521077211 */ /* 0x000fca00078c08ff */
[----:B------:R1:W-:Y:S04]  /*20f80*/  STL [R1+0x614], R7 ;  /* 0x0006140701007387 */ /* 0x0003e80000100800 */
[----:B0-----:R-:W2:Y:S01]  /*20f90*/  LDL.LU R9, [R1+0xb8] ;  /* 0x0000b80001097983 */ /* 0x001ea20000300800 */
[----:B-1----:R-:W-:-:S03]  /*20fa0*/  LEA R7, P4, R32, R5, 0x1 ;  /* 0x0000000520077211 */ /* 0x002fc600078808ff */
[----:B------:R0:W-:Y:S04]  /*20fb0*/  STL [R1+0x61c], R35 ;  /* 0x00061c2301007387 */ /* 0x0001e80000100800 */
[----:B------:R1:W-:Y:S04]  /*20fc0*/  STL [R1+0x624], R7 ;  /* 0x0006240701007387 */ /* 0x0003e80000100800 */
[----:B------:R-:W3:Y:S01]  /*20fd0*/  LDL.LU R181, [R1+0xbc] ;  /* 0x0000bc0001b57983 */ /* 0x000ee20000300800 */
[-C--:B0-----:R-:W-:Y:S02]  /*20fe0*/  LEA R35, P3, R30, R5.reuse, 0x1 ;  /* 0x000000051e237211 */ /* 0x081fe400078608ff */
[----:B-1----:R-:W-:-:S03]  /*20ff0*/  LEA R7, P2, R28, R5, 0x1 ;  /* 0x000000051c077211 */ /* 0x002fc600078408ff */
[----:B------:R-:W-:Y:S04]  /*21000*/  STL [R1+0x62c], R35 ;  /* 0x00062c2301007387 */ /* 0x000fe80000100800 */
[----:B------:R0:W-:Y:S04]  /*21010*/  STL [R1+0x634], R7 ;  /* 0x0006340701007387 */ /* 0x0001e80000100800 */
[----:B0-----:R-:W4:Y:S01]  /*21020*/  LDL.LU R7, [R1+0xc4] ;  /* 0x0000c40001077983 */ /* 0x001f220000300800 */
[----:B------:R-:W-:-:S03]  /*21030*/  LEA.HI.X.SX32 R35, R168, R4, 0x1, P0 ;  /* 0x00000004a8237211 */ /* 0x000fc600000f0eff */
[----:B------:R-:W-:Y:S04]  /*21040*/  STL [R1+0x63c], R37 ;  /* 0x00063c2501007387 */ /* 0x000fe80000100800 */
[----:B------:R0:W-:Y:S02]  /*21050*/  STL [R1+0x608], R35 ;  /* 0x0006082301007387 */ /* 0x0001e40000100800 */
[----:B0-----:R-:W-:Y:S02]  /*21060*/  LEA.HI.X.SX32 R35, R33, R4, 0x1, P6 ;  /* 0x0000000421237211 */ /* 0x001fe400030f0eff */
[----:B------:R-:W4:Y:S01]  /*21070*/  LDL.LU R33, [R1+0xc8] ;  /* 0x0000c80001217983 */ /* 0x000f220000300800 */
[----:B------:R-:W-:-:S05]  /*21080*/  LEA R37, P0, R25, R5, 0x1 ;  /* 0x0000000519257211 */ /* 0x000fca00078008ff */
        /* <DEDUP_REMOVED lines=10> */
[----:B------:R0:W-:Y:S04]  /*21130*/  STL [R1+0x654], R37 ;  /* 0x0006542501007387 */ /* 0x0001e80000100800 */
[----:B------:R1:W-:Y:S01]  /*21140*/  STL [R1+0x620], R35 ;  /* 0x0006202301007387 */ /* 0x0003e20000100800 */
[----:B0-----:R-:W-:Y:S02]  /*21150*/  LEA R37, P4, R19, R5, 0x1 ;  /* 0x0000000513257211 */ /* 0x001fe400078808ff */
[-C--:B-1----:R-:W-:Y:S02]  /*21160*/  LEA.HI.X.SX32 R35, R30, R4.reuse, 0x1, P3 ;  /* 0x000000041e237211 */ /* 0x082fe400018f0eff */
[----:B------:R-:W4:Y:S04]  /*21170*/  LDL.LU R30, [R1+0xd8] ;  /* 0x0000d800011e7983 */ /* 0x000f280000300800 */
[----:B------:R-:W-:Y:S04]  /*21180*/  STL [R1+0x65c], R37 ;  /* 0x00065c2501007387 */ /* 0x000fe80000100800 */
[----:B------:R0:W-:Y:S02]  /*21190*/  STL [R1+0x628], R35 ;  /* 0x0006282301007387 */ /* 0x0001e40000100800 */
[----:B0-----:R-:W-:-:S02]  /*211a0*/  LEA.HI.X.SX32 R35, R28, R4, 0x1, P2 ;  /* 0x000000041c237211 */ /* 0x001fc400010f0eff */
        /* <DEDUP_REMOVED lines=9> */
[-C--:B0-----:R-:W-:Y:S02]  /*21240*/  LEA R37, P1, R14, R5.reuse, 0x1 ;  /* 0x000000050e257211 */ /* 0x081fe400078208ff */
[----:B-1----:R-:W-:Y:S02]  /*21250*/  LEA.HI.X.SX32 R35, R25, R4, 0x1, P0 ;  /* 0x0000000419237211 */ /* 0x002fe400000f0eff */
[----:B------:R-:W4:Y:S04]  /*21260*/  LDL.LU R25, [R1+0xf4] ;  /* 0x0000f40001197983 */ /* 0x000f280000300800 */
[----:B------:R0:W-:Y:S04]  /*21270*/  STL [R1+0x674], R37 ;  /* 0x0006742501007387 */ /* 0x0001e80000100800 */
[----:B------:R1:W-:Y:S01]  /*21280*/  STL [R1+0x640], R35 ;  /* 0x0006402301007387 */ /* 0x0003e20000100800 */
[----:B0-----:R-:W-:-:S02]  /*21290*/  LEA R37, P0, R12, R5, 0x1 ;  /* 0x000000050c257211 */ /* 0x001fc400078008ff */
[-C--:B-1----:R-:W-:Y:S02]  /*212a0*/  LEA.HI.X.SX32 R35, R23, R4.reuse, 0x1, P6 ;  /* 0x0000000417237211 */ /* 0x082fe400030f0eff */
[----:B------:R-:W4:Y:S04]  /*212b0*/  LDL.LU R23, [R1+0x10c] ;  /* 0x00010c0001177983 */ /* 0x000f280000300800 */
[----:B------:R-:W-:Y:S04]  /*212c0*/  STL [R1+0x67c], R37 ;  /* 0x00067c2501007387 */ /* 0x000fe80000100800 */
[----:B------:R0:W-:Y:S02]  /*212d0*/  STL [R1+0x648], R35 ;  /* 0x0006482301007387 */ /* 0x0001e40000100800 */
[----:B0-----:R-:W-:-:S02]  /*212e0*/  LEA.HI.X.SX32 R35, R21, R4, 0x1, P5 ;  /* 0x0000000415237211 */ /* 0x001fc400028f0eff */
[----:B------:R-:W4:Y:S01]  /*212f0*/  LDL.LU R21, [R1+0x110] ;  /* 0x0001100001157983 */ /* 0x000f220000300800 */
[----:B--2---:R-:W-:-:S05]  /*21300*/  LEA R37, P6, R9, R5, 0x1 ;  /* 0x0000000509257211 */ /* 0x004fca00078c08ff */
[----:B------:R3:W-:Y:S04]  /*21310*/  STL [R1+0x684], R37 ;  /* 0x0006842501007387 */ /* 0x0007e80000100800 */
[----:B------:R0:W-:Y:S01]  /*21320*/  STL [R1+0x650], R35 ;  /* 0x0006502301007387 */ /* 0x0001e20000100800 */
[-C--:B---3--:R-:W-:Y:S02]  /*21330*/  LEA R37, P5, R181, R5.reuse, 0x1 ;  /* 0x00000005b5257211 */ /* 0x088fe400078a08ff */
[----:B0-----:R-:W-:Y:S02]  /*21340*/  LEA.HI.X.SX32 R35, R19, R4, 0x1, P4 ;  /* 0x0000000413237211 */ /* 0x001fe400020f0eff */
[----:B------:R-:W2:Y:S04]  /*21350*/  LDL.LU R19, [R1+0x114] ;  /* 0x0001140001137983 */ /* 0x000ea80000300800 */
[----:B------:R4:W-:Y:S04]  /*21360*/  STL [R1+0x68c], R37 ;  /* 0x00068c2501007387 */ /* 0x0009e80000100800 */
[----:B------:R0:W-:Y:S01]  /*21370*/  STL [R1+0x658], R35 ;  /* 0x0006582301007387 */ /* 0x0001e20000100800 */
[----:B----4-:R-:W-:-:S02]  /*21380*/  LEA R37, P4, R7, R5, 0x1 ;  /* 0x0000000507257211 */ /* 0x010fc400078808ff */
[-C--:B0-----:R-:W-:Y:S02]  /*21390*/  LEA.HI.X.SX32 R35, R18, R4.reuse, 0x1, P3 ;  /* 0x0000000412237211 */ /* 0x081fe400018f0eff */
[----:B------:R-:W3:Y:S04]  /*213a0*/  LDL.LU R18, [R1+0x118] ;  /* 0x0001180001127983 */ /* 0x000ee80000300800 */
        /* <DEDUP_REMOVED lines=50> */
[----:B------:R-:W-:Y:S04]  /*216d0*/  STL [R1+0x6e4], R37 ;  /* 0x0006e42501007387 */ /* 0x000fe80000100800 */
[----:B------:R0:W-:Y:S02]  /*216e0*/  STL [R1+0x6b0], R35 ;  /* 0x0006b02301007387 */ /* 0x0001e40000100800 */
[----:B0-----:R-:W-:Y:S02]  /*216f0*/  LEA.HI.X.SX32 R35, R28, R4, 0x1, P6 ;  /* 0x000000041c237211 */ /* 0x001fe400030f0eff */
[----:B------:R-:W2:Y:S01]  /*21700*/  LDL.LU R28, [R1+0x16c] ;  /* 0x00016c00011c7983 */ /* 0x000ea20000300800 */
[----:B---3--:R-:W-:-:S05]  /*21710*/  LEA R37, P0, R18, R5, 0x1 ;  /* 0x0000000512257211 */ /* 0x008fca00078008ff */
[----:B------:R4:W-:Y:S04]  /*21720*/  STL [R1+0x6ec], R37 ;  /* 0x0006ec2501007387 */ /* 0x0009e80000100800 */
[----:B------:R0:W-:Y:S01]  /*21730*/  STL [R1+0x6b8], R35 ;  /* 0x0006b82301007387 */ /* 0x0001e20000100800 */
[----:B----4-:R-:W-:Y:S02]  /*21740*/  LEA R37, P6, R16, R5, 0x1 ;  /* 0x0000000510257211 */ /* 0x010fe400078c08ff */
        /* <DEDUP_REMOVED lines=57> */
[----:B------:R-:W-:Y:S04]  /*21ae0*/  STL [R1+0x74c], R37 ;  /* 0x00074c2501007387 */ /* 0x000fe80000100800 */
[----:B------:R0:W-:Y:S02]  /*21af0*/  STL [R1+0x718], R35 ;  /* 0x0007182301007387 */ /* 0x0001e40000100800 */
[-C--:B0-----:R-:W-:Y:S02]  /*21b00*/  LEA.HI.X.SX32 R35, R33, R4.reuse, 0x1, P0 ;  /* 0x0000000421237211 */ /* 0x081fe400000f0eff */
[----:B----4-:R-:W-:Y:S01]  /*21b10*/  LEA R37, P1, R25, R5, 0x1 ;  /* 0x0000000519257211 */ /* 0x010fe200078208ff */
        /* <DEDUP_REMOVED lines=83> */
[-C--:B0-----:R-:W-:Y:S02]  /*22050*/  LEA.HI.X.SX32 R35, R33, R4.reuse, 0x1, P4 ;  /* 0x0000000421237211 */ /* 0x081fe400020f0eff */
[----:B------:R-:W-:Y:S01]  /*22060*/  LEA R37, P5, R25, R5, 0x1 ;  /* 0x0000000519257211 */ /* 0x000fe200078a08ff */
        /* <DEDUP_REMOVED lines=79> */
[----:B------:R-:W-:Y:S01]  /*22560*/  LEA R37, P3, R26, R5, 0x1 ;  /* 0x000000051a257211 */ /* 0x000fe200078608ff */
        /* <DEDUP_REMOVED lines=592> */
[----:B------:R0:W-:Y:S01]  /*24a70*/  STL [R1+0xdf8], R35 ;  /* 0x000df82301007387 */ /* 0x0001e20000100800 */
[-C--:B------:R-:W-:Y:S02]  /*24a80*/  LEA.HI.X.SX32 R33, R33, R4.reuse, 0x1, P1 ;  /* 0x0000000421217211 */ /* 0x080fe400008f0eff */
[----:B0-----:R-:W-:Y:S02]  /*24a90*/  LEA.HI.X.SX32 R35, R7, R4, 0x1, P2 ;  /* 0x0000000407237211 */ /* 0x001fe400010f0eff */
[-C--:B------:R-:W-:Y:S01]  /*24aa0*/  LEA R37, P3, R26, R5.reuse, 0x1 ;  /* 0x000000051a257211 */ /* 0x080fe200078608ff */
[----:B------:R-:W4:Y:S04]  /*24ab0*/  LDL.LU R7, [R1+0x1c8] ;  /* 0x0001c80001077983 */ /* 0x000f280000300800 */
[----:B------:R-:W-:Y:S04]  /*24ac0*/  STL [R1+0xe34], R37 ;  /* 0x000e342501007387 */ /* 0x000fe80000100800 */
[----:B------:R0:W-:Y:S04]  /*24ad0*/  STL [R1+0xe00], R35 ;  /* 0x000e002301007387 */ /* 0x0001e80000100800 */
[----:B0-----:R-:W4:Y:S01]  /*24ae0*/  LDL.LU R35, [R1+0x1c4] ;  /* 0x0001c40001237983 */ /* 0x001f220000300800 */
[----:B------:R-:W-:-:S05]  /*24af0*/  LEA R37, P2, R25, R5, 0x1 ;  /* 0x0000000519257211 */ /* 0x000fca00078408ff */
[----:B------:R-:W-:Y:S04]  /*24b00*/  STL [R1+0xe3c], R37 ;  /* 0x000e3c2501007387 */ /* 0x000fe80000100800 */
[----:B------:R0:W-:Y:S02]  /*24b10*/  STL [R1+0xe08], R33 ;  /* 0x000e082101007387 */ /* 0x0001e40000100800 */
[-C--:B0-----:R-:W-:Y:S02]  /*24b20*/  LEA.HI.X.SX32 R33, R11, R4.reuse, 0x1, P0 ;  /* 0x000000040b217211 */ /* 0x081fe400000f0eff */
[----:B------:R-:W4:Y:S01]  /*24b30*/  LDL.LU R11, [R1+0x1c0] ;  /* 0x0001c000010b7983 */ /* 0x000f220000300800 */
[-C--:B------:R-:W-:Y:S02]  /*24b40*/  LEA.HI.X.SX32 R32, R32, R4.reuse, 0x1, P6 ;  /* 0x0000000420207211 */ /* 0x080fe400030f0eff */
[----:B------:R-:W-:-:S02]  /*24b50*/  LEA.HI.X.SX32 R30, R30, R4, 0x1, P5 ;  /* 0x000000041e1e7211 */ /* 0x000fc400028f0eff */
[----:B------:R-:W-:Y:S02]  /*24b60*/  LEA.HI.X.SX32 R28, R28, R4, 0x1, P4 ;  /* 0x000000041c1c7211 */ /* 0x000fe400020f0eff */
[----:B--2---:R-:W-:-:S05]  /*24b70*/  LEA R37, P1, R23, R5, 0x1 ;  /* 0x0000000517257211 */ /* 0x004fca00078208ff */
[----:B------:R-:W-:Y:S04]  /*24b80*/  STL [R1+0xe44], R37 ;  /* 0x000e442501007387 */ /* 0x000fe80000100800 */
[----:B------:R0:W-:Y:S04]  /*24b90*/  STL [R1+0xe10], R33 ;  /* 0x000e102101007387 */ /* 0x0001e80000100800 */
[----:B0-----:R-:W2:Y:S01]  /*24ba0*/  LDL.LU R33, [R1+0x1b0] ;  /* 0x0001b00001217983 */ /* 0x001ea20000300800 */
[----:B---3--:R-:W-:-:S05]  /*24bb0*/  LEA R37, P0, R21, R5, 0x1 ;  /* 0x0000000515257211 */ /* 0x008fca00078008ff */
[----:B------:R-:W-:Y:S04]  /*24bc0*/  STL [R1+0xe4c], R37 ;  /* 0x000e4c2501007387 */ /* 0x000fe80000100800 */
[----:B------:R0:W-:Y:S04]  /*24bd0*/  STL [R1+0xe18], R32 ;  /* 0x000e182001007387 */ /* 0x0001e80000100800 */
[----:B0-----:R-:W3:Y:S01]  /*24be0*/  LDL.LU R32, [R1+0x1a8] ;  /* 0x0001a80001207983 */ /* 0x001ee20000300800 */
[----:B----4-:R-:W-:-:S05]  /*24bf0*/  LEA R37, P6, R19, R5, 0x1 ;  /* 0x0000000513257211 */ /* 0x010fca00078c08ff */
[----:B------:R-:W-:Y:S04]  /*24c00*/  STL [R1+0xe54], R37 ;  /* 0x000e542501007387 */ /* 0x000fe80000100800 */
[----:B------:R0:W-:Y:S04]  /*24c10*/  STL [R1+0xe20], R30 ;  /* 0x000e201e01007387 */ /* 0x0001e80000100800 */
[----:B0-----:R-:W4:Y:S01]  /*24c20*/  LDL.LU R30, [R1+0x1a4] ;  /* 0x0001a400011e7983 */ /* 0x001f220000300800 */
[----:B------:R-:W-:-:S05]  /*24c30*/  LEA R37, P5, R18, R5, 0x1 ;  /* 0x0000000512257211 */ /* 0x000fca00078a08ff */
[----:B------:R-:W-:Y:S04]  /*24c40*/  STL [R1+0xe5c], R37 ;  /* 0x000e5c2501007387 */ /* 0x000fe80000100800 */
[----:B------:R0:W-:Y:S01]  /*24c50*/  STL [R1+0xe28], R28 ;  /* 0x000e281c01007387 */ /* 0x0001e20000100800 */
[----:B------:R-:W-:-:S03]  /*24c60*/  LEA.HI.X.SX32 R26, R26, R4, 0x1, P3 ;  /* 0x000000041a1a7211 */ /* 0x000fc600018f0eff */
        /* <DEDUP_REMOVED lines=11> */
[----:B------:R-:W-:Y:S02]  /*24d20*/  LEA R37, P2, R12, R5, 0x1 ;  /* 0x000000050c257211 */ /* 0x000fe400078408ff */
[----:B------:R-:W-:-:S03]  /*24d30*/  LEA.HI.X.SX32 R21, R21, R4, 0x1, P0 ;  /* 0x0000000415157211 */ /* 0x000fc600000f0eff */
        /* <DEDUP_REMOVED lines=10> */
[----:B------:R0:W-:Y:S04]  /*24de0*/  STL [R1+0xe50], R19 ;  /* 0x000e501301007387 */ /* 0x0001e80000100800 */
[----:B0-----:R-:W4:Y:S01]  /*24df0*/  LDL.LU R19, [R1+0x15c] ;  /* 0x00015c0001137983 */ /* 0x001f220000300800 */
[----:B------:R-:W-:Y:S02]  /*24e00*/  LEA.HI.X.SX32 R18, R18, R4, 0x1, P5 ;  /* 0x0000000412127211 */ /* 0x000fe400028f0eff */
[----:B------:R-:W-:-:S02]  /*24e10*/  LEA R37, P6, R7, R5, 0x1 ;  /* 0x0000000507257211 */ /* 0x000fc400078c08ff */
[----:B------:R-:W-:-:S03]  /*24e20*/  LEA.HI.X.SX32 R16, R16, R4, 0x1, P4 ;  /* 0x0000000410107211 */ /* 0x000fc600020f0eff */
[----:B------:R0:W-:Y:S04]  /*24e30*/  STL [R1+0xe8c], R37 ;  /* 0x000e8c2501007387 */ /* 0x0001e80000100800 */
[----:B------:R1:W-:Y:S01]  /*24e40*/  STL [R1+0xe58], R18 ;  /* 0x000e581201007387 */ /* 0x0003e20000100800 */
[----:B0-----:R-:W-:-:S03]  /*24e50*/  LEA R37, P5, R35, R5, 0x1 ;  /* 0x0000000523257211 */ /* 0x001fc600078a08ff */
[----:B-1----:R-:W4:Y:S04]  /*24e60*/  LDL.LU R18, [R1+0x154] ;  /* 0x0001540001127983 */ /* 0x002f280000300800 */
        /* <DEDUP_REMOVED lines=9> */
[----:B--2---:R-:W-:-:S05]  /*24f00*/  LEA R37, P3, R33, R5, 0x1 ;  /* 0x0000000521257211 */ /* 0x004fca00078608ff */
[----:B------:R-:W-:Y:S04]  /*24f10*/  STL [R1+0xea4], R37 ;  /* 0x000ea42501007387 */ /* 0x000fe80000100800 */
[----:B------:R-:W2:Y:S04]  /*24f20*/  LDL.LU R12, [R1+0x140] ;  /* 0x00014000010c7983 */ /* 0x000ea80000300800 */
[----:B------:R0:W-:Y:S02]  /*24f30*/  STL [R1+0xe70], R39 ;  /* 0x000e702701007387 */ /* 0x0001e40000100800 */
[----:B0-----:R-:W-:-:S02]  /*24f40*/  LEA.HI.X.SX32 R39, R9, R4, 0x1, P1 ;  /* 0x0000000409277211 */ /* 0x001fc400008f0eff */
[----:B---3--:R-:W-:-:S05]  /*24f50*/  LEA R37, P2, R32, R5, 0x1 ;  /* 0x0000000520257211 */ /* 0x008fca00078408ff */
[----:B------:R4:W-:Y:S04]  /*24f60*/  STL [R1+0xeac], R37 ;  /* 0x000eac2501007387 */ /* 0x0009e80000100800 */
[----:B------:R-:W3:Y:S04]  /*24f70*/  LDL.LU R9, [R1+0x13c] ;  /* 0x00013c0001097983 */ /* 0x000ee80000300800 */
[----:B------:R0:W-:Y:S01]  /*24f80*/  STL [R1+0xe78], R39 ;  /* 0x000e782701007387 */ /* 0x0001e20000100800 */
[----:B----4-:R-:W-:Y:S02]  /*24f90*/  LEA R37, P1, R30, R5, 0x1 ;  /* 0x000000051e257211 */ /* 0x010fe400078208ff */
[----:B0-----:R-:W-:-:S03]  /*24fa0*/  LEA.HI.X.SX32 R39, R181, R4, 0x1, P0 ;  /* 0x00000004b5277211 */ /* 0x001fc600000f0eff */
[----:B------:R0:W-:Y:S04]  /*24fb0*/  STL [R1+0xeb4], R37 ;  /* 0x000eb42501007387 */ /* 0x0001e80000100800 */
[----:B------:R-:W4:Y:S04]  /*24fc0*/  LDL.LU R181, [R1+0x12c] ;  /* 0x00012c0001b57983 */ /* 0x000f280000300800 */
[----:B------:R1:W-:Y:S01]  /*24fd0*/  STL [R1+0xe80], R39 ;  /* 0x000e802701007387 */ /* 0x0003e20000100800 */
[----:B0-----:R-:W-:Y:S02]  /*24fe0*/  LEA R37, P0, R28, R5, 0x1 ;  /* 0x000000051c257211 */ /* 0x001fe400078008ff */
[----:B-1----:R-:W-:-:S03]  /*24ff0*/  LEA.HI.X.SX32 R39, R7, R4, 0x1, P6 ;  /* 0x0000000407277211 */ /* 0x002fc600030f0eff */
[----:B------:R0:W-:Y:S04]  /*25000*/  STL [R1+0xebc], R37 ;  /* 0x000ebc2501007387 */ /* 0x0001e80000100800 */
[----:B------:R-:W4:Y:S04]  /*25010*/  LDL.LU R7, [R1+0x128] ;  /* 0x0001280001077983 */ /* 0x000f280000300800 */
[----:B------:R1:W-:Y:S01]  /*25020*/  STL [R1+0xe88], R39 ;  /* 0x000e882701007387 */ /* 0x0003e20000100800 */
[----:B0-----:R-:W-:Y:S02]  /*25030*/  LEA R37, P6, R26, R5, 0x1 ;  /* 0x000000051a257211 */ /* 0x001fe400078c08ff */
[----:B-1----:R-:W-:-:S02]  /*25040*/  LEA.HI.X.SX32 R39, R35, R4, 0x1, P5 ;  /* 0x0000000423277211 */ /* 0x002fc400028f0eff */
[----:B------:R-:W-:Y:S01]  /*25050*/  LEA.HI.X.SX32 R35, R11, R4, 0x1, P4 ;  /* 0x000000040b237211 */ /* 0x000fe200020f0eff */
[----:B------:R0:W-:Y:S04]  /*25060*/  STL [R1+0xec4], R37 ;  /* 0x000ec42501007387 */ /* 0x0001e80000100800 */
[----:B------:R-:W-:Y:S04]  /*25070*/  STL [R1+0xe90], R39 ;  /* 0x000e902701007387 */ /* 0x000fe80000100800 */
[----:B------:R-:W4:Y:S01]  /*25080*/  LDL.LU R11, [R1+0x108] ;  /* 0x00010800010b7983 */ /* 0x000f220000300800 */
[----:B0-----:R-:W-:-:S05]  /*25090*/  LEA R37, P5, R25, R5, 0x1 ;  /* 0x0000000519257211 */ /* 0x001fca00078a08ff */
[----:B------:R0:W-:Y:S04]  /*250a0*/  STL [R1+0xecc], R37 ;  /* 0x000ecc2501007387 */ /* 0x0001e80000100800 */
[----:B------:R1:W-:Y:S04]  /*250b0*/  STL [R1+0xe98], R35 ;  /* 0x000e982301007387 */ /* 0x0003e80000100800 */
[----:B0-----:R-:W4:Y:S01]  /*250c0*/  LDL.LU R37, [R1+0x104] ;  /* 0x0001040001257983 */ /* 0x001f220000300800 */
[----:B-1----:R-:W-:Y:S02]  /*250d0*/  LEA.HI.X.SX32 R35, R33, R4, 0x1, P3 ;  /* 0x0000000421237211 */ /* 0x002fe400018f0eff */
[----:B------:R-:W-:-:S02]  /*250e0*/  LEA R39, P4, R23, R5, 0x1 ;  /* 0x0000000517277211 */ /* 0x000fc400078808ff */
[----:B------:R-:W-:-:S03]  /*250f0*/  LEA.HI.X.SX32 R32, R32, R4, 0x1, P2 ;  /* 0x0000000420207211 */ /* 0x000fc600010f0eff */
[----:B------:R-:W-:Y:S04]  /*25100*/  STL [R1+0xed4], R39 ;  /* 0x000ed42701007387 */ /* 0x000fe80000100800 */
[----:B------:R0:W-:Y:S04]  /*25110*/  STL [R1+0xea0], R35 ;  /* 0x000ea02301007387 */ /* 0x0001e80000100800 */
[----:B0-----:R-:W4:Y:S01]  /*25120*/  LDL.LU R35, [R1+0x100] ;  /* 0x0001000001237983 */ /* 0x001f220000300800 */
[----:B------:R-:W-:-:S05]  /*25130*/  LEA R33, P3, R21, R5, 0x1 ;  /* 0x0000000515217211 */ /* 0x000fca00078608ff */
[----:B------:R0:W-:Y:S04]  /*25140*/  STL [R1+0xedc], R33 ;  /* 0x000edc2101007387 */ /* 0x0001e80000100800 */
[----:B------:R1:W-:Y:S04]  /*25150*/  STL [R1+0xea8], R32 ;  /* 0x000ea82001007387 */ /* 0x0003e80000100800 */
[----:B0-----:R-:W4:Y:S01]  /*25160*/  LDL.LU R33, [R1+0xfc] ;  /* 0x0000fc0001217983 */ /* 0x001f220000300800 */
[----:B-1----:R-:W-:Y:S02]  /*25170*/  LEA.HI.X.SX32 R32, R30, R4, 0x1, P1 ;  /* 0x000000041e207211 */ /* 0x002fe400008f0eff */
[----:B------:R-:W-:-:S05]  /*25180*/  LEA R39, P2, R19, R5, 0x1 ;  /* 0x0000000513277211 */ /* 0x000fca00078408ff */
[----:B------:R-:W-:Y:S04]  /*25190*/  STL [R1+0xee4], R39 ;  /* 0x000ee42701007387 */ /* 0x000fe80000100800 */
[----:B------:R0:W-:Y:S04]  /*251a0*/  STL [R1+0xeb0], R32 ;  /* 0x000eb02001007387 */ /* 0x0001e80000100800 */
[----:B0-----:R-:W4:Y:S01]  /*251b0*/  LDL.LU R32, [R1+0xf8] ;  /* 0x0000f80001207983 */ /* 0x001f220000300800 */
[----:B------:R-:W-:Y:S02]  /*251c0*/  LEA R30, P1, R18, R5, 0x1 ;  /* 0x00000005121e7211 */ /* 0x000fe400078208ff */
[----:B------:R-:W-:-:S03]  /*251d0*/  LEA.HI.X.SX32 R28, R28, R4, 0x1, P0 ;  /* 0x000000041c1c7211 */ /* 0x000fc600000f0eff */
[----:B------:R0:W-:Y:S04]  /*251e0*/  STL [R1+0xeec], R30 ;  /* 0x000eec1e01007387 */ /* 0x0001e80000100800 */
[----:B------:R1:W-:Y:S01]  /*251f0*/  STL [R1+0xeb8], R28 ;  /* 0x000eb81c01007387 */ /* 0x0003e20000100800 */
[----:B0-----:R-:W-:Y:S02]  /*25200*/  LEA R30, P0, R16, R5, 0x1 ;  /* 0x00000005101e7211 */ /* 0x001fe400078008ff */
[----:B-1----:R-:W-:-:S03]  /*25210*/  LEA.HI.X.SX32 R28, R26, R4, 0x1, P6 ;  /* 0x000000041a1c7211 */ /* 0x002fc600030f0eff */
[----:B------:R0:W-:Y:S04]  /*25220*/  STL [R1+0xef4], R30 ;  /* 0x000ef41e01007387 */ /* 0x0001e80000100800 */
[----:B0-----:R-:W4:Y:S01]  /*25230*/  LDL.LU R30, [R1+0xf0] ;  /* 0x0000f000011e7983 */ /* 0x001f220000300800 */
[----:B------:R-:W-:-:S03]  /*25240*/  LEA R26, P6, R14, R5, 0x1 ;  /* 0x000000050e1a7211 */ /* 0x000fc600078c08ff */
[----:B------:R0:W-:Y:S04]  /*25250*/  STL [R1+0xec0], R28 ;  /* 0x000ec01c01007387 */ /* 0x0001e80000100800 */
[----:B------:R-:W-:Y:S04]  /*25260*/  STL [R1+0xefc], R26 ;  /* 0x000efc1a01007387 */ /* 0x000fe80000100800 */
[----:B0-----:R-:W4:Y:S01]  /*25270*/  LDL.LU R28, [R1+0xe4] ;  /* 0x0000e400011c7983 */ /* 0x001f220000300800 */
[----:B------:R-:W-:-:S05]  /*25280*/  LEA.HI.X.SX32 R25, R25, R4, 0x1, P5 ;  /* 0x0000000419197211 */ /* 0x000fca00028f0eff */
[----:B------:R0:W-:Y:S01]  /*25290*/  STL [R1+0xec8], R25 ;  /* 0x000ec81901007387 */ /* 0x0001e20000100800 */
[-C--:B------:R-:W-:Y:S02]  /*252a0*/  LEA.HI.X.SX32 R21, R21, R4.reuse, 0x1, P3 ;  /* 0x0000000415157211 */ /* 0x080fe400018f0eff */
[----:B0-----:R-:W-:Y:S02]  /*252b0*/  LEA.HI.X.SX32 R25, R23, R4, 0x1, P4 ;  /* 0x0000000417197211 */ /* 0x001fe400020f0eff */
[----:B--2---:R-:W-:-:S05]  /*252c0*/  LEA R26, P5, R12, R5, 0x1 ;  /* 0x000000050c1a7211 */ /* 0x004fca00078a08ff */
[----:B------:R0:W-:Y:S04]  /*252d0*/  STL [R1+0xf04], R26 ;  /* 0x000f041a01007387 */ /* 0x0001e80000100800 */
[----:B0-----:R-:W2:Y:S04]  /*252e0*/  LDL.LU R26, [R1+0xe0] ;  /* 0x0000e000011a7983 */ /* 0x001ea80000300800 */
[----:B------:R0:W-:Y:S01]  /*252f0*/  STL [R1+0xed0], R25 ;  /* 0x000ed01901007387 */ /* 0x0001e20000100800 */
[----:B---3--:R-:W-:-:S05]  /*25300*/  LEA R23, P4, R9, R5, 0x1 ;  /* 0x0000000509177211 */ /* 0x008fca00078808ff */
[----:B------:R4:W-:Y:S04]  /*25310*/  STL [R1+0xf0c], R23 ;  /* 0x000f0c1701007387 */ /* 0x0009e80000100800 */
[----:B0-----:R-:W3:Y:S04]  /*25320*/  LDL.LU R25, [R1+0xdc] ;  /* 0x0000dc0001197983 */ /* 0x001ee80000300800 */
[----:B------:R0:W-:Y:S01]  /*25330*/  STL [R1+0xed8], R21 ;  /* 0x000ed81501007387 */ /* 0x0001e20000100800 */
[----:B----4-:R-:W-:-:S05]  /*25340*/  LEA R23, P3, R181, R5, 0x1 ;  /* 0x00000005b5177211 */ /* 0x010fca00078608ff */
[----:B------:R1:W-:Y:S01]  /*25350*/  STL [R1+0xf14], R23 ;  /* 0x000f141701007387 */ /* 0x0003e20000100800 */
[----:B0-----:R-:W-:-:S03]  /*25360*/  LEA.HI.X.SX32 R21, R19, R4, 0x1, P2 ;  /* 0x0000000413157211 */ /* 0x001fc600010f0eff */
[----:B-1----:R-:W4:Y:S01]  /*25370*/  LDL.LU R23, [R1+0xd4] ;  /* 0x0000d40001177983 */ /* 0x002f220000300800 */
[----:B------:R-:W-:-:S03]  /*25380*/  LEA R19, P2, R7, R5, 0x1 ;  /* 0x0000000507137211 */ /* 0x000fc600078408ff */
[----:B------:R0:W-:Y:S04]  /*25390*/  STL [R1+0xee0], R21 ;  /* 0x000ee01501007387 */ /* 0x0001e80000100800 */
[----:B------:R1:W-:Y:S01]  /*253a0*/  STL [R1+0xf1c], R19 ;  /* 0x000f1c1301007387 */ /* 0x0003e20000100800 */
[----:B------:R-:W-:-:S03]  /*253b0*/  LEA.HI.X.SX32 R18, R18, R4, 0x1, P1 ;  /* 0x0000000412127211 */ /* 0x000fc600008f0eff */
[----:B0-----:R-:W4:Y:S04]  /*253c0*/  LDL.LU R21, [R1+0xc0] ;  /* 0x0000c00001157983 */ /* 0x001f280000300800 */
[----:B------:R0:W-:Y:S04]  /*253d0*/  STL [R1+0xee8], R18 ;  /* 0x000ee81201007387 */ /* 0x0001e80000100800 */
[----:B-1----:R-:W4:Y:S01]  /*253e0*/  LDL.LU R19, [R1+0xb4] ;  /* 0x0000b40001137983 */ /* 0x002f220000300800 */
[----:B0-----:R-:W-:Y:S02]  /*253f0*/  LEA.HI.X.SX32 R18, R16, R4, 0x1, P0 ;  /* 0x0000000410127211 */ /* 0x001fe400000f0eff */
[----:B------:R-:W-:-:S05]  /*25400*/  LEA R39, P1, R11, R5, 0x1 ;  /* 0x000000050b277211 */ /* 0x000fca00078208ff */
[----:B------:R-:W-:Y:S04]  /*25410*/  STL [R1+0xf24], R39 ;  /* 0x000f242701007387 */ /* 0x000fe80000100800 */
[----:B------:R0:W-:Y:S01]  /*25420*/  STL [R1+0xef0], R18 ;  /* 0x000ef01201007387 */ /* 0x0001e20000100800 */
[----:B------:R-:W-:-:S03]  /*25430*/  LEA.HI.X.SX32 R14, R14, R4, 0x1, P6 ;  /* 0x000000040e0e7211 */ /* 0x000fc600030f0eff */
[----:B0-----:R-:W4:Y:S01]  /*25440*/  LDL.LU R18, [R1+0xb0] ;  /* 0x0000b00001127983 */ /* 0x001f220000300800 */
[----:B------:R-:W-:-:S05]  /*25450*/  LEA R16, P0, R37, R5, 0x1 ;  /* 0x0000000525107211 */ /* 0x000fca00078008ff */
[----:B------:R0:W-:Y:S04]  /*25460*/  STL [R1+0xf2c], R16 ;  /* 0x000f2c1001007387 */ /* 0x0001e80000100800 */
[----:B------:R1:W-:Y:S04]  /*25470*/  STL [R1+0xef8], R14 ;  /* 0x000ef80e01007387 */ /* 0x0003e80000100800 */
[----:B0-----:R-:W4:Y:S01]  /*25480*/  LDL.LU R16, [R1+0xac] ;  /* 0x0000ac0001107983 */ /* 0x001f220000300800 */
[----:B-1----:R-:W-:Y:S02]  /*25490*/  LEA.HI.X.SX32 R14, R12, R4, 0x1, P5 ;  /* 0x000000040c0e7211 */ /* 0x002fe400028f0eff */
[----:B------:R-:W-:-:S05]  /*254a0*/  LEA R39, P6, R35, R5, 0x1 ;  /* 0x0000000523277211 */ /* 0x000fca00078c08ff */
[----:B------:R0:W-:Y:S04]  /*254b0*/  STL [R1+0xf34], R39 ;  /* 0x000f342701007387 */ /* 0x0001e80000100800 */
[----:B------:R-:W4:Y:S01]  /*254c0*/  LDL.LU R12, [R1+0xa8] ;  /* 0x0000a800010c7983 */ /* 0x000f220000300800 */
[----:B0-----:R-:W-:-:S03]  /*254d0*/  LEA R39, P5, R33, R5, 0x1 ;  /* 0x0000000521277211 */ /* 0x001fc600078a08ff */
[----:B------:R0:W-:Y:S04]  /*254e0*/  STL [R1+0xf00], R14 ;  /* 0x000f000e01007387 */ /* 0x0001e80000100800 */
[----:B------:R1:W-:Y:S01]  /*254f0*/  STL [R1+0xf3c], R39 ;  /* 0x000f3c2701007387 */ /* 0x0003e20000100800 */
[----:B0-----:R-:W-:-:S03]  /*25500*/  LEA.HI.X.SX32 R14, R9, R4, 0x1, P4 ;  /* 0x00000004090e7211 */ /* 0x001fc600020f0eff */
[----:B------:R-:W4:Y:S04]  /*25510*/  LDL.LU R9, [R1+0xa4] ;  /* 0x0000a40001097983 */ /* 0x000f280000300800 */
[----:B------:R0:W-:Y:S01]  /*25520*/  STL [R1+0xf08], R14 ;  /* 0x000f080e01007387 */ /* 0x0001e20000100800 */
[----:B-1----:R-:W-:Y:S02]  /*25530*/  LEA R39, P4, R32, R5, 0x1 ;  /* 0x0000000520277211 */ /* 0x002fe400078808ff */
[----:B0-----:R-:W-:-:S03]  /*25540*/  LEA.HI.X.SX32 R14, R181, R4, 0x1, P3 ;  /* 0x00000004b50e7211 */ /* 0x001fc600018f0eff */
[----:B------:R-:W-:Y:S04]  /*25550*/  STL [R1+0xf44], R39 ;  /* 0x000f442701007387 */ /* 0x000fe80000100800 */
[----:B------:R-:W4:Y:S04]  /*25560*/  LDL.LU R181, [R1+0xa0] ;  /* 0x0000a00001b57983 */ /* 0x000f280000300800 */
        /* <DEDUP_REMOVED lines=10> */
[----:B------:R0:W-:Y:S04]  /*25610*/  STL [R1+0xf20], R14 ;  /* 0x000f200e01007387 */ /* 0x0001e80000100800 */
[----:B0-----:R-:W4:Y:S01]  /*25620*/  LDL.LU R14, [R1+0x84] ;  /* 0x00008400010e7983 */ /* 0x001f220000300800 */
[-C--:B------:R-:W-:Y:S02]  /*25630*/  LEA.HI.X.SX32 R39, R37, R4.reuse, 0x1, P0 ;  /* 0x0000000425277211 */ /* 0x080fe400000f0eff */
[----:B------:R-:W-:-:S02]  /*25640*/  LEA.HI.X.SX32 R35, R35, R4, 0x1, P6 ;  /* 0x0000000423237211 */ /* 0x000fc400030f0eff */
[----:B------:R-:W-:Y:S02]  /*25650*/  LEA.HI.X.SX32 R33, R33, R4, 0x1, P5 ;  /* 0x0000000421217211 */ /* 0x000fe400028f0eff */
[----:B--2---:R-:W-:-:S05]  /*25660*/  LEA R40, P1, R26, R5, 0x1 ;  /* 0x000000051a287211 */ /* 0x004fca00078208ff */
[----:B------:R-:W-:Y:S04]  /*25670*/  STL [R1+0xf5c], R40 ;  /* 0x000f5c2801007387 */ /* 0x000fe80000100800 */
[----:B------:R-:W-:Y:S04]  /*25680*/  STL [R1+0xf28], R39 ;  /* 0x000f282701007387 */ /* 0x000fe80000100800 */
[----:B------:R-:W2:Y:S01]  /*25690*/  LDL.LU R42, [R1+0x80] ;  /* 0x00008000012a7983 */ /* 0x000ea20000300800 */
[----:B---3--:R-:W-:-:S05]  /*256a0*/  LEA R37, P0, R25, R5, 0x1 ;  /* 0x0000000519257211 */ /* 0x008fca00078008ff */
[----:B------:R4:W-:Y:S04]  /*256b0*/  STL [R1+0xf64], R37 ;  /* 0x000f642501007387 */ /* 0x0009e80000100800 */
[----:B------:R0:W-:Y:S01]  /*256c0*/  STL [R1+0xf30], R35 ;  /* 0x000f302301007387 */ /* 0x0001e20000100800 */
[----:B----4-:R-:W-:-:S05]  /*256d0*/  LEA R37, P6, R23, R5, 0x1 ;  /* 0x0000000517257211 */ /* 0x010fca00078c08ff */
[----:B------:R-:W-:Y:S04]  /*256e0*/  STL [R1+0xf6c], R37 ;  /* 0x000f6c2501007387 */ /* 0x000fe80000100800 */
[----:B------:R-:W3:Y:S04]  /*256f0*/  LDL.LU R40, [R1+0x7c] ;  /* 0x00007c0001287983 */ /* 0x000ee80000300800 */
[----:B------:R1:W-:Y:S01]  /*25700*/  STL [R1+0xf38], R33 ;  /* 0x000f382101007387 */ /* 0x0003e20000100800 */
[----:B0-----:R-:W-:Y:S02]  /*25710*/  LEA R35, P5, R21, R5, 0x1 ;  /* 0x0000000515237211 */ /* 0x001fe400078a08ff */
[----:B-1----:R-:W-:-:S03]  /*25720*/  LEA.HI.X.SX32 R33, R32, R4, 0x1, P4 ;  /* 0x0000000420217211 */ /* 0x002fc600020f0eff */
[----:B------:R-:W-:Y:S04]  /*25730*/  STL [R1+0xf74], R35 ;  /* 0x000f742301007387 */ /* 0x000fe80000100800 */
[----:B------:R-:W-:Y:S04]  /*25740*/  STL [R1+0xf40], R33 ;  /* 0x000f402101007387 */ /* 0x000fe80000100800 */
[----:B------:R-:W4:Y:S01]  /*25750*/  LDL.LU R39, [R1+0x78] ;  /* 0x0000780001277983 */ /* 0x000f220000300800 */
[----:B------:R-:W-:Y:S02]  /*25760*/  LEA R32, P4, R19, R5, 0x1 ;  /* 0x0000000513207211 */ /* 0x000fe400078808ff */
[----:B------:R-:W-:-:S03]  /*25770*/  LEA.HI.X.SX32 R30, R30, R4, 0x1, P3 ;  /* 0x000000041e1e7211 */ /* 0x000fc600018f0eff */
[----:B------:R0:W-:Y:S04]  /*25780*/  STL [R1+0xf7c], R32 ;  /* 0x000f7c2001007387 */ /* 0x0001e80000100800 */
[----:B------:R1:W-:Y:S01]  /*25790*/  STL [R1+0xf48], R30 ;  /* 0x000f481e01007387 */ /* 0x0003e20000100800 */
[----:B------:R-:W-:Y:S02]  /*257a0*/  LEA.HI.X.SX32 R28, R28, R4, 0x1, P2 ;  /* 0x000000041c1c7211 */ /* 0x000fe400010f0eff */
[----:B0-----:R-:W-:-:S05]  /*257b0*/  LEA R32, P3, R18, R5, 0x1 ;  /* 0x0000000512207211 */ /* 0x001fca00078608ff */
[----:B------:R-:W-:Y:S04]  /*257c0*/  STL [R1+0xf84], R32 ;  /* 0x000f842001007387 */ /* 0x000fe80000100800 */
[----:B------:R-:W4:Y:S04]  /*257d0*/  LDL.LU R37, [R1+0x74] ;  /* 0x0000740001257983 */ /* 0x000f280000300800 */
[----:B------:R0:W-:Y:S01]  /*257e0*/  STL [R1+0xf50], R28 ;  /* 0x000f501c01007387 */ /* 0x0001e20000100800 */
[----:B-1----:R-:W-:Y:S02]  /*257f0*/  LEA R30, P2, R16, R5, 0x1 ;  /* 0x00000005101e7211 */ /* 0x002fe400078408ff */
[----:B0-----:R-:W-:-:S03]  /*25800*/  LEA.HI.X.SX32 R28, R26, R4, 0x1, P1 ;  /* 0x000000041a1c7211 */ /* 0x001fc600008f0eff */
[----:B------:R-:W-:Y:S04]  /*25810*/  STL [R1+0xf8c], R30 ;  /* 0x000f8c1e01007387 */ /* 0x000fe80000100800 */
[----:B------:R-:W-:Y:S04]  /*25820*/  STL [R1+0xf58], R28 ;  /* 0x000f581c01007387 */ /* 0x000fe80000100800 */
[----:B------:R-:W4:Y:S01]  /*25830*/  LDL.LU R35, [R1+0x70] ;  /* 0x0000700001237983 */ /* 0x000f220000300800 */
[----:B------:R-:W-:Y:S02]  /*25840*/  LEA.HI.X.SX32 R25, R25, R4, 0x1, P0 ;  /* 0x0000000419197211 */ /* 0x000fe400000f0eff */
[----:B------:R-:W-:-:S05]  /*25850*/  LEA R26, P1, R12, R5, 0x1 ;  /* 0x000000050c1a7211 */ /* 0x000fca00078208ff */
        /* <DEDUP_REMOVED lines=12> */
[----:B------:R-:W-:Y:S02]  /*25920*/  LEA R21, P5, R7, R5, 0x1 ;  /* 0x0000000507157211 */ /* 0x000fe400078a08ff */
[----:B------:R-:W-:-:S03]  /*25930*/  LEA.HI.X.SX32 R19, R19, R4, 0x1, P4 ;  /* 0x0000000413137211 */ /* 0x000fc600020f0eff */
[----:B------:R-:W-:Y:S04]  /*25940*/  STL [R1+0xfac], R21 ;  /* 0x000fac1501007387 */ /* 0x000fe80000100800 */
[----:B------:R0:W-:Y:S01]  /*25950*/  STL [R1+0xf78], R19 ;  /* 0x000f781301007387 */ /* 0x0001e20000100800 */
[-C--:B------:R-:W-:Y:S02]  /*25960*/  LEA.HI.X.SX32 R16, R16, R4.reuse, 0x1, P2 ;  /* 0x0000000410107211 */ /* 0x080fe400010f0eff */
[----:B0-----:R-:W-:Y:S02]  /*25970*/  LEA.HI.X.SX32 R19, R18, R4, 0x1, P3 ;  /* 0x0000000412137211 */ /* 0x001fe400018f0eff */
[----:B------:R-:W-:-:S05]  /*25980*/  LEA R21, P4, R11, R5, 0x1 ;  /* 0x000000050b157211 */ /* 0x000fca00078808ff */
[----:B------:R-:W-:Y:S04]  /*25990*/  STL [R1+0xfb4], R21 ;  /* 0x000fb41501007387 */ /* 0x000fe80000100800 */
[----:B------:R-:W4:Y:S04]  /*259a0*/  LDL.LU R30, [R1+0x64] ;  /* 0x00006400011e7983 */ /* 0x000f280000300800 */
[----:B------:R-:W-:Y:S01]  /*259b0*/  STL [R1+0xf80], R19 ;  /* 0x000f801301007387 */ /* 0x000fe20000100800 */
[----:B------:R-:W-:-:S05]  /*259c0*/  LEA R18, P3, R14, R5, 0x1 ;  /* 0x000000050e127211 */ /* 0x000fca00078608ff */
[----:B------:R-:W-:Y:S04]  /*259d0*/  STL [R1+0xfbc], R18 ;  /* 0x000fbc1201007387 */ /* 0x000fe80000100800 */
[----:B------:R-:W4:Y:S04]  /*259e0*/  LDL.LU R28, [R1+0x60] ;  /* 0x00006000011c7983 */ /* 0x000f280000300800 */
[----:B------:R0:W-:Y:S04]  /*259f0*/  STL [R1+0xf88], R16 ;  /* 0x000f881001007387 */ /* 0x0001e80000100800 */
[----:B------:R-:W4:Y:S01]  /*25a00*/  LDL.LU R26, [R1+0x58] ;  /* 0x00005800011a7983 */ /* 0x000f220000300800 */
[----:B0-----:R-:W-:-:S02]  /*25a10*/  LEA.HI.X.SX32 R16, R12, R4, 0x1, P1 ;  /* 0x000000040c107211 */ /* 0x001fc400008f0eff */
[----:B------:R-:W-:Y:S02]  /*25a20*/  LEA.HI.X.SX32 R9, R9, R4, 0x1, P0 ;  /* 0x0000000409097211 */ /* 0x000fe400000f0eff */
[----:B--2---:R-:W-:-:S05]  /*25a30*/  LEA R18, P2, R42, R5, 0x1 ;  /* 0x000000052a127211 */ /* 0x004fca00078408ff */
[----:B------:R-:W-:Y:S04]  /*25a40*/  STL [R1+0xfc4], R18 ;  /* 0x000fc41201007387 */ /* 0x000fe80000100800 */
[----:B------:R-:W2:Y:S04]  /*25a50*/  LDL.LU R25, [R1+0x50] ;  /* 0x0000500001197983 */ /* 0x000ea80000300800 */
[----:B------:R-:W-:Y:S04]  /*25a60*/  STL [R1+0xf90], R16 ;  /* 0x000f901001007387 */ /* 0x000fe80000100800 */
[----:B------:R-:W2:Y:S01]  /*25a70*/  LDL.LU R23, [R1+0x4c] ;  /* 0x00004c0001177983 */ /* 0x000ea20000300800 */
[----:B---3--:R-:W-:-:S05]  /*25a80*/  LEA R12, P1, R40, R5, 0x1 ;  /* 0x00000005280c7211 */ /* 0x008fca00078208ff */
[----:B------:R4:W-:Y:S04]  /*25a90*/  STL [R1+0xfcc], R12 ;  /* 0x000fcc0c01007387 */ /* 0x0009e80000100800 */
[----:B------:R-:W3:Y:S04]  /*25aa0*/  LDL.LU R21, [R1+0x48] ;  /* 0x0000480001157983 */ /* 0x000ee80000300800 */
[----:B------:R0:W-:Y:S04]  /*25ab0*/  STL [R1+0xf98], R9 ;  /* 0x000f980901007387 */ /* 0x0001e80000100800 */
[----:B------:R-:W3:Y:S01]  /*25ac0*/  LDL.LU R19, [R1+0x44] ;  /* 0x0000440001137983 */ /* 0x000ee20000300800 */
[----:B----4-:R-:W-:-:S02]  /*25ad0*/  LEA R12, P0, R39, R5, 0x1 ;  /* 0x00000005270c7211 */ /* 0x010fc400078008ff */
[----:B0-----:R-:W-:-:S03]  /*25ae0*/  LEA.HI.X.SX32 R9, R181, R4, 0x1, P6 ;  /* 0x00000004b5097211 */ /* 0x001fc600030f0eff */
[----:B------:R-:W-:Y:S04]  /*25af0*/  STL [R1+0xfd4], R12 ;  /* 0x000fd40c01007387 */ /* 0x000fe80000100800 */
[----:B------:R-:W4:Y:S04]  /*25b00*/  LDL.LU R18, [R1+0x3c] ;  /* 0x00003c0001127983 */ /* 0x000f280000300800 */
[----:B------:R0:W-:Y:S04]  /*25b10*/  STL [R1+0xfa0], R9 ;  /* 0x000fa00901007387 */ /* 0x0001e80000100800 */
[----:B------:R-:W4:Y:S01]  /*25b20*/  LDL.LU R181, [R1+0x38] ;  /* 0x0000380001b57983 */ /* 0x000f220000300800 */
[----:B0-----:R-:W-:-:S02]  /*25b30*/  LEA.HI.X.SX32 R9, R7, R4, 0x1, P5 ;  /* 0x0000000407097211 */ /* 0x001fc400028f0eff */
[----:B------:R-:W-:-:S05]  /*25b40*/  LEA R12, P6, R37, R5, 0x1 ;  /* 0x00000005250c7211 */ /* 0x000fca00078c08ff */
[----:B------:R0:W-:Y:S04]  /*25b50*/  STL [R1+0xfdc], R12 ;  /* 0x000fdc0c01007387 */ /* 0x0001e80000100800 */
[----:B------:R-:W4:Y:S04]  /*25b60*/  LDL.LU R7, [R1+0x34] ;  /* 0x0000340001077983 */ /* 0x000f280000300800 */
[----:B------:R1:W-:Y:S01]  /*25b70*/  STL [R1+0xfa8], R9 ;  /* 0x000fa80901007387 */ /* 0x0003e20000100800 */
[----:B0-----:R-:W-:-:S03]  /*25b80*/  LEA.HI.X.SX32 R12, R11, R4, 0x1, P4 ;  /* 0x000000040b0c7211 */ /* 0x001fc600020f0eff */
[----:B-1----:R-:W4:Y:S01]  /*25b90*/  LDL.LU R9, [R1+0x30] ;  /* 0x0000300001097983 */ /* 0x002f220000300800 */
[----:B------:R-:W-:-:S05]  /*25ba0*/  LEA R16, P5, R35, R5, 0x1 ;  /* 0x0000000523107211 */ /* 0x000fca00078a08ff */
[----:B------:R0:W-:Y:S04]  /*25bb0*/  STL [R1+0xfe4], R16 ;  /* 0x000fe41001007387 */ /* 0x0001e80000100800 */
[----:B------:R-:W4:Y:S04]  /*25bc0*/  LDL.LU R11, [R1+0x18] ;  /* 0x00001800010b7983 */ /* 0x000f280000300800 */
[----:B------:R1:W-:Y:S01]  /*25bd0*/  STL [R1+0xfb0], R12 ;  /* 0x000fb00c01007387 */ /* 0x0003e20000100800 */
[----:B0-----:R-:W-:-:S03]  /*25be0*/  LEA.HI.X.SX32 R16, R14, R4, 0x1, P3 ;  /* 0x000000040e107211 */ /* 0x001fc600018f0eff */
[----:B-1----:R-:W4:Y:S01]  /*25bf0*/  LDL.LU R12, [R1+0x14] ;  /* 0x00001400010c7983 */ /* 0x002f220000300800 */
[----:B------:R-:W-:-:S05]  /*25c00*/  LEA R168, P4, R33, R5, 0x1 ;  /* 0x0000000521a87211 */ /* 0x000fca00078808ff */
[----:B------:R-:W-:Y:S04]  /*25c10*/  STL [R1+0xfec], R168 ;  /* 0x000feca801007387 */ /* 0x000fe80000100800 */
[----:B------:R-:W4:Y:S04]  /*25c20*/  LDL.LU R14, [R1+0xc] ;  /* 0x00000c00010e7983 */ /* 0x000f280000300800 */
[----:B------:R0:W-:Y:S04]  /*25c30*/  STL [R1+0xfb8], R16 ;  /* 0x000fb81001007387 */ /* 0x0001e80000100800 */
[----:B0-----:R-:W4:Y:S01]  /*25c40*/  LDL.LU R16, [R1+0x4] ;  /* 0x0000040001107983 */ /* 0x001f220000300800 */
[----:B------:R-:W-:-:S05]  /*25c50*/  LEA R168, P3, R32, R5, 0x1 ;  /* 0x0000000520a87211 */ /* 0x000fca00078608ff */
[----:B------:R0:W-:Y:S04]  /*25c60*/  STL [R1+0xff4], R168 ;  /* 0x000ff4a801007387 */ /* 0x0001e80000100800 */
[----:B0-----:R-:W4:Y:S01]  /*25c70*/  LDL.LU R168, [R1] ;  /* 0x0000000001a87983 */ /* 0x001f220000300800 */
[-C--:B------:R-:W-:Y:S02]  /*25c80*/  LEA.HI.X.SX32 R42, R42, R4.reuse, 0x1, P2 ;  /* 0x000000042a2a7211 */ /* 0x080fe400010f0eff */
[----:B------:R-:W-:-:S03]  /*25c90*/  LEA.HI.X.SX32 R40, R40, R4, 0x1, P1 ;  /* 0x0000000428287211 */ /* 0x000fc600008f0eff */
[----:B------:R0:W-:Y:S01]  /*25ca0*/  STL [R1+0xfc0], R42 ;  /* 0x000fc02a01007387 */ /* 0x0001e20000100800 */
[-C--:B------:R-:W-:Y:S02]  /*25cb0*/  LEA.HI.X.SX32 R39, R39, R4.reuse, 0x1, P0 ;  /* 0x0000000427277211 */ /* 0x080fe400000f0eff */
[----:B------:R-:W-:Y:S02]  /*25cc0*/  LEA.HI.X.SX32 R37, R37, R4, 0x1, P6 ;  /* 0x0000000425257211 */ /* 0x000fe400030f0eff */
[----:B0-----:R-:W-:-:S05]  /*25cd0*/  LEA R42, P2, R30, R5, 0x1 ;  /* 0x000000051e2a7211 */ /* 0x001fca00078408ff */
[----:B------:R0:W-:Y:S04]  /*25ce0*/  STL [R1+0xffc], R42 ;  /* 0x000ffc2a01007387 */ /* 0x0001e80000100800 */
[----:B0-----:R-:W4:Y:S04]  /*25cf0*/  LDL.LU R42, [R1+0x19b4] ;  /* 0x0019b400012a7983 */ /* 0x001f280000300800 */
[----:B------:R0:W-:Y:S02]  /*25d00*/  STL [R1+0xfc8], R40 ;  /* 0x000fc82801007387 */ /* 0x0001e40000100800 */
[----:B0-----:R-:W-:-:S05]  /*25d10*/  LEA R40, P1, R28, R5, 0x1 ;  /* 0x000000051c287211 */ /* 0x001fca00078208ff */
[----:B------:R0:W-:Y:S04]  /*25d20*/  STL [R1+0x1004], R40 ;  /* 0x0010042801007387 */ /* 0x0001e80000100800 */
[----:B0-----:R-:W4:Y:S04]  /*25d30*/  LDL.LU R40, [R1+0x19b0] ;  /* 0x0019b00001287983 */ /* 0x001f280000300800 */
[----:B------:R0:W-:Y:S02]  /*25d40*/  STL [R1+0xfd0], R39 ;  /* 0x000fd02701007387 */ /* 0x0001e40000100800 */
[----:B0-----:R-:W-:-:S05]  /*25d50*/  LEA R39, P0, R26, R5, 0x1 ;  /* 0x000000051a277211 */ /* 0x001fca00078008ff */
[----:B------:R0:W-:Y:S01]  /*25d60*/  STL [R1+0x100c], R39 ;  /* 0x00100c2701007387 */ /* 0x0001e20000100800 */
[----:B------:R-:W-:-:S03]  /*25d70*/  LEA.HI.X.SX32 R35, R35, R4, 0x1, P5 ;  /* 0x0000000423237211 */ /* 0x000fc600028f0eff */
[----:B0-----:R-:W4:Y:S04]  /*25d80*/  LDL.LU R39, [R1+0x19ac] ;  /* 0x0019ac0001277983 */ /* 0x001f280000300800 */
[----:B------:R2:W-:Y:S02]  /*25d90*/  STL [R1+0xfd8], R37 ;  /* 0x000fd82501007387 */ /* 0x0005e40000100800 */
[----:B--2---:R-:W-:-:S05]  /*25da0*/  LEA R37, P6, R25, R5, 0x1 ;  /* 0x0000000519257211 */ /* 0x004fca00078c08ff */
[----:B------:R0:W-:Y:S01]  /*25db0*/  STL [R1+0x1014], R37 ;  /* 0x0010142501007387 */ /* 0x0001e20000100800 */
[----:B------:R-:W-:-:S03]  /*25dc0*/  LEA.HI.X.SX32 R33, R33, R4, 0x1, P4 ;  /* 0x0000000421217211 */ /* 0x000fc600020f0eff */
[----:B0-----:R-:W2:Y:S04]  /*25dd0*/  LDL.LU R37, [R1+0x19a8] ;  /* 0x0019a80001257983 */ /* 0x001ea80000300800 */
[----:B------:R0:W-:Y:S02]  /*25de0*/  STL [R1+0xfe0], R35 ;  /* 0x000fe02301007387 */ /* 0x0001e40000100800 */
[----:B0-----:R-:W-:-:S05]  /*25df0*/  LEA R35, P5, R23, R5, 0x1 ;  /* 0x0000000517237211 */ /* 0x001fca00078a08ff */
[----:B------:R0:W-:Y:S01]  /*25e00*/  STL [R1+0x101c], R35 ;  /* 0x00101c2301007387 */ /* 0x0001e20000100800 */
[----:B------:R-:W-:-:S03]  /*25e10*/  LEA.HI.X.SX32 R32, R32, R4, 0x1, P3 ;  /* 0x0000000420207211 */ /* 0x000fc600018f0eff */
[----:B0-----:R-:W2:Y:S04]  /*25e20*/  LDL.LU R35, [R1+0x19a4] ;  /* 0x0019a40001237983 */ /* 0x001ea80000300800 */
[----:B------:R3:W-:Y:S02]  /*25e30*/  STL [R1+0xfe8], R33 ;  /* 0x000fe82101007387 */ /* 0x0007e40000100800 */
[----:B---3--:R-:W-:-:S05]  /*25e40*/  LEA R33, P4, R21, R5, 0x1 ;  /* 0x0000000515217211 */ /* 0x008fca00078808ff */
[----:B------:R0:W-:Y:S01]  /*25e50*/  STL [R1+0x1024], R33 ;  /* 0x0010242101007387 */ /* 0x0001e20000100800 */
[----:B------:R-:W-:-:S03]  /*25e60*/  LEA.HI.X.SX32 R30, R30, R4, 0x1, P2 ;  /* 0x000000041e1e7211 */ /* 0x000fc600010f0eff */
[----:B0-----:R-:W3:Y:S04]  /*25e70*/  LDL.LU R33, [R1+0x19a0] ;  /* 0x0019a00001217983 */ /* 0x001ee80000300800 */
[----:B------:R0:W-:Y:S02]  /*25e80*/  STL [R1+0xff0], R32 ;  /* 0x000ff02001007387 */ /* 0x0001e40000100800 */
[----:B0-----:R-:W-:-:S05]  /*25e90*/  LEA R32, P3, R19, R5, 0x1 ;  /* 0x0000000513207211 */ /* 0x001fca00078608ff */
[----:B------:R0:W-:Y:S01]  /*25ea0*/  STL [R1+0x102c], R32 ;  /* 0x00102c2001007387 */ /* 0x0001e20000100800 */
[----:B------:R-:W-:-:S03]  /*25eb0*/  LEA.HI.X.SX32 R28, R28, R4, 0x1, P1 ;  /* 0x000000041c1c7211 */ /* 0x000fc600008f0eff */
[----:B0-----:R-:W2:Y:S04]  /*25ec0*/  LDL.LU R32, [R1+0x199c] ;  /* 0x00199c0001207983 */ /* 0x001ea80000300800 */
[----:B------:R4:W-:Y:S02]  /*25ed0*/  STL [R1+0xff8], R30 ;  /* 0x000ff81e01007387 */ /* 0x0009e40000100800 */
[----:B----4-:R-:W-:-:S05]  /*25ee0*/  LEA R30, P2, R18, R5, 0x1 ;  /* 0x00000005121e7211 */ /* 0x010fca00078408ff */
[----:B------:R0:W-:Y:S01]  /*25ef0*/  STL [R1+0x1034], R30 ;  /* 0x0010341e01007387 */ /* 0x0001e20000100800 */
[----:B------:R-:W-:-:S03]  /*25f00*/  LEA.HI.X.SX32 R26, R26, R4, 0x1, P0 ;  /* 0x000000041a1a7211 */ /* 0x000fc600000f0eff */
[----:B0-----:R-:W4:Y:S04]  /*25f10*/  LDL.LU R30, [R1+0x1998] ;  /* 0x00199800011e7983 */ /* 0x001f280000300800 */
[----:B------:R0:W-:Y:S02]  /*25f20*/  STL [R1+0x1000], R28 ;  /* 0x0010001c01007387 */ /* 0x0001e40000100800 */
[----:B0-----:R-:W-:-:S05]  /*25f30*/  LEA R28, P1, R181, R5, 0x1 ;  /* 0x00000005b51c7211 */ /* 0x001fca00078208ff */
        /* <DEDUP_REMOVED lines=9> */
[----:B0-----:R-:W-:-:S05]  /*25fd0*/  LEA R25, P6, R9, R5, 0x1 ;  /* 0x0000000509197211 */ /* 0x001fca00078c08ff */
        /* <DEDUP_REMOVED lines=20> */
[----:B------:R0:W-:Y:S04]  /*26120*/  STL [R1+0x106c], R18 ;  /* 0x00106c1201007387 */ /* 0x0001e80000100800 */
[----:B0-----:R-:W3:Y:S04]  /*26130*/  LDL.LU R18, [R1+0x197c] ;  /* 0x00197c0001127983 */ /* 0x001ee80000300800 */
[----:B------:R0:W-:Y:S02]  /*26140*/  STL [R1+0x1038], R181 ;  /* 0x001038b501007387 */ /* 0x0001e40000100800 */
[----:B0-----:R-:W-:-:S05]  /*26150*/  LEA R181, P1, R168, R5, 0x1 ;  /* 0x00000005a8b57211 */ /* 0x001fca00078208ff */
[----:B------:R0:W-:Y:S04]  /*26160*/  STL [R1+0x1074], R181 ;  /* 0x001074b501007387 */ /* 0x0001e80000100800 */
[----:B0-----:R-:W2:Y:S01]  /*26170*/  LDL.LU R181, [R1+0x1978] ;  /* 0x0019780001b57983 */ /* 0x001ea20000300800 */
[----:B------:R-:W-:-:S05]  /*26180*/  LEA.HI.X.SX32 R7, R7, R4, 0x1, P0 ;  /* 0x0000000407077211 */ /* 0x000fca00000f0eff */
[----:B------:R2:W-:Y:S02]  /*26190*/  STL [R1+0x1040], R7 ;  /* 0x0010400701007387 */ /* 0x0005e40000100800 */
[----:B--2---:R-:W-:-:S05]  /*261a0*/  LEA R7, P0, R181, R5, 0x1 ;  /* 0x00000005b5077211 */ /* 0x004fca00078008ff */
        /* <DEDUP_REMOVED lines=28> */
[----:B------:R2:W-:Y:S01]  /*26370*/  STL [R1+0x1070], R168 ;  /* 0x001070a801007387 */ /* 0x0005e20000100800 */
[-C--:B------:R-:W-:Y:S02]  /*26380*/  LEA.HI.X.SX32 R181, R181, R4.reuse, 0x1, P0 ;  /* 0x00000004b5b57211 */ /* 0x080fe400000f0eff */
[----:B------:R-:W-:Y:S01]  /*26390*/  LEA.HI.X.SX32 R11, R11, R4, 0x1, P4 ;  /* 0x000000040b0b7211 */ /* 0x000fe200020f0eff */
        /* <DEDUP_REMOVED lines=37> */
[----:B------:R-:W-:Y:S01]  /*265f0*/  IMAD R110, R110, UR8, RZ ;  /* 0x000000086e6e7c24 */ /* 0x000fe2000f8e02ff */
[----:B--2---:R-:W-:-:S05]  /*26600*/  LEA R168, P1, R16, R5, 0x1 ;  /* 0x0000000510a87211 */ /* 0x004fca00078208ff */
[----:B------:R3:W-:Y:S04]  /*26610*/  STL [R1+0x10ac], R168 ;  /* 0x0010aca801007387 */ /* 0x0007e80000100800 */
[----:B------:R0:W-:Y:S01]  /*26620*/  STL [R1+0x1078], R181 ;  /* 0x001078b501007387 */ /* 0x0001e20000100800 */
[----:B---3--:R-:W-:Y:S02]  /*26630*/  LEA R168, P0, R18, R5, 0x1 ;  /* 0x0000000512a87211 */ /* 0x008fe400078008ff */
[----:B0-----:R-:W-:-:S03]  /*26640*/  LEA.HI.X.SX32 R181, R7, R4, 0x1, P6 ;  /* 0x0000000407b57211 */ /* 0x001fc600030f0eff */
[----:B------:R4:W-:Y:S01]  /*26650*/  STL [R1+0x10b4], R168 ;  /* 0x0010b4a801007387 */ /* 0x0009e20000100800 */
[----:B------:R-:W-:Y:S02]  /*26660*/  LEA.HI.X.SX32 R7, R9, R4, 0x1, P5 ;  /* 0x0000000409077211 */ /* 0x000fe400028f0eff */
[-C--:B------:R-:W-:Y:S01]  /*26670*/  LEA R9, P5, R21, R5.reuse, 0x1 ;  /* 0x0000000515097211 */ /* 0x080fe200078a08ff */
[----:B------:R-:W-:Y:S01]  /*26680*/  STL [R1+0x1080], R181 ;  /* 0x001080b501007387 */ /* 0x000fe20000100800 */
[----:B----4-:R-:W-:-:S05]  /*26690*/  LEA R168, P6, R19, R5, 0x1 ;  /* 0x0000000513a87211 */ /* 0x010fca00078c08ff */
[----:B------:R-:W-:Y:S04]  /*266a0*/  STL [R1+0x10bc], R168 ;  /* 0x0010bca801007387 */ /* 0x000fe80000100800 */
[----:B------:R0:W-:Y:S04]  /*266b0*/  STL [R1+0x1088], R7 ;  /* 0x0010880701007387 */ /* 0x0001e80000100800 */
[----:B------:R1:W-:Y:S01]  /*266c0*/  STL [R1+0x10c4], R9 ;  /* 0x0010c40901007387 */ /* 0x0003e20000100800 */
[----:B0-----:R-:W-:-:S03]  /*266d0*/  LEA R7, P4, R23, R5, 0x1 ;  /* 0x0000000517077211 */ /* 0x001fc600078808ff */
[----:B------:R0:W-:Y:S01]  /*266e0*/  STL [R1+0x1090], R11 ;  /* 0x0010900b01007387 */ /* 0x0001e20000100800 */
[----:B-1----:R-:W-:-:S03]  /*266f0*/  LEA.HI.X.SX32 R9, R12, R4, 0x1, P3 ;  /* 0x000000040c097211 */ /* 0x002fc600018f0eff */
[----:B------:R1:W-:Y:S01]  /*26700*/  STL [R1+0x10cc], R7 ;  /* 0x0010cc0701007387 */ /* 0x0003e20000100800 */
[----:B0-----:R-:W-:-:S03]  /*26710*/  LEA R11, P3, R25, R5, 0x1 ;  /* 0x00000005190b7211 */ /* 0x001fc600078608ff */
[----:B------:R0:W-:Y:S01]  /*26720*/  STL [R1+0x1098], R9 ;  /* 0x0010980901007387 */ /* 0x0001e20000100800 */
[----:B-1----:R-:W-:-:S03]  /*26730*/  LEA.HI.X.SX32 R7, R14, R4, 0x1, P2 ;  /* 0x000000040e077211 */ /* 0x002fc600010f0eff */
[----:B------:R1:W-:Y:S04]  /*26740*/  STL [R1+0x10d4], R11 ;  /* 0x0010d40b01007387 */ /* 0x0003e80000100800 */
[----:B------:R2:W-:Y:S01]  /*26750*/  STL [R1+0x10a0], R7 ;  /* 0x0010a00701007387 */ /* 0x0005e20000100800 */
[----:B0-----:R-:W-:Y:S02]  /*26760*/  LEA R9, P2, R26, R5, 0x1 ;  /* 0x000000051a097211 */ /* 0x001fe400078408ff */
[----:B-1----:R-:W-:-:S03]  /*26770*/  LEA.HI.X.SX32 R11, R16, R4, 0x1, P1 ;  /* 0x00000004100b7211 */ /* 0x002fc600008f0eff */
[----:B------:R0:W-:Y:S01]  /*26780*/  STL [R1+0x10dc], R9 ;  /* 0x0010dc0901007387 */ /* 0x0001e20000100800 */
[----:B--2---:R-:W-:-:S03]  /*26790*/  LEA R7, P1, R28, R5, 0x1 ;  /* 0x000000051c077211 */ /* 0x004fc600078208ff */
[----:B------:R1:W-:Y:S04]  /*267a0*/  STL [R1+0x10a8], R11 ;  /* 0x0010a80b01007387 */ /* 0x0003e80000100800 */
[----:B------:R2:W-:Y:S01]  /*267b0*/  STL [R1+0x10e4], R7 ;  /* 0x0010e40701007387 */ /* 0x0005e20000100800 */
[----:B0-----:R-:W-:Y:S02]  /*267c0*/  LEA.HI.X.SX32 R9, R18, R4, 0x1, P0 ;  /* 0x0000000412097211 */ /* 0x001fe400000f0eff */
[----:B-1----:R-:W-:-:S03]  /*267d0*/  LEA R11, P0, R30, R5, 0x1 ;  /* 0x000000051e0b7211 */ /* 0x002fc600078008ff */
[----:B------:R0:W-:Y:S01]  /*267e0*/  STL [R1+0x10b0], R9 ;  /* 0x0010b00901007387 */ /* 0x0001e20000100800 */
[----:B--2---:R-:W-:-:S03]  /*267f0*/  LEA.HI.X.SX32 R7, R19, R4, 0x1, P6 ;  /* 0x0000000413077211 */ /* 0x004fc600030f0eff */
        /* <DEDUP_REMOVED lines=174> */
[----:B------:R1:W-:Y:S01]  /*272e0*/  STL [R1+0x1210], R11 ;  /* 0x0012100b01007387 */ /* 0x0003e20000100800 */
[----:B------:R-:W-:-:S03]  /*272f0*/  IMAD R112, R112, UR8, RZ ;  /* 0x0000000870707c24 */ /* 0x000fc6000f8e02ff */
[----:B------:R2:W-:Y:S01]  /*27300*/  STL [R1+0x124c], R7 ;  /* 0x00124c0701007387 */ /* 0x0005e20000100800 */
[----:B0-----:R-:W-:Y:S02]  /*27310*/  LEA.HI.X.SX32 R9, R96, R4, 0x1, P4 ;  /* 0x0000000460097211 */ /* 0x001fe400020f0eff */
[----:B-1----:R-:W-:-:S03]  /*27320*/  LEA R11, P4, R109, R5, 0x1 ;  /* 0x000000056d0b7211 */ /* 0x002fc600078808ff */
[----:B------:R0:W-:Y:S01]  /*27330*/  STL [R1+0x1218], R9 ;  /* 0x0012180901007387 */ /* 0x0001e20000100800 */
[----:B--2---:R-:W-:-:S03]  /*27340*/  LEA.HI.X.SX32 R7, R98, R4, 0x1, P3 ;  /* 0x0000000462077211 */ /* 0x004fc600018f0eff */
[----:B------:R1:W-:Y:S01]  /*27350*/  STL [R1+0x1254], R11 ;  /* 0x0012540b01007387 */ /* 0x0003e20000100800 */
[----:B------:R-:W-:-:S03]  /*27360*/  IMAD R114, R114, UR8, RZ ;  /* 0x0000000872727c24 */ /* 0x000fc6000f8e02ff */
        /* <DEDUP_REMOVED lines=8> */
[----:B0-----:R-:W-:Y:S01]  /*273f0*/  LEA.HI.X.SX32 R9, R102, R4, 0x1, P1 ;  /* 0x0000000466097211 */ /* 0x001fe200008f0eff */
[----:B------:R-:W-:Y:S01]  /*27400*/  IMAD R117, R117, UR8, RZ ;  /* 0x0000000875757c24 */ /* 0x000fe2000f8e02ff */
        /* <DEDUP_REMOVED lines=400> */
[----:B------:R-:W-:Y:S01]  /*28d10*/  STL [R1+0x14b0], R11 ;  /* 0x0014b00b01007387 */ /* 0x000fe20000100800 */
[----:B------:R-:W-:-:S03]  /*28d20*/  IMAD R34, R34, UR8, RZ ;  /* 0x0000000822227c24 */ /* 0x000fc6000f8e02ff */
[----:B------:R1:W-:Y:S01]  /*28d30*/  STL [R1+0x14ec], R7 ;  /* 0x0014ec0701007387 */ /* 0x0003e20000100800 */
[-C--:B0-----:R-:W-:Y:S02]  /*28d40*/  LEA.HI.X.SX32 R9, R6, R4.reuse, 0x1, P4 ;  /* 0x0000000406097211 */ /* 0x081fe400020f0eff */
[----:B------:R-:W-:Y:S01]  /*28d50*/  LEA R6, P4, R31, R5, 0x1 ;  /* 0x000000051f067211 */ /* 0x000fe200078808ff */
[----:B------:R-:W-:Y:S02]  /*28d60*/  IMAD R38, R38, UR8, RZ ;  /* 0x0000000826267c24 */ /* 0x000fe4000f8e02ff */
[----:B------:R0:W-:Y:S01]  /*28d70*/  STL [R1+0x14b8], R9 ;  /* 0x0014b80901007387 */ /* 0x0001e20000100800 */
[----:B-1----:R-:W-:-:S03]  /*28d80*/  LEA.HI.X.SX32 R7, R10, R4, 0x1, P3 ;  /* 0x000000040a077211 */ /* 0x002fc600018f0eff */
        /* <DEDUP_REMOVED lines=335> */
[----:B------:R-:W-:Y:S01]  /*2a280*/  STL [R1+0x1704], R9 ;  /* 0x0017040901007387 */ /* 0x000fe20000100800 */
[----:B--2---:R-:W-:Y:S01]  /*2a290*/  LEA R7, P6, R57, R5, 0x1 ;  /* 0x0000000539077211 */ /* 0x004fe200078c08ff */
[----:B------:R-:W-:Y:S01]  /*2a2a0*/  IMAD R71, R71, UR8, RZ ;  /* 0x0000000847477c24 */ /* 0x000fe2000f8e02ff */
[----:B------:R-:W-:Y:S01]  /*2a2b0*/  LEA.HI.X.SX32 R8, R15, R4, 0x1, P5 ;  /* 0x000000040f087211 */ /* 0x000fe200028f0eff */
[----:B------:R0:W-:Y:S01]  /*2a2c0*/  STL [R1+0x16d8], R6 ;  /* 0x0016d80601007387 */ /* 0x0001e20000100800 */
[----:B------:R-:W-:-:S03]  /*2a2d0*/  IMAD R78, R78, UR8, RZ ;  /* 0x000000084e4e7c24 */ /* 0x000fc6000f8e02ff */
[----:B------:R1:W-:Y:S01]  /*2a2e0*/  STL [R1+0x170c], R7 ;  /* 0x00170c0701007387 */ /* 0x0003e20000100800 */
[----:B0-----:R-:W-:-:S03]  /*2a2f0*/  LEA R6, P5, R64, R5, 0x1 ;  /* 0x0000000540067211 */ /* 0x001fc600078a08ff */
[----:B------:R0:W-:Y:S01]  /*2a300*/  STL [R1+0x16e0], R8 ;  /* 0x0016e00801007387 */ /* 0x0001e20000100800 */
[----:B-1----:R-:W-:-:S03]  /*2a310*/  LEA.HI.X.SX32 R7, R3, R4, 0x1, P4 ;  /* 0x0000000403077211 */ /* 0x002fc600020f0eff */
[----:B------:R-:W2:Y:S01]  /*2a320*/  LDL.LU R3, [R1+0x195c] ;  /* 0x00195c0001037983 */ /* 0x000ea20000300800 */
[----:B------:R-:W-:-:S03]  /*2a330*/  IMAD R85, R85, UR8, RZ ;  /* 0x0000000855557c24 */ /* 0x000fc6000f8e02ff */
[----:B------:R1:W-:Y:S01]  /*2a340*/  STL [R1+0x1714], R6 ;  /* 0x0017140601007387 */ /* 0x0003e20000100800 */
[----:B0-----:R-:W-:-:S03]  /*2a350*/  LEA R8, P4, R71, R5, 0x1 ;  /* 0x0000000547087211 */ /* 0x001fc600078808ff */
[----:B------:R0:W-:Y:S01]  /*2a360*/  STL [R1+0x16e8], R7 ;  /* 0x0016e80701007387 */ /* 0x0001e20000100800 */
[----:B------:R-:W-:Y:S01]  /*2a370*/  IMAD R92, R92, UR8, RZ ;  /* 0x000000085c5c7c24 */ /* 0x000fe2000f8e02ff */
[----:B-1----:R-:W-:Y:S02]  /*2a380*/  LEA.HI.X.SX32 R6, R29, R4, 0x1, P3 ;  /* 0x000000041d067211 */ /* 0x002fe400018f0eff */
[----:B------:R1:W-:Y:S01]  /*2a390*/  STL [R1+0x171c], R8 ;  /* 0x00171c0801007387 */ /* 0x0003e20000100800 */
[----:B0-----:R-:W-:-:S03]  /*2a3a0*/  LEA R7, P3, R78, R5, 0x1 ;  /* 0x000000054e077211 */ /* 0x001fc600078608ff */
[----:B------:R0:W-:Y:S01]  /*2a3b0*/  STL [R1+0x16f0], R6 ;  /* 0x0016f00601007387 */ /* 0x0001e20000100800 */
[----:B------:R-:W-:-:S03]  /*2a3c0*/  IMAD R99, R99, UR8, RZ ;  /* 0x0000000863637c24 */ /* 0x000fc6000f8e02ff */
[----:B------:R3:W-:Y:S01]  /*2a3d0*/  STL [R1+0x1724], R7 ;  /* 0x0017240701007387 */ /* 0x0007e20000100800 */
[----:B-1----:R-:W-:Y:S02]  /*2a3e0*/  LEA.HI.X.SX32 R8, R36, R4, 0x1, P2 ;  /* 0x0000000424087211 */ /* 0x002fe400010f0eff */
[----:B0-----:R-:W-:-:S03]  /*2a3f0*/  LEA R6, P2, R85, R5, 0x1 ;  /* 0x0000000555067211 */ /* 0x001fc600078408ff */
[----:B------:R0:W-:Y:S01]  /*2a400*/  STL [R1+0x16f8], R8 ;  /* 0x0016f80801007387 */ /* 0x0001e20000100800 */
[----:B---3--:R-:W-:-:S03]  /*2a410*/  LEA.HI.X.SX32 R7, R43, R4, 0x1, P1 ;  /* 0x000000042b077211 */ /* 0x008fc600008f0eff */
[----:B------:R1:W-:Y:S01]  /*2a420*/  STL [R1+0x172c], R6 ;  /* 0x00172c0601007387 */ /* 0x0003e20000100800 */
[----:B------:R-:W-:-:S03]  /*2a430*/  IMAD R106, R106, UR8, RZ ;  /* 0x000000086a6a7c24 */ /* 0x000fc6000f8e02ff */
[----:B------:R3:W-:Y:S01]  /*2a440*/  STL [R1+0x1800], R7 ;  /* 0x0018000701007387 */ /* 0x0007e20000100800 */
[----:B0-----:R-:W-:Y:S02]  /*2a450*/  LEA R8, P1, R92, R5, 0x1 ;  /* 0x000000055c087211 */ /* 0x001fe400078208ff */
[----:B-1----:R-:W-:-:S03]  /*2a460*/  LEA.HI.X.SX32 R6, R50, R4, 0x1, P0 ;  /* 0x0000000432067211 */ /* 0x002fc600000f0eff */
[----:B------:R0:W-:Y:S01]  /*2a470*/  STL [R1+0x1734], R8 ;  /* 0x0017340801007387 */ /* 0x0001e20000100800 */
[-C--:B---3--:R-:W-:Y:S01]  /*2a480*/  LEA R7, P0, R99, R5.reuse, 0x1 ;  /* 0x0000000563077211 */ /* 0x088fe200078008ff */
[----:B------:R-:W-:Y:S02]  /*2a490*/  IMAD R113, R113, UR8, RZ ;  /* 0x0000000871717c24 */ /* 0x000fe4000f8e02ff */
[----:B------:R1:W-:Y:S01]  /*2a4a0*/  STL [R1+0x1700], R6 ;  /* 0x0017000601007387 */ /* 0x0003e20000100800 */
[----:B------:R-:W-:Y:S01]  /*2a4b0*/  IMAD R120, R120, UR8, RZ ;  /* 0x0000000878787c24 */ /* 0x000fe2000f8e02ff */
[----:B0-----:R-:W-:Y:S02]  /*2a4c0*/  LEA.HI.X.SX32 R8, R57, R4, 0x1, P6 ;  /* 0x0000000439087211 */ /* 0x001fe400030f0eff */
[----:B------:R0:W-:Y:S01]  /*2a4d0*/  STL [R1+0x173c], R7 ;  /* 0x00173c0701007387 */ /* 0x0001e20000100800 */
[----:B-1----:R-:W-:-:S03]  /*2a4e0*/  LEA R6, P6, R106, R5, 0x1 ;  /* 0x000000056a067211 */ /* 0x002fc600078c08ff */
[----:B------:R1:W-:Y:S01]  /*2a4f0*/  STL [R1+0x1708], R8 ;  /* 0x0017080801007387 */ /* 0x0003e20000100800 */
[----:B0-----:R-:W-:-:S03]  /*2a500*/  LEA.HI.X.SX32 R7, R64, R4, 0x1, P5 ;  /* 0x0000000440077211 */ /* 0x001fc600028f0eff */
[----:B------:R0:W-:Y:S01]  /*2a510*/  STL [R1+0x1744], R6 ;  /* 0x0017440601007387 */ /* 0x0001e20000100800 */
[----:B------:R-:W-:Y:S01]  /*2a520*/  IMAD R127, R127, UR8, RZ ;  /* 0x000000087f7f7c24 */ /* 0x000fe2000f8e02ff */
[----:B-1----:R-:W-:Y:S02]  /*2a530*/  LEA R8, P5, R113, R5, 0x1 ;  /* 0x0000000571087211 */ /* 0x002fe400078a08ff */
[----:B------:R1:W-:Y:S01]  /*2a540*/  STL [R1+0x1710], R7 ;  /* 0x0017100701007387 */ /* 0x0003e20000100800 */
[----:B0-----:R-:W-:-:S03]  /*2a550*/  LEA.HI.X.SX32 R6, R71, R4, 0x1, P4 ;  /* 0x0000000447067211 */ /* 0x001fc600020f0eff */
[----:B------:R0:W-:Y:S01]  /*2a560*/  STL [R1+0x174c], R8 ;  /* 0x00174c0801007387 */ /* 0x0001e20000100800 */
[----:B-1----:R-:W-:Y:S01]  /*2a570*/  LEA R7, P4, R120, R5, 0x1 ;  /* 0x0000000578077211 */ /* 0x002fe200078808ff */
[----:B------:R-:W-:Y:S02]  /*2a580*/  IMAD R134, R134, UR8, RZ ;  /* 0x0000000886867c24 */ /* 0x000fe4000f8e02ff */
        /* <DEDUP_REMOVED lines=58> */
[----:B-1----:R-:W-:-:S03]  /*2a930*/  LEA R7, P6, R243, R5, 0x1 ;  /* 0x00000005f3077211 */ /* 0x002fc600078c08ff */
[----:B------:R1:W-:Y:S01]  /*2a940*/  STL [R1+0x1778], R6 ;  /* 0x0017780601007387 */ /* 0x0003e20000100800 */
[----:B------:R-:W-:Y:S01]  /*2a950*/  IMAD R252, R252, UR8, RZ ;  /* 0x00000008fcfc7c24 */ /* 0x000fe2000f8e02ff */
[-C--:B0-----:R-:W-:Y:S02]  /*2a960*/  LEA.HI.X.SX32 R8, R162, R4.reuse, 0x1, P5 ;  /* 0x00000004a2087211 */ /* 0x081fe400028f0eff */
[----:B------:R0:W-:Y:S01]  /*2a970*/  STL [R1+0x17b4], R7 ;  /* 0x0017b40701007387 */ /* 0x0001e20000100800 */
[----:B------:R-:W-:Y:S01]  /*2a980*/  IMAD R246, R246, UR8, RZ ;  /* 0x00000008f6f67c24 */ /* 0x000fe2000f8e02ff */
[----:B-1----:R-:W-:Y:S02]  /*2a990*/  LEA R6, P5, R237, R5, 0x1 ;  /* 0x00000005ed067211 */ /* 0x002fe400078a08ff */
[----:B------:R-:W-:Y:S01]  /*2a9a0*/  STL [R1+0x1780], R8 ;  /* 0x0017800801007387 */ /* 0x000fe20000100800 */
[----:B0-----:R-:W-:-:S03]  /*2a9b0*/  LEA.HI.X.SX32 R7, R170, R4, 0x1, P4 ;  /* 0x00000004aa077211 */ /* 0x001fc600020f0eff */
[----:B------:R-:W3:Y:S01]  /*2a9c0*/  LDL.LU R181, [R1+0x430] ;  /* 0x0004300001b57983 */ /* 0x000ee20000300800 */
[----:B------:R-:W-:-:S03]  /*2a9d0*/  IMAD R247, R247, UR8, RZ ;  /* 0x00000008f7f77c24 */ /* 0x000fc6000f8e02ff */
[----:B------:R0:W-:Y:S04]  /*2a9e0*/  STL [R1+0x17bc], R6 ;  /* 0x0017bc0601007387 */ /* 0x0001e80000100800 */
[----:B------:R1:W-:Y:S01]  /*2a9f0*/  STL [R1+0x1788], R7 ;  /* 0x0017880701007387 */ /* 0x0003e20000100800 */
[-C--:B0-----:R-:W-:Y:S02]  /*2aa00*/  LEA R6, P4, R252, R5.reuse, 0x1 ;  /* 0x00000005fc067211 */ /* 0x081fe400078808ff */
[----:B-1----:R-:W-:Y:S02]  /*2aa10*/  LEA.HI.X.SX32 R7, R177, R4, 0x1, P3 ;  /* 0x00000004b1077211 */ /* 0x002fe400018f0eff */
[----:B------:R-:W-:Y:S01]  /*2aa20*/  LEA R8, P3, R246, R5, 0x1 ;  /* 0x00000005f6087211 */ /* 0x000fe200078608ff */
[----:B------:R0:W-:Y:S01]  /*2aa30*/  STL [R1+0x17c4], R6 ;  /* 0x0017c40601007387 */ /* 0x0001e20000100800 */
[----:B------:R-:W-:-:S03]  /*2aa40*/  IMAD R248, R248, UR8, RZ ;  /* 0x00000008f8f87c24 */ /* 0x000fc6000f8e02ff */
[----:B------:R1:W-:Y:S01]  /*2aa50*/  STL [R1+0x1790], R7 ;  /* 0x0017900701007387 */ /* 0x0003e20000100800 */
[----:B------:R-:W-:-:S03]  /*2aa60*/  IMAD R250, R250, UR8, RZ ;  /* 0x00000008fafa7c24 */ /* 0x000fc6000f8e02ff */
[----:B------:R4:W-:Y:S01]  /*2aa70*/  STL [R1+0x17cc], R8 ;  /* 0x0017cc0801007387 */ /* 0x0009e20000100800 */
[----:B0-----:R-:W-:Y:S02]  /*2aa80*/  LEA.HI.X.SX32 R6, R185, R4, 0x1, P2 ;  /* 0x00000004b9067211 */ /* 0x001fe400010f0eff */
[----:B-1----:R-:W-:-:S03]  /*2aa90*/  LEA R7, P2, R247, R5, 0x1 ;  /* 0x00000005f7077211 */ /* 0x002fc600078408ff */
[----:B------:R0:W-:Y:S01]  /*2aaa0*/  STL [R1+0x1798], R6 ;  /* 0x0017980601007387 */ /* 0x0001e20000100800 */
[----:B----4-:R-:W-:-:S03]  /*2aab0*/  LEA.HI.X.SX32 R8, R241, R4, 0x1, P1 ;  /* 0x00000004f1087211 */ /* 0x010fc600008f0eff */
[----:B------:R1:W-:Y:S01]  /*2aac0*/  STL [R1+0x17d4], R7 ;  /* 0x0017d40701007387 */ /* 0x0003e20000100800 */
[----:B------:R-:W-:-:S03]  /*2aad0*/  IMAD R249, R249, UR8, RZ ;  /* 0x00000008f9f97c24 */ /* 0x000fc6000f8e02ff */
[----:B------:R4:W-:Y:S01]  /*2aae0*/  STL [R1+0x17a0], R8 ;  /* 0x0017a00801007387 */ /* 0x0009e20000100800 */
[----:B0-----:R-:W-:Y:S02]  /*2aaf0*/  LEA R6, P1, R248, R5, 0x1 ;  /* 0x00000005f8067211 */ /* 0x001fe400078208ff */
[----:B-1----:R-:W-:-:S03]  /*2ab00*/  LEA.HI.X.SX32 R7, R242, R4, 0x1, P0 ;  /* 0x00000004f2077211 */ /* 0x002fc600000f0eff */
[----:B------:R0:W-:Y:S01]  /*2ab10*/  STL [R1+0x17dc], R6 ;  /* 0x0017dc0601007387 */ /* 0x0001e20000100800 */
[----:B----4-:R-:W-:-:S03]  /*2ab20*/  LEA R8, P0, R250, R5, 0x1 ;  /* 0x00000005fa087211 */ /* 0x010fc600078008ff */
[----:B------:R1:W-:Y:S01]  /*2ab30*/  STL [R1+0x17a8], R7 ;  /* 0x0017a80701007387 */ /* 0x0003e20000100800 */
[----:B------:R-:W-:-:S03]  /*2ab40*/  IMAD R245, R245, UR8, RZ ;  /* 0x00000008f5f57c24 */ /* 0x000fc6000f8e02ff */
[----:B------:R4:W-:Y:S01]  /*2ab50*/  STL [R1+0x17e4], R8 ;  /* 0x0017e40801007387 */ /* 0x0009e20000100800 */
[----:B0-----:R-:W-:Y:S01]  /*2ab60*/  LEA.HI.X.SX32 R6, R243, R4, 0x1, P6 ;  /* 0x00000004f3067211 */ /* 0x001fe200030f0eff */
[----:B------:R-:W-:Y:S01]  /*2ab70*/  IMAD R240, R240, UR8, RZ ;  /* 0x00000008f0f07c24 */ /* 0x000fe2000f8e02ff */
        /* <DEDUP_REMOVED lines=19> */
[----:B------:R-:W-:Y:S01]  /*2acb0*/  STL [R1+0x17d0], R8 ;  /* 0x0017d00801007387 */ /* 0x000fe20000100800 */
[----:B0-----:R-:W-:-:S03]  /*2acc0*/  LEA R6, P2, R238, R5, 0x1 ;  /* 0x00000005ee067211 */ /* 0x001fc600078408ff */
[----:B------:R-:W4:Y:S01]  /*2acd0*/  LDL.LU R39, [R1+0x9e4] ;  /* 0x0009e40001277983 */ /* 0x000f220000300800 */
[----:B-1----:R-:W-:-:S03]  /*2ace0*/  LEA.HI.X.SX32 R7, R248, R4, 0x1, P1 ;  /* 0x00000004f8077211 */ /* 0x002fc600008f0eff */
[----:B------:R0:W-:Y:S04]  /*2acf0*/  STL [R1+0x17f8], R6 ;  /* 0x0017f80601007387 */ /* 0x0001e80000100800 */
[----:B------:R1:W-:Y:S04]  /*2ad00*/  STL [R1+0x17d8], R7 ;  /* 0x0017d80701007387 */ /* 0x0003e80000100800 */
[----:B------:R-:W2:Y:S01]  /*2ad10*/  LDL.LU R11, [R1+0xa04] ;  /* 0x000a0400010b7983 */ /* 0x000ea20000300800 */
[----:B0-----:R-:W-:-:S05]  /*2ad20*/  LEA R6, P1, R244, R5, 0x1 ;  /* 0x00000005f4067211 */ /* 0x001fca00078208ff */
[----:B------:R0:W-:Y:S04]  /*2ad30*/  STL [R1+0x17fc], R6 ;  /* 0x0017fc0601007387 */ /* 0x0001e80000100800 */
[----:B------:R-:W2:Y:S01]  /*2ad40*/  LDL.LU R12, [R1+0xa0c] ;  /* 0x000a0c00010c7983 */ /* 0x000ea20000300800 */
[----:B------:R-:W-:Y:S01]  /*2ad50*/  IMAD R251, R251, UR8, RZ ;  /* 0x00000008fbfb7c24 */ /* 0x000fe2000f8e02ff */
[----:B-1----:R-:W-:-:S04]  /*2ad60*/  LEA.HI.X.SX32 R7, R250, R4, 0x1, P0 ;  /* 0x00000004fa077211 */ /* 0x002fc800000f0eff */
[----:B0-----:R-:W-:Y:S01]  /*2ad70*/  LEA R6, P0, R251, R5, 0x1 ;  /* 0x00000005fb067211 */ /* 0x001fe200078008ff */
[----:B------:R0:W-:Y:S01]  /*2ad80*/  STL [R1+0x17e0], R7 ;  /* 0x0017e00701007387 */ /* 0x0001e20000100800 */
[----:B------:R-:W-:-:S03]  /*2ad90*/  LEA.HI.X.SX32 R5, R249, R4, 0x1, P6 ;  /* 0x00000004f9057211 */ /* 0x000fc600030f0eff */
[----:B------:R-:W2:Y:S04]  /*2ada0*/  LDL.LU R37, [R1+0xa14] ;  /* 0x000a140001257983 */ /* 0x000ea80000300800 */
[----:B------:R-:W-:Y:S04]  /*2adb0*/  STL [R1+0xc00], R6 ;  /* 0x000c000601007387 */ /* 0x000fe80000100800 */
[----:B------:R-:W2:Y:S01]  /*2adc0*/  LDL.LU R35, [R1+0xa1c] ;  /* 0x000a1c0001237983 */ /* 0x000ea20000300800 */
[----:B0-----:R-:W-:-:S03]  /*2add0*/  LEA.HI.X.SX32 R7, R245, R4, 0x1, P5 ;  /* 0x00000004f5077211 */ /* 0x001fc600028f0eff */
[----:B------:R-:W-:Y:S04]  /*2ade0*/  STL [R1+0xbe8], R5 ;  /* 0x000be80501007387 */ /* 0x000fe80000100800 */
[----:B------:R-:W2:Y:S01]  /*2adf0*/  LDL.LU R14, [R1+0x9ec] ;  /* 0x0009ec00010e7983 */ /* 0x000ea20000300800 */
[----:B------:R-:W-:-:S03]  /*2ae00*/  LEA.HI.X.SX32 R8, R240, R4, 0x1, P4 ;  /* 0x00000004f0087211 */ /* 0x000fc600020f0eff */
[----:B------:R-:W2:Y:S04]  /*2ae10*/  LDL.LU R33, [R1+0x9f0] ;  /* 0x0009f00001217983 */ /* 0x000ea80000300800 */
[----:B------:R0:W-:Y:S04]  /*2ae20*/  STL [R1+0xbec], R7 ;  /* 0x000bec0701007387 */ /* 0x0001e80000100800 */
[----:B------:R-:W2:Y:S01]  /*2ae30*/  LDL.LU R32, [R1+0x9f4] ;  /* 0x0009f40001207983 */ /* 0x000ea20000300800 */
[----:B0-----:R-:W-:-:S03]  /*2ae40*/  LEA.HI.X.SX32 R7, R239, R4, 0x1, P3 ;  /* 0x00000004ef077211 */ /* 0x001fc600018f0eff */
[----:B------:R0:W-:Y:S04]  /*2ae50*/  STL [R1+0xbf0], R8 ;  /* 0x000bf00801007387 */ /* 0x0001e80000100800 */
[----:B------:R1:W-:Y:S04]  /*2ae60*/  STL [R1+0xbf4], R7 ;  /* 0x000bf40701007387 */ /* 0x0003e80000100800 */
[----:B------:R-:W2:Y:S01]  /*2ae70*/  LDL.LU R16, [R1+0xa3c] ;  /* 0x000a3c0001107983 */ /* 0x000ea20000300800 */
[-C--:B0-----:R-:W-:Y:S02]  /*2ae80*/  LEA.HI.X.SX32 R8, R238, R4.reuse, 0x1, P2 ;  /* 0x00000004ee087211 */ /* 0x081fe400010f0eff */
[----:B-1----:R-:W-:-:S03]  /*2ae90*/  LEA.HI.X.SX32 R7, R244, R4, 0x1, P1 ;  /* 0x00000004f4077211 */ /* 0x002fc600008f0eff */
[----:B------:R-:W-:Y:S04]  /*2aea0*/  STL [R1+0xbf8], R8 ;  /* 0x000bf80801007387 */ /* 0x000fe80000100800 */
[----:B------:R-:W2:Y:S04]  /*2aeb0*/  LDL.LU R30, [R1+0xa44] ;  /* 0x000a4400011e7983 */ /* 0x000ea80000300800 */
[----:B------:R0:W-:Y:S04]  /*2aec0*/  STL [R1+0xbfc], R7 ;  /* 0x000bfc0701007387 */ /* 0x0001e80000100800 */
[----:B------:R-:W2:Y:S04]  /*2aed0*/  LDL.LU R28, [R1+0xa4c] ;  /* 0x000a4c00011c7983 */ /* 0x000ea80000300800 */
[----:B------:R-:W2:Y:S01]  /*2aee0*/  LDL.LU R18, [R1+0xa54] ;  /* 0x000a540001127983 */ /* 0x000ea20000300800 */
[----:B0-----:R-:W-:-:S05]  /*2aef0*/  LEA.HI.X.SX32 R7, R251, R4, 0x1, P0 ;  /* 0x00000004fb077211 */ /* 0x001fca00000f0eff */
[----:B------:R-:W-:Y:S04]  /*2af00*/  STL [R1+0x9f8], R7 ;  /* 0x0009f80701007387 */ /* 0x000fe80000100800 */
[----:B------:R-:W2:Y:S04]  /*2af10*/  LDL.LU R26, [R1+0xa5c] ;  /* 0x000a5c00011a7983 */ /* 0x000ea80000300800 */
[----:B------:R-:W2:Y:S01]  /*2af20*/  LDL.LU R19, [R1+0xa64] ;  /* 0x000a640001137983 */ /* 0x000ea20000300800 */
[----:B---3--:R-:W-:-:S04]  /*2af30*/  LEA R5, P6, R181, UR6, 0x1 ;  /* 0x00000006b5057c11 */ /* 0x008fc8000f8c08ff */
[----:B------:R-:W-:Y:S02]  /*2af40*/  LEA.HI.X.SX32 R4, R181, UR7, 0x1, P6 ;  /* 0x00000007b5047c11 */ /* 0x000fe4000b0f0eff */
[----:B----4-:R-:W-:-:S05]  /*2af50*/  LEA R10, P3, R39, R5, 0x1 ;  /* 0x00000005270a7211 */ /* 0x010fca00078608ff */
[----:B------:R0:W-:Y:S04]  /*2af60*/  STL [R1+0xa00], R10 ;  /* 0x000a000a01007387 */ /* 0x0001e80000100800 */
[----:B------:R-:W3:Y:S01]  /*2af70*/  LDL.LU R25, [R1+0xa6c] ;  /* 0x000a6c0001197983 */ /* 0x000ee20000300800 */
[----:B--2---:R-:W-:-:S05]  /*2af80*/  LEA R9, P5, R11, R5, 0x1 ;  /* 0x000000050b097211 */ /* 0x004fca00078a08ff */
[----:B------:R-:W-:Y:S04]  /*2af90*/  STL [R1+0xa08], R9 ;  /* 0x000a080901007387 */ /* 0x000fe80000100800 */
[----:B------:R-:W2:Y:S01]  /*2afa0*/  LDL.LU R21, [R1+0xa74] ;  /* 0x000a740001157983 */ /* 0x000ea20000300800 */
[----:B0-----:R-:W-:-:S05]  /*2afb0*/  LEA R10, P4, R12, R5, 0x1 ;  /* 0x000000050c0a7211 */ /* 0x001fca00078808ff */
[----:B------:R0:W-:Y:S04]  /*2afc0*/  STL [R1+0xa10], R10 ;  /* 0x000a100a01007387 */ /* 0x0001e80000100800 */
[----:B------:R-:W4:Y:S01]  /*2afd0*/  LDL.LU R181, [R1+0xa7c] ;  /* 0x000a7c0001b57983 */ /* 0x000f220000300800 */
[----:B------:R-:W-:-:S05]  /*2afe0*/  LEA R13, P0, R37, R5, 0x1 ;  /* 0x00000005250d7211 */ /* 0x000fca00078008ff */
[----:B------:R1:W-:Y:S01]  /*2aff0*/  STL [R1+0xa18], R13 ;  /* 0x000a180d01007387 */ /* 0x0003e20000100800 */
[-C--:B0-----:R-:W-:Y:S02]  /*2b000*/  LEA R10, P1, R35, R5.reuse, 0x1 ;  /* 0x00000005230a7211 */ /* 0x081fe400078208ff */
[----:B------:R-:W-:Y:S02]  /*2b010*/  LEA.HI.X.SX32 R17, R39, R4, 0x1, P3 ;  /* 0x0000000427117211 */ /* 0x000fe400018f0eff */
[-C--:B-1----:R-:W-:Y:S01]  /*2b020*/  LEA R13, P2, R14, R5.reuse, 0x1 ;  /* 0x000000050e0d7211 */ /* 0x082fe200078408ff */
[----:B------:R-:W-:Y:S01]  /*2b030*/  STL [R1+0xa20], R10 ;  /* 0x000a200a01007387 */ /* 0x000fe20000100800 */
[----:B------:R-:W-:-:S03]  /*2b040*/  LEA R15, P3, R33, R5, 0x1 ;  /* 0x00000005210f7211 */ /* 0x000fc600078608ff */
[----:B------:R0:W-:Y:S04]  /*2b050*/  STL [R1+0xa28], R13 ;  /* 0x000a280d01007387 */ /* 0x0001e80000100800 */
[----:B------:R1:W-:Y:S01]  /*2b060*/  STL [R1+0x9fc], R17 ;  /* 0x0009fc1101007387 */ /* 0x0003e20000100800 */
[----:B0-----:R-:W-:-:S03]  /*2b070*/  LEA.HI.X.SX32 R13, R11, R4, 0x1, P5 ;  /* 0x000000040b0d7211 */ /* 0x001fc600028f0eff */
[----:B------:R-:W-:Y:S01]  /*2b080*/  STL [R1+0xa30], R15 ;  /* 0x000a300f01007387 */ /* 0x000fe20000100800 */
[----:B-1----:R-:W-:-:S03]  /*2b090*/  LEA R17, P5, R32, R5, 0x1 ;  /* 0x0000000520117211 */ /* 0x002fc600078a08ff */
[----:B------:R0:W-:Y:S04]  /*2b0a0*/  STL [R1+0xa04], R13 ;  /* 0x000a040d01007387 */ /* 0x0001e80000100800 */
[----:B------:R-:W-:Y:S01]  /*2b0b0*/  STL [R1+0xa38], R17 ;  /* 0x000a381101007387 */ /* 0x000fe20000100800 */
[----:B0-----:R-:W-:Y:S02]  /*2b0c0*/  LEA.HI.X.SX32 R13, R12, R4, 0x1, P4 ;  /* 0x000000040c0d7211 */ /* 0x001fe400020f0eff */
[----:B------:R-:W-:-:S03]  /*2b0d0*/  LEA R15, P4, R16, R5, 0x1 ;  /* 0x00000005100f7211 */ /* 0x000fc600078808ff */
[----:B------:R0:W-:Y:S04]  /*2b0e0*/  STL [R1+0xa0c], R13 ;  /* 0x000a0c0d01007387 */ /* 0x0001e80000100800 */
[----:B------:R1:W-:Y:S01]  /*2b0f0*/  STL [R1+0xa40], R15 ;  /* 0x000a400f01007387 */ /* 0x0003e20000100800 */
[-C--:B0-----:R-:W-:Y:S02]  /*2b100*/  LEA.HI.X.SX32 R13, R37, R4.reuse, 0x1, P0 ;  /* 0x00000004250d7211 */ /* 0x081fe400000f0eff */
[-C--:B------:R-:W-:Y:S02]  /*2b110*/  LEA R17, P0, R30, R5.reuse, 0x1 ;  /* 0x000000051e117211 */ /* 0x080fe400078008ff */
[----:B-1----:R-:W-:Y:S01]  /*2b120*/  LEA.HI.X.SX32 R15, R35, R4, 0x1, P1 ;  /* 0x00000004230f7211 */ /* 0x002fe200008f0eff */
[----:B------:R-:W-:Y:S01]  /*2b130*/  STL [R1+0xa14], R13 ;  /* 0x000a140d01007387 */ /* 0x000fe20000100800 */
[----:B------:R-:W-:-:S03]  /*2b140*/  LEA R20, P1, R28, R5, 0x1 ;  /* 0x000000051c147211 */ /* 0x000fc600078208ff */
[----:B------:R-:W-:Y:S04]  /*2b150*/  STL [R1+0xa48], R17 ;  /* 0x000a481101007387 */ /* 0x000fe80000100800 */
[----:B------:R0:W-:Y:S01]  /*2b160*/  STL [R1+0xa1c], R15 ;  /* 0x000a1c0f01007387 */ /* 0x0001e20000100800 */
[----:B------:R-:W1:Y:S01]  /*2b170*/  S2R R168, SR_TID.X ;  /* 0x0000000000a87919 */ /* 0x000e620000002100 */
[-C--:B0-----:R-:W-:Y:S02]  /*2b180*/  LEA.HI.X.SX32 R15, R14, R4.reuse, 0x1, P2 ;  /* 0x000000040e0f7211 */ /* 0x081fe400010f0eff */
[----:B------:R-:W-:Y:S01]  /*2b190*/  LEA R17, P2, R18, R5, 0x1 ;  /* 0x0000000512117211 */ /* 0x000fe200078408ff */
[----:B------:R-:W-:Y:S04]  /*2b1a0*/  STL [R1+0xa50], R20 ;  /* 0x000a501401007387 */ /* 0x000fe80000100800 */
[----:B------:R0:W-:Y:S04]  /*2b1b0*/  STL [R1+0xa24], R15 ;  /* 0x000a240f01007387 */ /* 0x0001e80000100800 */
[----:B------:R1:W-:Y:S01]  /*2b1c0*/  STL [R1+0xa58], R17 ;  /* 0x000a581101007387 */ /* 0x0003e20000100800 */
[----:B0-----:R-:W-:-:S02]  /*2b1d0*/  LEA.HI.X.SX32 R15, R33, R4, 0x1, P3 ;  /* 0x00000004210f7211 */ /* 0x001fc400018f0eff */
[-C--:B------:R-:W-:Y:S02]  /*2b1e0*/  LEA R20, P3, R26, R5.reuse, 0x1 ;  /* 0x000000051a147211 */ /* 0x080fe400078608ff */
[----:B-1----:R-:W-:Y:S01]  /*2b1f0*/  LEA.HI.X.SX32 R17, R32, R4, 0x1, P5 ;  /* 0x0000000420117211 */ /* 0x002fe200028f0eff */
[----:B------:R-:W-:Y:S01]  /*2b200*/  STL [R1+0xa2c], R15 ;  /* 0x000a2c0f01007387 */ /* 0x000fe20000100800 */
[----:B------:R-:W-:-:S03]  /*2b210*/  LEA R24, P5, R19, R5, 0x1 ;  /* 0x0000000513187211 */ /* 0x000fc600078a08ff */
[----:B------:R-:W-:Y:S04]  /*2b220*/  STL [R1+0xa60], R20 ;  /* 0x000a601401007387 */ /* 0x000fe80000100800 */
[----:B------:R0:W-:Y:S04]  /*2b230*/  STL [R1+0xa34], R17 ;  /* 0x000a341101007387 */ /* 0x0001e80000100800 */
[----:B------:R-:W-:Y:S01]  /*2b240*/  STL [R1+0xa68], R24 ;  /* 0x000a681801007387 */ /* 0x000fe20000100800 */
[----:B0-----:R-:W-:-:S05]  /*2b250*/  LEA.HI.X.SX32 R17, R16, R4, 0x1, P4 ;  /* 0x0000000410117211 */ /* 0x001fca00020f0eff */
[----:B------:R0:W-:Y:S02]  /*2b260*/  STL [R1+0xa3c], R17 ;  /* 0x000a3c1101007387 */ /* 0x0001e40000100800 */
[-C--:B0-----:R-:W-:Y:S01]  /*2b270*/  LEA.HI.X.SX32 R17, R30, R4.reuse, 0x1, P0 ;  /* 0x000000041e117211 */ /* 0x081fe200000f0eff */
[----:B------:R-:W-:Y:S01]  /*2b280*/  IMAD R22, R2, 0x2, R0 ;  /* 0x0000000202167824 */ /* 0x000fe200078e0200 */
[----:B------:R-:W-:Y:S02]  /*2b290*/  LEA.HI.X.SX32 R26, R26, R4, 0x1, P3 ;  /* 0x000000041a1a7211 */ /* 0x000fe400018f0eff */
[----:B------:R-:W-:Y:S01]  /*2b2a0*/  SHF.R.U32.HI R168, RZ, 0x6, R168 ;  /* 0x00000006ffa87819 */ /* 0x000fe200000116a8 */
[----:B------:R-:W-:-:S03]  /*2b2b0*/  IMAD R6, R2, 0x2, R22 ;  /* 0x0000000202067824 */ /* 0x000fc600078e0216 */
[----:B------:R-:W-:-:S05]  /*2b2c0*/  SGXT.U32 R168, R168, 0x1 ;  /* 0x00000001a8a8781a */ /* 0x000fca0000000000 */
[----:B------:R-:W-:Y:S02]  /*2b2d0*/  IMAD R23, R168, UR9, RZ ;  /* 0x00000009a8177c24 */ /* 0x000fe4000f8e02ff */
[----:B------:R-:W-:-:S04]  /*2b2e0*/  IMAD R8, R2, 0x2, R6 ;  /* 0x0000000202087824 */ /* 0x000fc800078e0206 */
        /* <DEDUP_REMOVED lines=8> */
[----:B------:R-:W-:Y:S01]  /*2b370*/  IMAD R16, R2, 0x2, R15 ;  /* 0x0000000202107824 */ /* 0x000fe200078e020f */
[----:B---3--:R-:W-:-:S05]  /*2b380*/  LEA R20, P4, R25, R5, 0x1 ;  /* 0x0000000519147211 */ /* 0x008fca00078808ff */
[----:B------:R0:W-:Y:S01]  /*2b390*/  STL [R1+0xa70], R20 ;  /* 0x000a701401007387 */ /* 0x0001e20000100800 */
[-C--:B--2---:R-:W-:Y:S02]  /*2b3a0*/  LEA R24, P0, R21, R5.reuse, 0x1 ;  /* 0x0000000515187211 */ /* 0x084fe400078008ff */
[----:B0-----:R-:W-:Y:S01]  /*2b3b0*/  LEA.HI.X.SX32 R20, R28, R4, 0x1, P1 ;  /* 0x000000041c147211 */ /* 0x001fe200008f0eff */
[----:B------:R-:W-:Y:S04]  /*2b3c0*/  STL [R1+0xa44], R17 ;  /* 0x000a441101007387 */ /* 0x000fe80000100800 */
[----:B------:R0:W-:Y:S01]  /*2b3d0*/  STL [R1+0xa78], R24 ;  /* 0x000a781801007387 */ /* 0x0001e20000100800 */
[----:B----4-:R-:W-:-:S03]  /*2b3e0*/  LEA R27, P1, R181, R5, 0x1 ;  /* 0x00000005b51b7211 */ /* 0x010fc600078208ff */
[----:B------:R1:W-:Y:S01]  /*2b3f0*/  STL [R1+0xa4c], R20 ;  /* 0x000a4c1401007387 */ /* 0x0003e20000100800 */
[----:B0-----:R-:W-:-:S03]  /*2b400*/  LEA.HI.X.SX32 R24, R18, R4, 0x1, P2 ;  /* 0x0000000412187211 */ /* 0x001fc600010f0eff */
[----:B------:R-:W-:Y:S01]  /*2b410*/  STL [R1+0xa80], R27 ;  /* 0x000a801b01007387 */ /* 0x000fe20000100800 */
[----:B-1----:R-:W-:-:S03]  /*2b420*/  LEA R20, P2, R3, R5, 0x1 ;  /* 0x0000000503147211 */ /* 0x002fc600078408ff */
[----:B------:R0:W-:Y:S04]  /*2b430*/  STL [R1+0xa54], R24 ;  /* 0x000a541801007387 */ /* 0x0001e80000100800 */
[----:B------:R1:W-:Y:S01]  /*2b440*/  STL [R1+0xa88], R20 ;  /* 0x000a881401007387 */ /* 0x0003e20000100800 */
[----:B------:R-:W-:-:S03]  /*2b450*/  LEA.HI.X.SX32 R25, R25, R4, 0x1, P4 ;  /* 0x0000000419197211 */ /* 0x000fc600020f0eff */
[----:B------:R-:W-:Y:S01]  /*2b460*/  STL [R1+0xa5c], R26 ;  /* 0x000a5c1a01007387 */ /* 0x000fe20000100800 */
[----:B0-----:R-:W-:Y:S02]  /*2b470*/  LEA.HI.X.SX32 R24, R19, R4, 0x1, P5 ;  /* 0x0000000413187211 */ /* 0x001fe400028f0eff */
[----:B-1----:R-:W-:-:S05]  /*2b480*/  LEA R20, P3, R0, R5, 0x1 ;  /* 0x0000000500147211 */ /* 0x002fca00078608ff */
[----:B------:R0:W-:Y:S04]  /*2b490*/  STL [R1+0xa90], R20 ;  /* 0x000a901401007387 */ /* 0x0001e80000100800 */
[----:B------:R1:W-:Y:S01]  /*2b4a0*/  STL [R1+0xa64], R24 ;  /* 0x000a641801007387 */ /* 0x0003e20000100800 */
[-C--:B0-----:R-:W-:Y:S02]  /*2b4b0*/  LEA R20, P5, R22, R5.reuse, 0x1 ;  /* 0x0000000516147211 */ /* 0x081fe400078a08ff */
[----:B-1----:R-:W-:-:S03]  /*2b4c0*/  LEA R24, P4, R6, R5, 0x1 ;  /* 0x0000000506187211 */ /* 0x002fc600078808ff */
[----:B------:R-:W-:Y:S01]  /*2b4d0*/  STL [R1+0xa98], R20 ;  /* 0x000a981401007387 */ /* 0x000fe20000100800 */
[----:B------:R-:W-:-:S03]  /*2b4e0*/  LEA.HI.X.SX32 R21, R21, R4, 0x1, P0 ;  /* 0x0000000415157211 */ /* 0x000fc600000f0eff */
[----:B------:R0:W-:Y:S04]  /*2b4f0*/  STL [R1+0xa6c], R25 ;  /* 0x000a6c1901007387 */ /* 0x0001e80000100800 */
[----:B------:R1:W-:Y:S04]  /*2b500*/  STL [R1+0xaa0], R24 ;  /* 0x000aa01801007387 */ /* 0x0003e80000100800 */
[----:B------:R-:W-:Y:S01]  /*2b510*/  STL [R1+0xa74], R21 ;  /* 0x000a741501007387 */ /* 0x000fe20000100800 */
[----:B0-----:R-:W-:Y:S02]  /*2b520*/  LEA.HI.X.SX32 R25, R181, R4, 0x1, P1 ;  /* 0x00000004b5197211 */ /* 0x001fe400008f0eff */
[----:B-1----:R-:W-:-:S05]  /*2b530*/  LEA R24, P0, R23, R5, 0x1 ;  /* 0x0000000517187211 */ /* 0x002fca00078008ff */
[----:B------:R0:W-:Y:S04]  /*2b540*/  STL [R1+0xbe4], R24 ;  /* 0x000be41801007387 */ /* 0x0001e80000100800 */
[----:B------:R1:W-:Y:S01]  /*2b550*/  STL [R1+0xa7c], R25 ;  /* 0x000a7c1901007387 */ /* 0x0003e20000100800 */
[----:B0-----:R-:W-:-:S03]  /*2b560*/  LEA.HI.X.SX32 R24, R3, R4, 0x1, P2 ;  /* 0x0000000403187211 */ /* 0x001fc600010f0eff */
[----:B------:R-:W2:Y:S01]  /*2b570*/  LDL.LU R3, [R1+0x1958] ;  /* 0x0019580001037983 */ /* 0x000ea20000300800 */
[----:B-1----:R-:W-:-:S03]  /*2b580*/  LEA.HI.X.SX32 R25, R0, R4, 0x1, P3 ;  /* 0x0000000400197211 */ /* 0x002fc600018f0eff */
[----:B------:R-:W3:Y:S04]  /*2b590*/  LDL.LU R0, [R1+0x1954] ;  /* 0x0019540001007983 */ /* 0x000ee80000300800 */
[----:B------:R0:W-:Y:S01]  /*2b5a0*/  STL [R1+0xa84], R24 ;  /* 0x000a841801007387 */ /* 0x0001e20000100800 */
[----:B------:R-:W-:-:S03]  /*2b5b0*/  LEA.HI.X.SX32 R6, R6, R4, 0x1, P4 ;  /* 0x0000000406067211 */ /* 0x000fc600020f0eff */
[----:B------:R1:W-:Y:S01]  /*2b5c0*/  STL [R1+0xa8c], R25 ;  /* 0x000a8c1901007387 */ /* 0x0003e20000100800 */
[----:B0-----:R-:W-:-:S05]  /*2b5d0*/  LEA.HI.X.SX32 R24, R22, R4, 0x1, P5 ;  /* 0x0000000416187211 */ /* 0x001fca00028f0eff */
[----:B------:R0:W-:Y:S01]  /*2b5e0*/  STL [R1+0xa94], R24 ;  /* 0x000a941801007387 */ /* 0x0001e20000100800 */
[----:B-1----:R-:W-:-:S03]  /*2b5f0*/  LEA R25, P2, R7, R5, 0x1 ;  /* 0x0000000507197211 */ /* 0x002fc600078408ff */
[----:B------:R-:W-:Y:S01]  /*2b600*/  STL [R1+0xa9c], R6 ;  /* 0x000a9c0601007387 */ /* 0x000fe20000100800 */
[----:B0-----:R-:W-:Y:S02]  /*2b610*/  LEA R24, P1, R8, R5, 0x1 ;  /* 0x0000000508187211 */ /* 0x001fe400078208ff */
[----:B------:R-:W-:-:S03]  /*2b620*/  LEA.HI.X.SX32 R7, R7, R4, 0x1, P2 ;  /* 0x0000000407077211 */ /* 0x000fc600010f0eff */
[----:B------:R0:W-:Y:S04]  /*2b630*/  STL [R1+0xaa8], R24 ;  /* 0x000aa81801007387 */ /* 0x0001e80000100800 */
[----:B------:R-:W-:Y:S01]  /*2b640*/  STL [R1+0xab0], R25 ;  /* 0x000ab01901007387 */ /* 0x000fe20000100800 */
[-C--:B0-----:R-:W-:Y:S02]  /*2b650*/  LEA.HI.X.SX32 R24, R23, R4.reuse, 0x1, P0 ;  /* 0x0000000417187211 */ /* 0x081fe400000f0eff */
[----:B------:R-:W-:-:S03]  /*2b660*/  LEA.HI.X.SX32 R23, R8, R4, 0x1, P1 ;  /* 0x0000000408177211 */ /* 0x000fc600008f0eff */
[----:B------:R-:W-:Y:S04]  /*2b670*/  STL [R1+0xbe0], R24 ;  /* 0x000be01801007387 */ /* 0x000fe80000100800 */
[----:B------:R0:W-:Y:S04]  /*2b680*/  STL [R1+0xaa4], R23 ;  /* 0x000aa41701007387 */ /* 0x0001e80000100800 */
[----:B------:R1:W-:Y:S01]  /*2b690*/  STL [R1+0xaac], R7 ;  /* 0x000aac0701007387 */ /* 0x0003e20000100800 */
[-C--:B0-----:R-:W-:Y:S02]  /*2b6a0*/  LEA R23, P0, R9, R5.reuse, 0x1 ;  /* 0x0000000509177211 */ /* 0x081fe400078008ff */
[----:B-1----:R-:W-:-:S03]  /*2b6b0*/  LEA R7, P1, R10, R5, 0x1 ;  /* 0x000000050a077211 */ /* 0x002fc600078208ff */
[----:B------:R-:W-:Y:S01]  /*2b6c0*/  STL [R1+0xab8], R23 ;  /* 0x000ab81701007387 */ /* 0x000fe20000100800 */
[----:B------:R-:W-:-:S03]  /*2b6d0*/  LEA R24, P2, R11, R5, 0x1 ;  /* 0x000000050b187211 */ /* 0x000fc600078408ff */
[----:B------:R0:W-:Y:S01]  /*2b6e0*/  STL [R1+0xac0], R7 ;  /* 0x000ac00701007387 */ /* 0x0001e20000100800 */
[----:B------:R-:W-:-:S03]  /*2b6f0*/  LEA.HI.X.SX32 R10, R10, R4, 0x1, P1 ;  /* 0x000000040a0a7211 */ /* 0x000fc600008f0eff */
[----:B------:R-:W-:Y:S01]  /*2b700*/  STL [R1+0xac8], R24 ;  /* 0x000ac81801007387 */ /* 0x000fe20000100800 */
[-C--:B0-----:R-:W-:Y:S02]  /*2b710*/  LEA.HI.X.SX32 R7, R9, R4.reuse, 0x1, P0 ;  /* 0x0000000409077211 */ /* 0x081fe400000f0eff */
[----:B------:R-:W-:-:S03]  /*2b720*/  LEA.HI.X.SX32 R9, R11, R4, 0x1, P2 ;  /* 0x000000040b097211 */ /* 0x000fc600010f0eff */
[----:B------:R-:W-:Y:S01]  /*2b730*/  STL [R1+0xab4], R7 ;  /* 0x000ab40701007387 */ /* 0x000fe20000100800 */
[----:B------:R-:W-:-:S03]  /*2b740*/  LEA R11, P0, R12, R5, 0x1 ;  /* 0x000000050c0b7211 */ /* 0x000fc600078008ff */
[----:B------:R0:W-:Y:S04]  /*2b750*/  STL [R1+0xabc], R10 ;  /* 0x000abc0a01007387 */ /* 0x0001e80000100800 */
[----:B------:R1:W-:Y:S04]  /*2b760*/  STL [R1+0xac4], R9 ;  /* 0x000ac40901007387 */ /* 0x0003e80000100800 */
[----:B------:R4:W-:Y:S01]  /*2b770*/  STL [R1+0xad0], R11 ;  /* 0x000ad00b01007387 */ /* 0x0009e20000100800 */
[-C--:B0-----:R-:W-:Y:S02]  /*2b780*/  LEA R10, P2, R14, R5.reuse, 0x1 ;  /* 0x000000050e0a7211 */ /* 0x081fe400078408ff */
[----:B-1----:R-:W-:-:S05]  /*2b790*/  LEA R9, P1, R13, R5, 0x1 ;  /* 0x000000050d097211 */ /* 0x002fca00078208ff */
[----:B------:R0:W-:Y:S01]  /*2b7a0*/  STL [R1+0xad8], R9 ;  /* 0x000ad80901007387 */ /* 0x0001e20000100800 */
[-C--:B----4-:R-:W-:Y:S01]  /*2b7b0*/  LEA.HI.X.SX32 R11, R13, R4.reuse, 0x1, P1 ;  /* 0x000000040d0b7211 */ /* 0x090fe200008f0eff */
[----:B------:R-:W-:Y:S02]  /*2b7c0*/  IMAD R17, R2, 0x2, R16 ;  /* 0x0000000202117824 */ /* 0x000fe400078e0210 */
[----:B------:R1:W-:Y:S01]  /*2b7d0*/  STL [R1+0xae0], R10 ;  /* 0x000ae00a01007387 */ /* 0x0003e20000100800 */
[-C--:B0-----:R-:W-:Y:S02]  /*2b7e0*/  LEA.HI.X.SX32 R9, R12, R4.reuse, 0x1, P0 ;  /* 0x000000040c097211 */ /* 0x081fe400000f0eff */
[----:B-1----:R-:W-:-:S03]  /*2b7f0*/  LEA.HI.X.SX32 R10, R14, R4, 0x1, P2 ;  /* 0x000000040e0a7211 */ /* 0x002fc600010f0eff */
[----:B------:R-:W-:Y:S01]  /*2b800*/  STL [R1+0xacc], R9 ;  /* 0x000acc0901007387 */ /* 0x000fe20000100800 */
[----:B------:R-:W-:-:S03]  /*2b810*/  LEA R12, P1, R16, R5, 0x1 ;  /* 0x00000005100c7211 */ /* 0x000fc600078208ff */
[----:B------:R0:W-:Y:S01]  /*2b820*/  STL [R1+0xad4], R11 ;  /* 0x000ad40b01007387 */ /* 0x0001e20000100800 */
[----:B------:R-:W-:-:S03]  /*2b830*/  IMAD R18, R2, 0x2, R17 ;  /* 0x0000000202127824 */ /* 0x000fc600078e0211 */
[----:B------:R1:W-:Y:S01]  /*2b840*/  STL [R1+0xadc], R10 ;  /* 0x000adc0a01007387 */ /* 0x0003e20000100800 */
[-C--:B0-----:R-:W-:Y:S02]  /*2b850*/  LEA R11, P0, R15, R5.reuse, 0x1 ;  /* 0x000000050f0b7211 */ /* 0x081fe400078008ff */
[----:B-1----:R-:W-:-:S03]  /*2b860*/  LEA R10, P2, R17, R5, 0x1 ;  /* 0x00000005110a7211 */ /* 0x002fc600078408ff */
[----:B------:R-:W-:Y:S01]  /*2b870*/  STL [R1+0xae8], R11 ;  /* 0x000ae80b01007387 */ /* 0x000fe20000100800 */
[----:B------:R-:W-:-:S03]  /*2b880*/  LEA.HI.X.SX32 R13, R16, R4, 0x1, P1 ;  /* 0x00000004100d7211 */ /* 0x000fc600008f0eff */
[----:B------:R0:W-:Y:S01]  /*2b890*/  STL [R1+0xaf0], R12 ;  /* 0x000af00c01007387 */ /* 0x0001e20000100800 */
[----:B------:R-:W-:-:S03]  /*2b8a0*/  IMAD R19, R2, 0x2, R18 ;  /* 0x0000000202137824 */ /* 0x000fc600078e0212 */
[----:B------:R1:W-:Y:S01]  /*2b8b0*/  STL [R1+0xaf8], R10 ;  /* 0x000af80a01007387 */ /* 0x0003e20000100800 */
[-C--:B0-----:R-:W-:Y:S02]  /*2b8c0*/  LEA.HI.X.SX32 R12, R15, R4.reuse, 0x1, P0 ;  /* 0x000000040f0c7211 */ /* 0x081fe400000f0eff */
[----:B-1----:R-:W-:-:S03]  /*2b8d0*/  LEA.HI.X.SX32 R10, R17, R4, 0x1, P2 ;  /* 0x00000004110a7211 */ /* 0x002fc600010f0eff */
[----:B------:R-:W-:Y:S01]  /*2b8e0*/  STL [R1+0xae4], R12 ;  /* 0x000ae40c01007387 */ /* 0x000fe20000100800 */
[----:B------:R-:W-:-:S03]  /*2b8f0*/  IMAD R20, R2, 0x2, R19 ;  /* 0x0000000202147824 */ /* 0x000fc600078e0213 */
[----:B------:R0:W-:Y:S01]  /*2b900*/  STL [R1+0xaec], R13 ;  /* 0x000aec0d01007387 */ /* 0x0001e20000100800 */
[----:B------:R-:W-:-:S03]  /*2b910*/  IMAD R21, R2, 0x2, R20 ;  /* 0x0000000202157824 */ /* 0x000fc600078e0214 */
[----:B------:R1:W-:Y:S01]  /*2b920*/  STL [R1+0xaf4], R10 ;  /* 0x000af40a01007387 */ /* 0x0003e20000100800 */
[-C--:B------:R-:W-:Y:S02]  /*2b930*/  LEA R14, P2, R20, R5.reuse, 0x1 ;  /* 0x00000005140e7211 */ /* 0x080fe400078408ff */
[-C--:B0-----:R-:W-:Y:S02]  /*2b940*/  LEA R13, P0, R18, R5.reuse, 0x1 ;  /* 0x00000005120d7211 */ /* 0x081fe400078008ff */
[----:B-1----:R-:W-:-:S03]  /*2b950*/  LEA R10, P1, R19, R5, 0x1 ;  /* 0x00000005130a7211 */ /* 0x002fc600078208ff */
[----:B------:R-:W-:Y:S01]  /*2b960*/  STL [R1+0xb00], R13 ;  /* 0x000b000d01007387 */ /* 0x000fe20000100800 */
[----:B------:R-:W-:-:S03]  /*2b970*/  IMAD R22, R2, 0x2, R21 ;  /* 0x0000000202167824 */ /* 0x000fc600078e0215 */
[----:B------:R0:W-:Y:S01]  /*2b980*/  STL [R1+0xb08], R10 ;  /* 0x000b080a01007387 */ /* 0x0001e20000100800 */
[-C--:B------:R-:W-:Y:S01]  /*2b990*/  LEA.HI.X.SX32 R15, R19, R4.reuse, 0x1, P1 ;  /* 0x00000004130f7211 */ /* 0x080fe200008f0eff */
        /* <DEDUP_REMOVED lines=12> */
[C---:B------:R-:W-:Y:S01]  /*2ba60*/  IMAD R23, R2.reuse, 0x2, R8 ;  /* 0x0000000202177824 */ /* 0x040fe200078e0208 */
[----:B------:R-:W-:Y:S02]  /*2ba70*/  LEA.HI.X.SX32 R17, R21, R4, 0x1, P0 ;  /* 0x0000000415117211 */ /* 0x000fe400000f0eff */
[----:B------:R0:W-:Y:S04]  /*2ba80*/  STL [R1+0xb20], R16 ;  /* 0x000b201001007387 */ /* 0x0001e80000100800 */
[----:B------:R1:W-:Y:S01]  /*2ba90*/  STL [R1+0xb28], R14 ;  /* 0x000b280e01007387 */ /* 0x0003e20000100800 */
[----:B------:R-:W-:-:S03]  /*2baa0*/  IMAD R7, R2, 0x2, R23 ;  /* 0x0000000202077824 */ /* 0x000fc600078e0217 */
[----:B------:R4:W-:Y:S01]  /*2bab0*/  STL [R1+0xb14], R17 ;  /* 0x000b141101007387 */ /* 0x0009e20000100800 */
[-C--:B0-----:R-:W-:Y:S02]  /*2bac0*/  LEA.HI.X.SX32 R16, R6, R4.reuse, 0x1, P2 ;  /* 0x0000000406107211 */ /* 0x081fe400010f0eff */
[----:B-1----:R-:W-:Y:S01]  /*2bad0*/  LEA.HI.X.SX32 R14, R22, R4, 0x1, P1 ;  /* 0x00000004160e7211 */ /* 0x002fe200008f0eff */
[----:B------:R-:W-:-:S04]  /*2bae0*/  IMAD R24, R2, 0x2, R7 ;  /* 0x0000000202187824 */ /* 0x000fc800078e0207 */
[----:B------:R0:W-:Y:S01]  /*2baf0*/  STL [R1+0xb1c], R14 ;  /* 0x000b1c0e01007387 */ /* 0x0001e20000100800 */
[----:B----4-:R-:W-:-:S03]  /*2bb00*/  LEA R17, P1, R23, R5, 0x1 ;  /* 0x0000000517117211 */ /* 0x010fc600078208ff */
[----:B------:R1:W-:Y:S01]  /*2bb10*/  STL [R1+0xb24], R16 ;  /* 0x000b241001007387 */ /* 0x0003e20000100800 */
[-C--:B0-----:R-:W-:Y:S02]  /*2bb20*/  LEA R14, P0, R8, R5.reuse, 0x1 ;  /* 0x00000005080e7211 */ /* 0x081fe400078008ff */
[----:B-1----:R-:W-:-:S03]  /*2bb30*/  LEA R16, P2, R7, R5, 0x1 ;  /* 0x0000000507107211 */ /* 0x002fc600078408ff */
[----:B------:R-:W-:Y:S01]  /*2bb40*/  STL [R1+0xb30], R14 ;  /* 0x000b300e01007387 */ /* 0x000fe20000100800 */
[----:B------:R-:W-:Y:S01]  /*2bb50*/  IMAD R9, R2, 0x2, R24 ;  /* 0x0000000202097824 */ /* 0x000fe200078e0218 */
[-C--:B------:R-:W-:Y:S02]  /*2bb60*/  LEA.HI.X.SX32 R8, R8, R4.reuse, 0x1, P0 ;  /* 0x0000000408087211 */ /* 0x080fe400000f0eff */
[----:B------:R-:W-:Y:S01]  /*2bb70*/  STL [R1+0xb38], R17 ;  /* 0x000b381101007387 */ /* 0x000fe20000100800 */
[----:B------:R-:W-:-:S03]  /*2bb80*/  LEA.HI.X.SX32 R7, R7, R4, 0x1, P2 ;  /* 0x0000000407077211 */ /* 0x000fc600010f0eff */
[----:B------:R0:W-:Y:S01]  /*2bb90*/  STL [R1+0xb40], R16 ;  /* 0x000b401001007387 */ /* 0x0001e20000100800 */
[----:B------:R-:W-:-:S03]  /*2bba0*/  IMAD R11, R2, 0x2, R9 ;  /* 0x00000002020b7824 */ /* 0x000fc600078e0209 */
[----:B------:R-:W-:Y:S01]  /*2bbb0*/  STL [R1+0xb2c], R8 ;  /* 0x000b2c0801007387 */ /* 0x000fe20000100800 */
[----:B0-----:R-:W-:Y:S02]  /*2bbc0*/  LEA.HI.X.SX32 R16, R23, R4, 0x1, P1 ;  /* 0x0000000417107211 */ /* 0x001fe400008f0eff */
[----:B------:R-:W-:-:S03]  /*2bbd0*/  LEA R17, P2, R11, R5, 0x1 ;  /* 0x000000050b117211 */ /* 0x000fc600078408ff */
[----:B------:R0:W-:Y:S04]  /*2bbe0*/  STL [R1+0xb34], R16 ;  /* 0x000b341001007387 */ /* 0x0001e80000100800 */
[----:B------:R1:W-:Y:S01]  /*2bbf0*/  STL [R1+0xb3c], R7 ;  /* 0x000b3c0701007387 */ /* 0x0003e20000100800 */
[----:B------:R-:W-:Y:S01]  /*2bc00*/  IMAD R12, R2, 0x2, R11 ;  /* 0x00000002020c7824 */ /* 0x000fe200078e020b */
[-C--:B0-----:R-:W-:Y:S02]  /*2bc10*/  LEA R16, P0, R24, R5.reuse, 0x1 ;  /* 0x0000000518107211 */ /* 0x081fe400078008ff */
[----:B-1----:R-:W-:-:S03]  /*2bc20*/  LEA R7, P1, R9, R5, 0x1 ;  /* 0x0000000509077211 */ /* 0x002fc600078208ff */
[----:B------:R-:W-:Y:S01]  /*2bc30*/  STL [R1+0xb48], R16 ;  /* 0x000b481001007387 */ /* 0x000fe20000100800 */
[----:B------:R-:W-:-:S03]  /*2bc40*/  IMAD R13, R2, 0x2, R12 ;  /* 0x00000002020d7824 */ /* 0x000fc600078e020c */
[----:B------:R0:W-:Y:S04]  /*2bc50*/  STL [R1+0xb50], R7 ;  /* 0x000b500701007387 */ /* 0x0001e80000100800 */
[----:B------:R1:W-:Y:S01]  /*2bc60*/  STL [R1+0xb58], R17 ;  /* 0x000b581101007387 */ /* 0x0003e20000100800 */
[----:B------:R-:W-:Y:S01]  /*2bc70*/  IMAD R10, R2, 0x2, R13 ;  /* 0x00000002020a7824 */ /* 0x000fe200078e020d */
[-C--:B0-----:R-:W-:Y:S02]  /*2bc80*/  LEA.HI.X.SX32 R7, R24, R4.reuse, 0x1, P0 ;  /* 0x0000000418077211 */ /* 0x081fe400000f0eff */
[-C--:B-1----:R-:W-:Y:S02]  /*2bc90*/  LEA.HI.X.SX32 R17, R9, R4.reuse, 0x1, P1 ;  /* 0x0000000409117211 */ /* 0x082fe400008f0eff */
[----:B------:R-:W-:Y:S01]  /*2bca0*/  LEA.HI.X.SX32 R9, R11, R4, 0x1, P2 ;  /* 0x000000040b097211 */ /* 0x000fe200010f0eff */
[----:B------:R-:W-:Y:S04]  /*2bcb0*/  STL [R1+0xb44], R7 ;  /* 0x000b440701007387 */ /* 0x000fe80000100800 */
        /* <DEDUP_REMOVED lines=9> */
[----:B------:R-:W-:-:S03]  /*2bd50*/  IMAD R14, R2, 0x2, R6 ;  /* 0x00000002020e7824 */ /* 0x000fc600078e0206 */
[----:B------:R1:W-:Y:S01]  /*2bd60*/  STL [R1+0xb70], R11 ;  /* 0x000b700b01007387 */ /* 0x0003e20000100800 */
[-C--:B0-----:R-:W-:Y:S02]  /*2bd70*/  LEA.HI.X.SX32 R9, R12, R4.reuse, 0x1, P0 ;  /* 0x000000040c097211 */ /* 0x081fe400000f0eff */
[-C--:B------:R-:W-:Y:S02]  /*2bd80*/  LEA.HI.X.SX32 R12, R13, R4.reuse, 0x1, P1 ;  /* 0x000000040d0c7211 */ /* 0x080fe400008f0eff */
[----:B-1----:R-:W-:Y:S01]  /*2bd90*/  LEA.HI.X.SX32 R11, R10, R4, 0x1, P2 ;  /* 0x000000040a0b7211 */ /* 0x002fe200010f0eff */
[----:B------:R-:W-:Y:S01]  /*2bda0*/  STL [R1+0xb5c], R9 ;  /* 0x000b5c0901007387 */ /* 0x000fe20000100800 */
[----:B------:R-:W-:-:S03]  /*2bdb0*/  LEA R10, P0, R15, R5, 0x1 ;  /* 0x000000050f0a7211 */ /* 0x000fc600078008ff */
[----:B------:R0:W-:Y:S04]  /*2bdc0*/  STL [R1+0xb64], R12 ;  /* 0x000b640c01007387 */ /* 0x0001e80000100800 */
[----:B------:R1:W-:Y:S01]  /*2bdd0*/  STL [R1+0xb6c], R11 ;  /* 0x000b6c0b01007387 */ /* 0x0003e20000100800 */
[----:B------:R-:W-:Y:S01]  /*2bde0*/  IMAD R8, R2, 0x2, R14 ;  /* 0x0000000202087824 */ /* 0x000fe200078e020e */
[-C--:B0-----:R-:W-:Y:S02]  /*2bdf0*/  LEA R12, P2, R14, R5.reuse, 0x1 ;  /* 0x000000050e0c7211 */ /* 0x081fe400078408ff */
[----:B-1----:R-:W-:Y:S01]  /*2be00*/  LEA R11, P1, R6, R5, 0x1 ;  /* 0x00000005060b7211 */ /* 0x002fe200078208ff */
[----:B------:R-:W-:Y:S01]  /*2be10*/  STL [R1+0xb78], R10 ;  /* 0x000b780a01007387 */ /* 0x000fe20000100800 */
[----:B------:R-:W-:-:S03]  /*2be20*/  IMAD R16, R2, 0x2, R8 ;  /* 0x0000000202107824 */ /* 0x000fc600078e0208 */
[----:B------:R0:W-:Y:S04]  /*2be30*/  STL [R1+0xb80], R11 ;  /* 0x000b800b01007387 */ /* 0x0001e80000100800 */
[----:B------:R1:W-:Y:S01]  /*2be40*/  STL [R1+0xb88], R12 ;  /* 0x000b880c01007387 */ /* 0x0003e20000100800 */
[-C--:B0-----:R-:W-:Y:S02]  /*2be50*/  LEA.HI.X.SX32 R11, R15, R4.reuse, 0x1, P0 ;  /* 0x000000040f0b7211 */ /* 0x081fe400000f0eff */
[-C--:B-1----:R-:W-:Y:S02]  /*2be60*/  LEA.HI.X.SX32 R12, R6, R4.reuse, 0x1, P1 ;  /* 0x00000004060c7211 */ /* 0x082fe400008f0eff */
[----:B------:R-:W-:Y:S01]  /*2be70*/  LEA.HI.X.SX32 R6, R14, R4, 0x1, P2 ;  /* 0x000000040e067211 */ /* 0x000fe200010f0eff */
        /* <DEDUP_REMOVED lines=15> */
[----:B------:R-:W-:-:S03]  /*2bf70*/  LEA.HI.X.SX32 R8, R16, R4, 0x1, P1 ;  /* 0x0000000410087211 */ /* 0x000fc600008f0eff */
[----:B------:R-:W-:Y:S01]  /*2bf80*/  STL [R1+0xb8c], R6 ;  /* 0x000b8c0601007387 */ /* 0x000fe20000100800 */
[----:B-1----:R-:W-:-:S03]  /*2bf90*/  LEA R13, P0, R17, R5, 0x1 ;  /* 0x00000005110d7211 */ /* 0x002fc600078008ff */
[----:B------:R0:W-:Y:S01]  /*2bfa0*/  STL [R1+0xb94], R8 ;  /* 0x000b940801007387 */ /* 0x0001e20000100800 */
[----:B------:R-:W-:-:S03]  /*2bfb0*/  IMAD R11, R2, 0x2, R10 ;  /* 0x00000002020b7824 */ /* 0x000fc600078e020a */
[----:B------:R1:W-:Y:S01]  /*2bfc0*/  STL [R1+0xb9c], R7 ;  /* 0x000b9c0701007387 */ /* 0x0003e20000100800 */
[----:B------:R-:W-:Y:S01]  /*2bfd0*/  IMAD R12, R2, 0x2, R11 ;  /* 0x00000002020c7824 */ /* 0x000fe200078e020b */
[-C--:B0-----:R-:W-:Y:S02]  /*2bfe0*/  LEA R8, P2, R10, R5.reuse, 0x1 ;  /* 0x000000050a087211 */ /* 0x081fe400078408ff */
[----:B-1----:R-:W-:Y:S01]  /*2bff0*/  LEA R7, P1, R9, R5, 0x1 ;  /* 0x0000000509077211 */ /* 0x002fe200078208ff */
[----:B------:R-:W-:Y:S04]  /*2c000*/  STL [R1+0xba8], R13 ;  /* 0x000ba80d01007387 */ /* 0x000fe80000100800 */
[----:B------:R0:W-:Y:S01]  /*2c010*/  STL [R1+0xbb0], R7 ;  /* 0x000bb00701007387 */ /* 0x0001e20000100800 */
[----:B------:R-:W-:-:S03]  /*2c020*/  IMAD R6, R2, 0x2, R12 ;  /* 0x0000000202067824 */ /* 0x000fc600078e020c */
[----:B------:R1:W-:Y:S01]  /*2c030*/  STL [R1+0xbb8], R8 ;  /* 0x000bb80801007387 */ /* 0x0003e20000100800 */
[-C--:B0-----:R-:W-:Y:S02]  /*2c040*/  LEA.HI.X.SX32 R7, R17, R4.reuse, 0x1, P0 ;  /* 0x0000000411077211 */ /* 0x081fe400000f0eff */
[----:B-1----:R-:W-:-:S03]  /*2c050*/  LEA.HI.X.SX32 R8, R9, R4, 0x1, P1 ;  /* 0x0000000409087211 */ /* 0x002fc600008f0eff */
[----:B------:R0:W-:Y:S01]  /*2c060*/  STL [R1+0xba4], R7 ;  /* 0x000ba40701007387 */ /* 0x0001e20000100800 */
[----:B------:R-:W-:Y:S01]  /*2c070*/  LEA.HI.X.SX32 R9, R10, R4, 0x1, P2 ;  /* 0x000000040a097211 */ /* 0x000fe200010f0eff */
[----:B------:R-:W-:Y:S02]  /*2c080*/  IMAD R13, R2, 0x2, R6 ;  /* 0x00000002020d7824 */ /* 0x000fe400078e0206 */
[----:B------:R1:W-:Y:S01]  /*2c090*/  STL [R1+0xbac], R8 ;  /* 0x000bac0801007387 */ /* 0x0003e20000100800 */
[----:B------:R-:W-:-:S03]  /*2c0a0*/  LEA R10, P1, R12, R5, 0x1 ;  /* 0x000000050c0a7211 */ /* 0x000fc600078208ff */
[----:B------:R4:W-:Y:S01]  /*2c0b0*/  STL [R1+0xbb4], R9 ;  /* 0x000bb40901007387 */ /* 0x0009e20000100800 */
[----:B0-----:R-:W-:Y:S01]  /*2c0c0*/  IMAD R7, R2, 0x2, R13 ;  /* 0x0000000202077824 */ /* 0x001fe200078e020d */
[-C--:B-1----:R-:W-:Y:S02]  /*2c0d0*/  LEA R8, P0, R11, R5.reuse, 0x1 ;  /* 0x000000050b087211 */ /* 0x082fe400078008ff */
[----:B----4-:R-:W-:-:S03]  /*2c0e0*/  LEA R9, P2, R6, R5, 0x1 ;  /* 0x0000000506097211 */ /* 0x010fc600078408ff */
[----:B------:R0:W-:Y:S01]  /*2c0f0*/  STL [R1+0xbc0], R8 ;  /* 0x000bc00801007387 */ /* 0x0001e20000100800 */
[----:B------:R-:W-:-:S03]  /*2c100*/  LEA.HI.X.SX32 R11, R11, R4, 0x1, P0 ;  /* 0x000000040b0b7211 */ /* 0x000fc600000f0eff */
[----:B------:R1:W-:Y:S04]  /*2c110*/  STL [R1+0xbc8], R10 ;  /* 0x000bc80a01007387 */ /* 0x0003e80000100800 */
[----:B------:R4:W-:Y:S01]  /*2c120*/  STL [R1+0xbd0], R9 ;  /* 0x000bd00901007387 */ /* 0x0009e20000100800 */
[----:B0-----:R-:W-:Y:S01]  /*2c130*/  IMAD R8, R2, 0x2, R7 ;  /* 0x0000000202087824 */ /* 0x001fe200078e0207 */
[-C--:B-1----:R-:W-:Y:S02]  /*2c140*/  LEA.HI.X.SX32 R10, R12, R4.reuse, 0x1, P1 ;  /* 0x000000040c0a7211 */ /* 0x082fe400008f0eff */
[----:B------:R0:W-:Y:S01]  /*2c150*/  STL [R1+0xbbc], R11 ;  /* 0x000bbc0b01007387 */ /* 0x0001e20000100800 */
[----:B----4-:R-:W-:Y:S01]  /*2c160*/  LEA.HI.X.SX32 R9, R6, R4, 0x1, P2 ;  /* 0x0000000406097211 */ /* 0x010fe200010f0eff */
[----:B------:R-:W-:-:S02]  /*2c170*/  IMAD R6, R2, 0x2, R8 ;  /* 0x0000000202067824 */ /* 0x000fc400078e0208 */
[----:B------:R1:W-:Y:S04]  /*2c180*/  STL [R1+0xbc4], R10 ;  /* 0x000bc40a01007387 */ /* 0x0003e80000100800 */
[----:B------:R4:W5:Y:S01]  /*2c190*/  LDL.LU R2, [R1+0x1950] ;  /* 0x0019500001027983 */ /* 0x0009620000300800 */
[----:B0-----:R-:W-:-:S03]  /*2c1a0*/  LEA R11, P0, R13, R5, 0x1 ;  /* 0x000000050d0b7211 */ /* 0x001fc600078008ff */
[----:B------:R0:W-:Y:S01]  /*2c1b0*/  STL [R1+0xbcc], R9 ;  /* 0x000bcc0901007387 */ /* 0x0001e20000100800 */
[----:B-1----:R-:W-:-:S03]  /*2c1c0*/  LEA R10, P2, R8, R5, 0x1 ;  /* 0x00000005080a7211 */ /* 0x002fc600078408ff */
[----:B------:R-:W-:Y:S01]  /*2c1d0*/  STL [R1+0xbd4], R11 ;  /* 0x000bd40b01007387 */ /* 0x000fe20000100800 */
[-C--:B0-----:R-:W-:Y:S02]  /*2c1e0*/  LEA R9, P1, R7, R5.reuse, 0x1 ;  /* 0x0000000507097211 */ /* 0x081fe400078208ff */
[----:B------:R-:W-:-:S03]  /*2c1f0*/  LEA R5, P3, R6, R5, 0x1 ;  /* 0x0000000506057211 */ /* 0x000fc600078608ff */
[----:B------:R0:W-:Y:S01]  /*2c200*/  STL [R1+0xbd8], R9 ;  /* 0x000bd80901007387 */ /* 0x0001e20000100800 */
[----:B------:R-:W-:-:S03]  /*2c210*/  LEA.HI.X.SX32 R7, R7, R4, 0x1, P1 ;  /* 0x0000000407077211 */ /* 0x000fc600008f0eff */
[----:B------:R-:W-:Y:S04]  /*2c220*/  STL [R1+0xbdc], R10 ;  /* 0x000bdc0a01007387 */ /* 0x000fe80000100800 */
[----:B------:R1:W-:Y:S01]  /*2c230*/  STL [R1+0x9f4], R5 ;  /* 0x0009f40501007387 */ /* 0x0003e20000100800 */
[----:B0-----:R-:W-:-:S05]  /*2c240*/  LEA.HI.X.SX32 R9, R13, R4, 0x1, P0 ;  /* 0x000000040d097211 */ /* 0x001fca00000f0eff */
[----:B------:R-:W-:Y:S01]  /*2c250*/  STL [R1+0x9e4], R9 ;  /* 0x0009e40901007387 */ /* 0x000fe20000100800 */
[-C--:B-1----:R-:W-:Y:S02]  /*2c260*/  LEA.HI.X.SX32 R5, R8, R4.reuse, 0x1, P2 ;  /* 0x0000000408057211 */ /* 0x082fe400010f0eff */
[----:B------:R-:W-:Y:S01]  /*2c270*/  LEA.HI.X.SX32 R4, R6, R4, 0x1, P3 ;  /* 0x0000000406047211 */ /* 0x000fe200018f0eff */
[----:B------:R-:W-:Y:S04]  /*2c280*/  STL [R1+0x9ec], R7 ;  /* 0x0009ec0701007387 */ /* 0x000fe80000100800 */
[----:B------:R0:W-:Y:S04]  /*2c290*/  STL [R1+0x9f0], R5 ;  /* 0x0009f00501007387 */ /* 0x0001e80000100800 */
[----:B------:R1:W-:Y:S04]  /*2c2a0*/  STL [R1+0x9e8], R4 ;  /* 0x0009e80401007387 */ /* 0x0003e80000100800 */
[----:B------:R-:W-:Y:S04]  /*2c2b0*/  STL [R1], RZ ;  /* 0x000000ff01007387 */ /* 0x000fe80000100800 */
[----:B------:R-:W-:Y:S04]  /*2c2c0*/  STL [R1+0x4], RZ ;  /* 0x000004ff01007387 */ /* 0x000fe80000100800 */
        /* <DEDUP_REMOVED lines=121> */
[----:B------:R-:W-:Y:S01]  /*2ca60*/  STL [R1+0x1ec], RZ ;  /* 0x0001ecff01007387 */ /* 0x000fe20000100800 */
[----:B0-----:R-:W-:-:S03]  /*2ca70*/  LOP3.LUT R5, R168, 0x2, RZ, 0xfc, !PT ;  /* 0x00000002a8057812 */ /* 0x001fc600078efcff */
[----:B------:R-:W-:Y:S01]  /*2ca80*/  STL [R1+0x1f0], RZ ;  /* 0x0001f0ff01007387 */ /* 0x000fe20000100800 */
[C---:B-1----:R-:W-:Y:S01]  /*2ca90*/  LOP3.LUT R4, R168.reuse, 0x4, RZ, 0xfc, !PT ;  /* 0x00000004a8047812 */ /* 0x042fe200078efcff */
[----:B------:R-:W-:Y:S02]  /*2caa0*/  USHF.R.U32.HI UR38, URZ, 0x4, UR4 ;  /* 0x000000043f267899 */ /* 0x000fe40008011604 */
[----:B------:R-:W-:Y:S01]  /*2cab0*/  STL [R1+0x1f4], RZ ;  /* 0x0001f4ff01007387 */ /* 0x000fe20000100800 */
[----:B------:R-:W-:-:S03]  /*2cac0*/  LOP3.LUT R6, R168, 0x6, RZ, 0xfc, !PT ;  /* 0x00000006a8067812 */ /* 0x000fc600078efcff */
[----:B------:R-:W-:Y:S01]  /*2cad0*/  STL [R1+0x1f8], RZ ;  /* 0x0001f8ff01007387 */ /* 0x000fe20000100800 */
[C---:B------:R-:W-:Y:S01]  /*2cae0*/  LOP3.LUT R5, R168.reuse, 0x8, RZ, 0xfc, !PT ;  /* 0x00000008a8057812 */ /* 0x040fe200078efcff */
[----:B------:R-:W-:Y:S01]  /*2caf0*/  UIADD3 UR5, UR4, 0x20000, URZ ;  /* 0x0002000004057890 */ /* 0x000fe2000fffe03f */
[C---:B------:R-:W-:Y:S01]  /*2cb00*/  LOP3.LUT R4, R168.reuse, 0xa, RZ, 0xfc, !PT ;  /* 0x0000000aa8047812 */ /* 0x040fe200078efcff */
[----:B------:R-:W-:Y:S01]  /*2cb10*/  STL [R1+0x1fc], RZ ;  /* 0x0001fcff01007387 */ /* 0x000fe20000100800 */
[C---:B------:R-:W-:Y:S02]  /*2cb20*/  LOP3.LUT R6, R168.reuse, 0xc, RZ, 0xfc, !PT ;  /* 0x0000000ca8067812 */ /* 0x040fe400078efcff */
[C---:B------:R-:W-:Y:S02]  /*2cb30*/  LOP3.LUT R5, R168.reuse, 0xe, RZ, 0xfc, !PT ;  /* 0x0000000ea8057812 */ /* 0x040fe400078efcff */
[C---:B------:R-:W-:Y:S01]  /*2cb40*/  LOP3.LUT R4, R168.reuse, 0x10, RZ, 0xfc, !PT ;  /* 0x00000010a8047812 */ /* 0x040fe200078efcff */
[----:B------:R-:W-:Y:S01]  /*2cb50*/  USGXT.U32 UR38, UR38, 0xe ;  /* 0x0000000e2626789a */ /* 0x000fe20008000000 */
[----:B------:R-:W-:-:S02]  /*2cb60*/  LOP3.LUT R6, R168, 0x12, RZ, 0xfc, !PT ;  /* 0x00000012a8067812 */ /* 0x000fc400078efcff */
[C---:B------:R-:W-:Y:S02]  /*2cb70*/  LOP3.LUT R5, R168.reuse, 0x14, RZ, 0xfc, !PT ;  /* 0x00000014a8057812 */ /* 0x040fe400078efcff */
[C---:B------:R-:W-:Y:S02]  /*2cb80*/  LOP3.LUT R4, R168.reuse, 0x16, RZ, 0xfc, !PT ;  /* 0x00000016a8047812 */ /* 0x040fe400078efcff */
[C---:B------:R-:W-:Y:S02]  /*2cb90*/  LOP3.LUT R6, R168.reuse, 0x18, RZ, 0xfc, !PT ;  /* 0x00000018a8067812 */ /* 0x040fe400078efcff */
[C---:B------:R-:W-:Y:S02]  /*2cba0*/  LOP3.LUT R5, R168.reuse, 0x1a, RZ, 0xfc, !PT ;  /* 0x0000001aa8057812 */ /* 0x040fe400078efcff */
[C---:B------:R-:W-:Y:S01]  /*2cbb0*/  LOP3.LUT R4, R168.reuse, 0x1c, RZ, 0xfc, !PT ;  /* 0x0000001ca8047812 */ /* 0x040fe200078efcff */
[----:B------:R-:W-:Y:S01]  /*2cbc0*/  USHF.R.U32.HI UR5, URZ, 0x4, UR5 ;  /* 0x000000043f057899 */ /* 0x000fe20008011605 */
[----:B------:R-:W-:-:S02]  /*2cbd0*/  LOP3.LUT R6, R168, 0x1e, RZ, 0xfc, !PT ;  /* 0x0000001ea8067812 */ /* 0x000fc400078efcff */
[C---:B------:R-:W-:Y:S02]  /*2cbe0*/  LOP3.LUT R5, R168.reuse, 0x20, RZ, 0xfc, !PT ;  /* 0x00000020a8057812 */ /* 0x040fe400078efcff */
[C---:B------:R-:W-:Y:S02]  /*2cbf0*/  LOP3.LUT R4, R168.reuse, 0x22, RZ, 0xfc, !PT ;  /* 0x00000022a8047812 */ /* 0x040fe400078efcff */
[C---:B------:R-:W-:Y:S02]  /*2cc00*/  LOP3.LUT R6, R168.reuse, 0x24, RZ, 0xfc, !PT ;  /* 0x00000024a8067812 */ /* 0x040fe400078efcff */
[C---:B------:R-:W-:Y:S02]  /*2cc10*/  LOP3.LUT R5, R168.reuse, 0x26, RZ, 0xfc, !PT ;  /* 0x00000026a8057812 */ /* 0x040fe400078efcff */
[C---:B------:R-:W-:Y:S01]  /*2cc20*/  LOP3.LUT R4, R168.reuse, 0x28, RZ, 0xfc, !PT ;  /* 0x00000028a8047812 */ /* 0x040fe200078efcff */
[----:B------:R-:W-:Y:S01]  /*2cc30*/  USHF.L.U32 UR9, UR9, 0x7, URZ ;  /* 0x0000000709097899 */ /* 0x000fe2000800063f */
[C---:B------:R-:W-:Y:S01]  /*2cc40*/  LOP3.LUT R6, R168.reuse, 0x2a, RZ, 0xfc, !PT ;  /* 0x0000002aa8067812 */ /* 0x040fe200078efcff */
[----:B------:R-:W-:Y:S01]  /*2cc50*/  USHF.L.U32 UR58, UR58, 0x7, URZ ;  /* 0x000000073a3a7899 */ /* 0x000fe2000800063f */
[C---:B------:R-:W-:Y:S01]  /*2cc60*/  LOP3.LUT R5, R168.reuse, 0x2c, RZ, 0xfc, !PT ;  /* 0x0000002ca8057812 */ /* 0x040fe200078efcff */
[----:B------:R-:W-:Y:S01]  /*2cc70*/  UIADD3 UR13, UP1, UR38, 0x2, URZ ;  /* 0x00000002260d7890 */ /* 0x000fe2000ff3e03f */
[----:B------:R-:W-:-:S02]  /*2cc80*/  LOP3.LUT R4, R168, 0x2e, RZ, 0xfc, !PT ;  /* 0x0000002ea8047812 */ /* 0x000fc400078efcff */
[C---:B------:R-:W-:Y:S02]  /*2cc90*/  LOP3.LUT R6, R168.reuse, 0x30, RZ, 0xfc, !PT ;  /* 0x00000030a8067812 */ /* 0x040fe400078efcff */
[C---:B------:R-:W-:Y:S02]  /*2cca0*/  LOP3.LUT R5, R168.reuse, 0x32, RZ, 0xfc, !PT ;  /* 0x00000032a8057812 */ /* 0x040fe400078efcff */
[C---:B------:R-:W-:Y:S01]  /*2ccb0*/  LOP3.LUT R4, R168.reuse, 0x34, RZ, 0xfc, !PT ;  /* 0x00000034a8047812 */ /* 0x040fe200078efcff */
[----:B------:R-:W-:Y:S01]  /*2ccc0*/  UMOV UR7, URZ ;  /* 0x0000003f00077c82 */ /* 0x000fe20008000000 */
[C---:B------:R-:W-:Y:S01]  /*2ccd0*/  LOP3.LUT R6, R168.reuse, 0x36, RZ, 0xfc, !PT ;  /* 0x00000036a8067812 */ /* 0x040fe200078efcff */
[----:B------:R-:W-:Y:S01]  /*2cce0*/  USGXT.U32 UR36, UR5, 0xe ;  /* 0x0000000e0524789a */ /* 0x000fe20008000000 */
[C---:B------:R-:W-:Y:S02]  /*2ccf0*/  LOP3.LUT R5, R168.reuse, 0x38, RZ, 0xfc, !PT ;  /* 0x00000038a8057812 */ /* 0x040fe400078efcff */
[----:B------:R-:W-:-:S02]  /*2cd00*/  LOP3.LUT R4, R168, 0x3a, RZ, 0xfc, !PT ;  /* 0x0000003aa8047812 */ /* 0x000fc400078efcff */
[C---:B------:R-:W-:Y:S02]  /*2cd10*/  LOP3.LUT R6, R168.reuse, 0x3c, RZ, 0xfc, !PT ;  /* 0x0000003ca8067812 */ /* 0x040fe400078efcff */
[C---:B------:R-:W-:Y:S02]  /*2cd20*/  LOP3.LUT R5, R168.reuse, 0x3e, RZ, 0xfc, !PT ;  /* 0x0000003ea8057812 */ /* 0x040fe400078efcff */
[C---:B------:R-:W-:Y:S01]  /*2cd30*/  LOP3.LUT R4, R168.reuse, 0x40, RZ, 0xfc, !PT ;  /* 0x00000040a8047812 */ /* 0x040fe200078efcff */
[----:B------:R-:W-:Y:S01]  /*2cd40*/  USHF.R.S32.HI UR10, URZ, 0x1f, UR9 ;  /* 0x0000001f3f0a7899 */ /* 0x000fe20008011409 */
[C---:B------:R-:W-:Y:S01]  /*2cd50*/  LOP3.LUT R6, R168.reuse, 0x42, RZ, 0xfc, !PT ;  /* 0x00000042a8067812 */ /* 0x040fe200078efcff */
[----:B------:R-:W-:Y:S01]  /*2cd60*/  USHF.R.S32.HI UR11, URZ, 0x1f, UR58 ;  /* 0x0000001f3f0b7899 */ /* 0x000fe2000801143a */
[C---:B------:R-:W-:Y:S01]  /*2cd70*/  LOP3.LUT R5, R168.reuse, 0x44, RZ, 0xfc, !PT ;  /* 0x00000044a8057812 */ /* 0x040fe200078efcff */
[----:B------:R-:W-:Y:S01]  /*2cd80*/  UIADD3.X UR14, UR7, 0x40000040, URZ, UP1, !UPT ;  /* 0x40000040070e7890 */ /* 0x000fe20008ffe43f */
[----:B------:R-:W-:-:S02]  /*2cd90*/  LOP3.LUT R4, R168, 0x46, RZ, 0xfc, !PT ;  /* 0x00000046a8047812 */ /* 0x000fc400078efcff */
[C---:B------:R-:W-:Y:S02]  /*2cda0*/  LOP3.LUT R6, R168.reuse, 0x48, RZ, 0xfc, !PT ;  /* 0x00000048a8067812 */ /* 0x040fe400078efcff */
[C---:B------:R-:W-:Y:S02]  /*2cdb0*/  LOP3.LUT R5, R168.reuse, 0x4a, RZ, 0xfc, !PT ;  /* 0x0000004aa8057812 */ /* 0x040fe400078efcff */
[C---:B------:R-:W-:Y:S01]  /*2cdc0*/  LOP3.LUT R4, R168.reuse, 0x4c, RZ, 0xfc, !PT ;  /* 0x0000004ca8047812 */ /* 0x040fe200078efcff */
[----:B------:R-:W-:Y:S01]  /*2cdd0*/  UIADD3 UR12, UP0, UR36, 0x80, URZ ;  /* 0x00000080240c7890 */ /* 0x000fe2000ff1e03f */
[C---:B------:R-:W-:Y:S02]  /*2cde0*/  LOP3.LUT R6, R168.reuse, 0x4e, RZ, 0xfc, !PT ;  /* 0x0000004ea8067812 */ /* 0x040fe400078efcff */
[C---:B------:R-:W-:Y:S02]  /*2cdf0*/  LOP3.LUT R5, R168.reuse, 0x50, RZ, 0xfc, !PT ;  /* 0x00000050a8057812 */ /* 0x040fe400078efcff */
[----:B------:R-:W-:-:S02]  /*2ce00*/  LOP3.LUT R4, R168, 0x52, RZ, 0xfc, !PT ;  /* 0x00000052a8047812 */ /* 0x000fc400078efcff */
[C---:B------:R-:W-:Y:S02]  /*2ce10*/  LOP3.LUT R6, R168.reuse, 0x54, RZ, 0xfc, !PT ;  /* 0x00000054a8067812 */ /* 0x040fe400078efcff */
[C---:B------:R-:W-:Y:S02]  /*2ce20*/  LOP3.LUT R5, R168.reuse, 0x56, RZ, 0xfc, !PT ;  /* 0x00000056a8057812 */ /* 0x040fe400078efcff */
[C---:B------:R-:W-:Y:S02]  /*2ce30*/  LOP3.LUT R4, R168.reuse, 0x58, RZ, 0xfc, !PT ;  /* 0x00000058a8047812 */ /* 0x040fe400078efcff */
[C---:B------:R-:W-:Y:S02]  /*2ce40*/  LOP3.LUT R6, R168.reuse, 0x5a, RZ, 0xfc, !PT ;  /* 0x0000005aa8067812 */ /* 0x040fe400078efcff */
[C---:B------:R-:W-:Y:S02]  /*2ce50*/  LOP3.LUT R5, R168.reuse, 0x5c, RZ, 0xfc, !PT ;  /* 0x0000005ca8057812 */ /* 0x040fe400078efcff */
[C---:B------:R-:W-:Y:S01]  /*2ce60*/  LOP3.LUT R4, R168.reuse, 0x5e, RZ, 0xfc, !PT ;  /* 0x0000005ea8047812 */ /* 0x040fe200078efcff */
[----:B------:R-:W-:Y:S01]  /*2ce70*/  UMOV UR8, URZ ;  /* 0x0000003f00087c82 */ /* 0x000fe20008000000 */
[C---:B------:R-:W-:Y:S01]  /*2ce80*/  LOP3.LUT R6, R168.reuse, 0x60, RZ, 0xfc, !PT ;  /* 0x00000060a8067812 */ /* 0x040fe200078efcff */
[----:B------:R-:W-:Y:S01]  /*2ce90*/  USHF.L.U32 UR6, UR58, 0x1, URZ ;  /* 0x000000013a067899 */ /* 0x000fe2000800063f */
[----:B------:R-:W-:-:S02]  /*2cea0*/  LOP3.LUT R5, R168, 0x62, RZ, 0xfc, !PT ;  /* 0x00000062a8057812 */ /* 0x000fc400078efcff */
[C---:B------:R-:W-:Y:S01]  /*2ceb0*/  LOP3.LUT R4, R168.reuse, 0x64, RZ, 0xfc, !PT ;  /* 0x00000064a8047812 */ /* 0x040fe200078efcff */
[----:B------:R-:W-:Y:S01]  /*2cec0*/  USHF.L.U32 UR5, UR9, 0x1, URZ ;  /* 0x0000000109057899 */ /* 0x000fe2000800063f */
[C---:B------:R-:W-:Y:S01]  /*2ced0*/  LOP3.LUT R6, R168.reuse, 0x66, RZ, 0xfc, !PT ;  /* 0x00000066a8067812 */ /* 0x040fe200078efcff */
[----:B------:R-:W-:Y:S01]  /*2cee0*/  USHF.L.U64.HI UR7, UR9, 0x1, UR10 ;  /* 0x0000000109077899 */ /* 0x000fe2000801020a */
[C---:B------:R-:W-:Y:S01]  /*2cef0*/  LOP3.LUT R5, R168.reuse, 0x68, RZ, 0xfc, !PT ;  /* 0x00000068a8057812 */ /* 0x040fe200078efcff */
[----:B------:R-:W-:Y:S01]  /*2cf00*/  USHF.L.U64.HI UR58, UR58, 0x1, UR11 ;  /* 0x000000013a3a7899 */ /* 0x000fe2000801020b */
[C---:B------:R-:W-:Y:S01]  /*2cf10*/  LOP3.LUT R4, R168.reuse, 0x6a, RZ, 0xfc, !PT ;  /* 0x0000006aa8047812 */ /* 0x040fe200078efcff */
[----:B------:R-:W-:Y:S01]  /*2cf20*/  UIADD3.X UR9, UR8, 0x40000040, URZ, UP0, !UPT ;  /* 0x4000004008097890 */ /* 0x000fe200087fe43f */
[C---:B------:R-:W-:Y:S01]  /*2cf30*/  LOP3.LUT R6, R168.reuse, 0x6c, RZ, 0xfc, !PT ;  /* 0x0000006ca8067812 */ /* 0x040fe200078efcff */
[----:B------:R-:W-:Y:S01]  /*2cf40*/  UMOV UR10, UR13 ;  /* 0x0000000d000a7c82 */ /* 0x000fe20008000000 */
[C---:B------:R-:W-:Y:S01]  /*2cf50*/  LOP3.LUT R5, R168.reuse, 0x6e, RZ, 0xfc, !PT ;  /* 0x0000006ea8057812 */ /* 0x040fe200078efcff */
[----:B------:R-:W-:Y:S01]  /*2cf60*/  UMOV UR11, UR14 ;  /* 0x0000000e000b7c82 */ /* 0x000fe20008000000 */
[----:B------:R-:W-:-:S02]  /*2cf70*/  LOP3.LUT R4, R168, 0x70, RZ, 0xfc, !PT ;  /* 0x00000070a8047812 */ /* 0x000fc400078efcff */
[----:B------:R-:W-:Y:S02]  /*2cf80*/  CS2R R24, SRZ ;  /* 0x0000000000187805 */ /* 0x000fe4000001ff00 */
[C---:B------:R-:W-:Y:S02]  /*2cf90*/  LOP3.LUT R6, R168.reuse, 0x72, RZ, 0xfc, !PT ;  /* 0x00000072a8067812 */ /* 0x040fe400078efcff */
[----:B------:R-:W-:Y:S02]  /*2cfa0*/  CS2R R26, SRZ ;  /* 0x00000000001a7805 */ /* 0x000fe4000001ff00 */
[C---:B------:R-:W-:Y:S02]  /*2cfb0*/  LOP3.LUT R5, R168.reuse, 0x74, RZ, 0xfc, !PT ;  /* 0x00000074a8057812 */ /* 0x040fe400078efcff */
[----:B------:R-:W-:Y:S02]  /*2cfc0*/  CS2R R28, SRZ ;  /* 0x00000000001c7805 */ /* 0x000fe4000001ff00 */
        /* <DEDUP_REMOVED lines=25> */
[----:B------:R-:W-:Y:S01]  /*2d160*/  CS2R R72, SRZ ;  /* 0x0000000000487805 */ /* 0x000fe2000001ff00 */
[----:B------:R-:W-:Y:S01]  /*2d170*/  IMAD.MOV.U32 R74, RZ, RZ, RZ ;  /* 0x000000ffff4a7224 */ /* 0x000fe200078e00ff */
[----:B------:R-:W-:Y:S02]  /*2d180*/  UIADD3.64 UR20, UR10, 0xffe, URZ ;  /* 0x00000ffe0a147897 */ /* 0x000fe4000fffe03f */
[----:B------:R-:W-:Y:S01]  /*2d190*/  UIADD3.64 UR16, UR10, 0x1000, URZ ;  /* 0x000010000a107897 */ /* 0x000fe2000fffe03f */
[----:B------:R-:W-:Y:S01]  /*2d1a0*/  UMOV UR8, UR12 ;  /* 0x0000000c00087c82 */ /* 0x000fe20008000000 */
[----:B------:R-:W-:Y:S02]  /*2d1b0*/  UIADD3.64 UR20, UR10, 0x1002, URZ ;  /* 0x000010020a147897 */ /* 0x000fe4000fffe03f */
[----:B------:R-:W-:Y:S01]  /*2d1c0*/  UIADD3.64 UR16, UR10, 0x1004, URZ ;  /* 0x000010040a107897 */ /* 0x000fe2000fffe03f */
[----:B------:R-:W-:Y:S01]  /*2d1d0*/  UMOV UR59, URZ ;  /* 0x0000003f003b7c82 */ /* 0x000fe20008000000 */
[----:B------:R-:W-:-:S02]  /*2d1e0*/  UIADD3.64 UR14, UR10, 0x2, URZ ;  /* 0x000000020a0e7897 */ /* 0x000fc4000fffe03f */
[----:B------:R-:W-:Y:S02]  /*2d1f0*/  UIADD3.64 UR18, UR10, 0x4, URZ ;  /* 0x000000040a127897 */ /* 0x000fe4000fffe03f */
[----:B------:R-:W-:Y:S02]  /*2d200*/  UIADD3.64 UR22, UR10, 0x7fe, URZ ;  /* 0x000007fe0a167897 */ /* 0x000fe4000fffe03f */
[----:B------:R-:W-:Y:S02]  /*2d210*/  UIADD3.64 UR26, UR10, 0x800, URZ ;  /* 0x000008000a1a7897 */ /* 0x000fe4000fffe03f */
[----:B------:R-:W-:Y:S02]  /*2d220*/  UIADD3.64 UR30, UR10, 0x802, URZ ;  /* 0x000008020a1e7897 */ /* 0x000fe4000fffe03f */
[----:B------:R-:W-:Y:S02]  /*2d230*/  UIADD3.64 UR34, UR10, 0x804, URZ ;  /* 0x000008040a227897 */ /* 0x000fe4000fffe03f */
[----:B------:R-:W-:-:S02]  /*2d240*/  UIADD3.64 UR42, UR10, 0x17fe, URZ ;  /* 0x000017fe0a2a7897 */ /* 0x000fc4000fffe03f */
[----:B------:R-:W-:Y:S02]  /*2d250*/  UIADD3.64 UR46, UR10, 0x1800, URZ ;  /* 0x000018000a2e7897 */ /* 0x000fe4000fffe03f */
[----:B------:R-:W-:Y:S02]  /*2d260*/  UIADD3.64 UR50, UR10, 0x1802, URZ ;  /* 0x000018020a327897 */ /* 0x000fe4000fffe03f */
[----:B------:R-:W-:Y:S02]  /*2d270*/  UIADD3.64 UR54, UR10, 0x1804, URZ ;  /* 0x000018040a367897 */ /* 0x000fe4000fffe03f */
[----:B------:R-:W-:Y:S02]  /*2d280*/  UIADD3.64 UR12, UR8, 0x80, URZ ;  /* 0x00000080080c7897 */ /* 0x000fe4000fffe03f */
[----:B------:R-:W-:Y:S02]  /*2d290*/  UIADD3.64 UR16, UR8, 0x100, URZ ;  /* 0x0000010008107897 */ /* 0x000fe4000fffe03f */
[----:B------:R-:W-:Y:S01]  /*2d2a0*/  UIADD3.64 UR20, UR8, 0x180, URZ ;  /* 0x0000018008147897 */ /* 0x000fe2000fffe03f */
[----:B------:R-:W0:Y:S01]  /*2d2b0*/  LDC R181, c[0x0][0x230] ;  /* 0x00008c00ffb57b82 */ /* 0x000e220000000800 */
[----:B------:R-:W-:-:S02]  /*2d2c0*/  UIADD3.64 UR24, UR8, 0x200, URZ ;  /* 0x0000020008187897 */ /* 0x000fc4000fffe03f */
[----:B------:R-:W-:Y:S01]  /*2d2d0*/  UIADD3.64 UR28, UR8, 0x280, URZ ;  /* 0x00000280081c7897 */ /* 0x000fe2000fffe03f */
[----:B0-----:R-:W-:-:S05]  /*2d2e0*/  VIADD R181, R181, 0x7f ;  /* 0x0000007fb5b57836 */ /* 0x001fca0000000000 */
[----:B------:R-:W-:-:S04]  /*2d2f0*/  SHF.R.S32.HI R168, RZ, 0x1f, R181 ;  /* 0x0000001fffa87819 */ /* 0x000fc800000114b5 */
[----:B------:R-:W-:-:S04]  /*2d300*/  LEA.HI R168, R168, R181, RZ, 0x7 ;  /* 0x000000b5a8a87211 */ /* 0x000fc800078f38ff */
[----:B------:R-:W-:Y:S02]  /*2d310*/  SHF.R.S32.HI R4, RZ, 0x7, R168 ;  /* 0x00000007ff047819 */ /* 0x000fe400000114a8 */
[C---:B---3--:R-:W-:Y:S01]  /*2d320*/  LOP3.LUT R4, R0.reuse, 0x10, RZ, 0x3c, !PT ;  /* 0x0000001000047812 */ /* 0x048fe200078e3cff */
[----:B------:R-:W-:Y:S01]  /*2d330*/  IMAD.MOV.U32 R75, RZ, RZ, RZ ;  /* 0x000000ffff4b7224 */ /* 0x000fe200078e00ff */
[C---:B------:R-:W-:Y:S02]  /*2d340*/  LOP3.LUT R5, R0.reuse, 0x30, RZ, 0x3c, !PT ;  /* 0x0000003000057812 */ /* 0x040fe400078e3cff */
[----:B------:R-:W-:Y:S02]  /*2d350*/  CS2R R76, SRZ ;  /* 0x00000000004c7805 */ /* 0x000fe4000001ff00 */
[----:B------:R-:W-:Y:S02]  /*2d360*/  LOP3.LUT R6, R0, 0x20, RZ, 0x3c, !PT ;  /* 0x0000002000067812 */ /* 0x000fe400078e3cff */
[----:B------:R-:W-:-:S02]  /*2d370*/  CS2R R78, SRZ ;  /* 0x00000000004e7805 */ /* 0x000fc4000001ff00 */
[C---:B------:R-:W-:Y:S02]  /*2d380*/  LOP3.LUT R4, R0.reuse, 0x40, RZ, 0x3c, !PT ;  /* 0x0000004000047812 */ /* 0x040fe400078e3cff */
[----:B------:R-:W-:Y:S02]  /*2d390*/  CS2R R80, SRZ ;  /* 0x0000000000507805 */ /* 0x000fe4000001ff00 */
[C---:B------:R-:W-:Y:S01]  /*2d3a0*/  LOP3.LUT R5, R0.reuse, 0x60, RZ, 0x3c, !PT ;  /* 0x0000006000057812 */ /* 0x040fe200078e3cff */
[----:B------:R0:W-:Y:S01]  /*2d3b0*/  STL [R1+0x181c], R6 ;  /* 0x00181c0601007387 */ /* 0x0001e20000100800 */
[----:B------:R-:W-:Y:S02]  /*2d3c0*/  LOP3.LUT R4, R0, 0x70, RZ, 0x3c, !PT ;  /* 0x0000007000047812 */ /* 0x000fe400078e3cff */
[----:B------:R-:W-:Y:S02]  /*2d3d0*/  CS2R R82, SRZ ;  /* 0x0000000000527805 */ /* 0x000fe4000001ff00 */
[----:B--2---:R-:W-:-:S02]  /*2d3e0*/  LOP3.LUT R5, R3, 0x40, RZ, 0x3c, !PT ;  /* 0x0000004003057812 */ /* 0x004fc400078e3cff */
[----:B------:R-:W-:Y:S02]  /*2d3f0*/  CS2R R84, SRZ ;  /* 0x0000000000547805 */ /* 0x000fe4000001ff00 */
[----:B------:R-:W-:Y:S02]  /*2d400*/  LOP3.LUT R4, R3, 0x60, RZ, 0x3c, !PT ;  /* 0x0000006003047812 */ /* 0x000fe400078e3cff */
[----:B------:R-:W-:Y:S02]  /*2d410*/  CS2R R86, SRZ ;  /* 0x0000000000567805 */ /* 0x000fe4000001ff00 */
[----:B------:R-:W-:Y:S01]  /*2d420*/  CS2R R88, SRZ ;  /* 0x0000000000587805 */ /* 0x000fe2000001ff00 */
[----:B------:R4:W-:Y:S01]  /*2d430*/  STL [R1+0x1940], R5 ;  /* 0x0019400501007387 */ /* 0x0009e20000100800 */
[----:B------:R-:W-:Y:S02]  /*2d440*/  CS2R R90, SRZ ;  /* 0x00000000005a7805 */ /* 0x000fe4000001ff00 */
[----:B0-----:R-:W-:-:S02]  /*2d450*/  LOP3.LUT R6, R0, 0x50, RZ, 0x3c, !PT ;  /* 0x0000005000067812 */ /* 0x001fc400078e3cff */
[----:B------:R-:W-:Y:S01]  /*2d460*/  CS2R R92, SRZ ;  /* 0x00000000005c7805 */ /* 0x000fe2000001ff00 */
[----:B------:R4:W-:Y:S01]  /*2d470*/  STL [R1+0x193c], R4 ;  /* 0x00193c0401007387 */ /* 0x0009e20000100800 */
        /* <DEDUP_REMOVED lines=29> */
[----:B------:R-:W-:Y:S01]  /*2d650*/  LOP3.LUT R6, R3, 0x20, RZ, 0x3c, !PT ;  /* 0x0000002003067812 */ /* 0x000fe200078e3cff */
[----:B------:R-:W-:Y:S01]  /*2d660*/  UIADD3.64 UR32, UR8, 0x300, URZ ;  /* 0x0000030008207897 */ /* 0x000fe2000fffe03f */
[----:B------:R-:W-:Y:S01]  /*2d670*/  ULDC UR60, c[0x0][0x230] ;  /* 0x00008c00003c7ab9 */ /* 0x000fe20000000800 */
[----:B----4-:R-:W-:-:S10]  /*2d680*/  UMOV UR37, 0x40000040 ;  /* 0x4000004000257882 */ /* 0x010fd40000000000 */
.L_x_1:
[----:B------:R-:W-:Y:S01]  /*2d690*/  STL [R1+0x214c], R8 ;  /* 0x00214c0801007387 */ /* 0x000fe20000100800 */
[----:B------:R-:W-:-:S03]  /*2d6a0*/  MOV R4, UR46 ;  /* 0x0000002e00047c02 */ /* 0x000fc60008000f00 */
[----:B------:R-:W-:Y:S04]  /*2d6b0*/  STL [R1+0x2148], R7 ;  /* 0x0021480701007387 */ /* 0x000fe80000100800 */
[----:B------:R-:W-:Y:S04]  /*2d6c0*/  STL [R1+0x2144], R6 ;  /* 0x0021440601007387 */ /* 0x000fe80000100800 */
[----:B-----5:R0:W-:Y:S04]  /*2d6d0*/  STL [R1+0x2140], R3 ;  /* 0x0021400301007387 */ /* 0x0201e80000100800 */
[----:B------:R-:W-:Y:S04]  /*2d6e0*/  STL [R1+0x2050], R0 ;  /* 0x0020500001007387 */ /* 0x000fe80000100800 */
[----:B------:R-:W-:Y:S01]  /*2d6f0*/  STL [R1+0x1de4], R130 ;  /* 0x001de48201007387 */ /* 0x000fe20000100800 */
[----:B0-----:R-:W-:-:S03]  /*2d700*/  MOV R3, UR51 ;  /* 0x0000003300037c02 */ /* 0x001fc60008000f00 */
[----:B------:R-:W-:Y:S04]  /*2d710*/  STL [R1+0x1dec], R130 ;  /* 0x001dec8201007387 */ /* 0x000fe80000100800 */
        /* <DEDUP_REMOVED lines=318> */
[----:B------:R0:W-:Y:S04]  /*2eb00*/  STL [R1+0x1c38], R25 ;  /* 0x001c381901007387 */ /* 0x0001e80000100800 */
        /* <DEDUP_REMOVED lines=20> */
[----:B-----5:R1:W-:Y:S01]  /*2ec50*/  STL [R1+0x1950], R2 ;  /* 0x0019500201007387 */ /* 0x0203e20000100800 */
[----:B------:R-:W2:Y:S01]  /*2ec60*/  S2R R8, SR_TID.X ;  /* 0x0000000000087919 */ /* 0x000ea20000002100 */
[----:B------:R-:W-:Y:S01]  /*2ec70*/  UIMAD UR39, UR59, -0x80, UR60 ;  /* 0xffffff803b2778a4 */ /* 0x000fe2000f8e023c */
[----:B0-----:R-:W0:Y:S01]  /*2ec80*/  S2R R25, SR_TID.X ;  /* 0x0000000000197919 */ /* 0x001e220000002100 */
[----:B-1----:R-:W-:-:S05]  /*2ec90*/  MOV R2, UR47 ;  /* 0x0000002f00027c02 */ /* 0x002fca0008000f00 */
[----:B------:R1:W-:Y:S04]  /*2eca0*/  STL [R1+0x1838], R2 ;  /* 0x0018380201007387 */ /* 0x0003e80000100800 */
[----:B------:R-:W-:Y:S04]  /*2ecb0*/  STL [R1+0x1834], R4 ;  /* 0x0018340401007387 */ /* 0x000fe80000100800 */
[----:B------:R3:W-:Y:S01]  /*2ecc0*/  STL [R1+0x1830], R3 ;  /* 0x0018300301007387 */ /* 0x0007e20000100800 */
[----:B-1----:R-:W-:-:S05]  /*2ecd0*/  MOV R2, UR50 ;  /* 0x0000003200027c02 */ /* 0x002fca0008000f00 */
[----:B------:R1:W-:Y:S01]  /*2ece0*/  STL [R1+0x182c], R2 ;  /* 0x00182c0201007387 */ /* 0x0003e20000100800 */
[----:B---3--:R-:W-:Y:S02]  /*2ecf0*/  MOV R3, UR55 ;  /* 0x0000003700037c02 */ /* 0x008fe40008000f00 */
[----:B--2---:R-:W-:-:S03]  /*2ed00*/  SHF.R.U32.HI R4, RZ, 0x6, R8 ;  /* 0x00000006ff047819 */ /* 0x004fc60000011608 */
[----:B------:R2:W-:Y:S01]  /*2ed10*/  STL [R1+0x1828], R3 ;  /* 0x0018280301007387 */ /* 0x0005e20000100800 */
[----:B-1----:R-:W-:Y:S02]  /*2ed20*/  MOV R2, UR54 ;  /* 0x0000003600027c02 */ /* 0x002fe40008000f00 */
[----:B------:R-:W-:-:S03]  /*2ed30*/  SGXT.U32 R4, R4, 0x1 ;  /* 0x000000010404781a */ /* 0x000fc60000000000 */
[----:B------:R1:W-:Y:S04]  /*2ed40*/  STL [R1+0x1824], R2 ;  /* 0x0018240201007387 */ /* 0x0003e80000100800 */
[----:B------:R-:W3:Y:S04]  /*2ed50*/  LDL R5, [R1+0x9f4] ;  /* 0x0009f40001057983 */ /* 0x000ee80000100800 */
[----:B------:R-:W4:Y:S04]  /*2ed60*/  LDL R6, [R1+0x9e8] ;  /* 0x0009e80001067983 */ /* 0x000f280000100800 */
[----:B--2---:R-:W2:Y:S04]  /*2ed70*/  LDL R3, [R1+0x9f0] ;  /* 0x0009f00001037983 */ /* 0x004ea80000100800 */
[----:B-1----:R-:W2:Y:S01]  /*2ed80*/  LDL R2, [R1+0xbdc] ;  /* 0x000bdc0001027983 */ /* 0x002ea20000100800 */
[----:B------:R-:W-:-:S02]  /*2ed90*/  LOP3.LUT R7, R4, 0x2, RZ, 0xfc, !PT ;  /* 0x0000000204077812 */ /* 0x000fc400078efcff */
[----:B------:R-:W1:Y:S01]  /*2eda0*/  S2R R4, SR_TID.X ;  /* 0x0000000000047919 */ /* 0x000e620000002100 */
[----:B------:R-:W-:Y:S01]  /*2edb0*/  SHF.R.U32.HI R8, RZ, 0x6, R8 ;  /* 0x00000006ff087819 */ /* 0x000fe20000011608 */
[----:B------:R-:W2:Y:S03]  /*2edc0*/  LDL R137, [R1+0x9ec] ;  /* 0x0009ec0001897983 */ /* 0x000ea60000100800 */
[----:B------:R-:W-:Y:S02]  /*2edd0*/  SGXT.U32 R8, R8, 0x1 ;  /* 0x000000010808781a */ /* 0x000fe40000000000 */
[----:B------:R-:W-:Y:S01]  /*2ede0*/  ISETP.GE.AND P1, PT, R7, UR39, PT ;  /* 0x0000002707007c0c */ /* 0x000fe2000bf26270 */
[----:B------:R-:W2:Y:S01]  /*2edf0*/  LDL R135, [R1+0xbd8] ;  /* 0x000bd80001877983 */ /* 0x000ea20000100800 */
[----:B------:R-:W-:-:S04]  /*2ee00*/  LOP3.LUT R7, R8, 0x4, RZ, 0xfc, !PT ;  /* 0x0000000408077812 */ /* 0x000fc800078efcff */
[----:B------:R-:W-:Y:S02]  /*2ee10*/  ISETP.GE.AND P4, PT, R7, UR39, PT ;  /* 0x0000002707007c0c */ /* 0x000fe4000bf86270 */
[----:B-1----:R-:W-:-:S04]  /*2ee20*/  SHF.R.U32.HI R8, RZ, 0x6, R4 ;  /* 0x00000006ff087819 */ /* 0x002fc80000011604 */
[----:B------:R-:W-:-:S04]  /*2ee30*/  SGXT.U32 R8, R8, 0x1 ;  /* 0x000000010808781a */ /* 0x000fc80000000000 */
[----:B------:R-:W-:Y:S02]  /*2ee40*/  LOP3.LUT R7, R8, 0x6, RZ, 0xfc, !PT ;  /* 0x0000000608077812 */ /* 0x000fe400078efcff */
[----:B------:R-:W1:Y:S01]  /*2ee50*/  S2R R8, SR_TID.X ;  /* 0x0000000000087919 */ /* 0x000e620000002100 */
[----:B0-----:R-:W-:Y:S02]  /*2ee60*/  SHF.R.U32.HI R4, RZ, 0x6, R25 ;  /* 0x00000006ff047819 */ /* 0x001fe40000011619 */
[----:B------:R-:W-:Y:S02]  /*2ee70*/  ISETP.GE.AND P5, PT, R7, UR39, PT ;  /* 0x0000002707007c0c */ /* 0x000fe4000bfa6270 */
[----:B------:R-:W-:Y:S02]  /*2ee80*/  SGXT.U32 R4, R4, 0x1 ;  /* 0x000000010404781a */ /* 0x000fe40000000000 */
[----:B------:R-:W-:Y:S02]  /*2ee90*/  PRMT R68, RZ, 0x7610, R68 ;  /* 0x00007610ff447816 */ /* 0x000fe40000000044 */
[----:B------:R-:W-:-:S02]  /*2eea0*/  ISETP.GE.AND P0, PT, R4, UR39, PT ;  /* 0x0000002704007c0c */ /* 0x000fc4000bf06270 */
[----:B-1----:R-:W-:-:S04]  /*2eeb0*/  SHF.R.U32.HI R8, RZ, 0x6, R8 ;  /* 0x00000006ff087819 */ /* 0x002fc80000011608 */
[----:B------:R-:W-:-:S04]  /*2eec0*/  SGXT.U32 R8, R8, 0x1 ;  /* 0x000000010808781a */ /* 0x000fc80000000000 */
[----:B------:R-:W-:-:S04]  /*2eed0*/  LOP3.LUT R7, R8, 0x8, RZ, 0xfc, !PT ;  /* 0x0000000808077812 */ /* 0x000fc800078efcff */
[----:B------:R-:W-:Y:S02]  /*2eee0*/  ISETP.GE.AND P2, PT, R7, UR39, PT ;  /* 0x0000002707007c0c */ /* 0x000fe4000bf46270 */
[----:B------:R-:W2:Y:S01]  /*2eef0*/  LDL R7, [R1+0x9e4] ;  /* 0x0009e40001077983 */ /* 0x000ea20000100800 */
[----:B---3--:R-:W-:Y:S02]  /*2ef00*/  @!P1 IMAD.MOV.U32 R4, RZ, RZ, R5 ;  /* 0x000000ffff049224 */ /* 0x008fe400078e0005 */
[----:B----4-:R-:W-:Y:S02]  /*2ef10*/  @!P1 IMAD.MOV.U32 R5, RZ, RZ, R6 ;  /* 0x000000ffff059224 */ /* 0x010fe400078e0006 */
[----:B------:R-:W3:Y:S04]  /*2ef20*/  LDL R6, [R1+0xbd4] ;  /* 0x000bd40001067983 */ /* 0x000ee80000100800 */
[----:B------:R2:W4:Y:S02]  /*2ef30*/  @!P1 LDG.E.U16 R68, desc[UR56][R4.64] ;  /* 0x0000003804449981 */ /* 0x000524000c1e1500 */
[----:B--2---:R-:W-:-:S02]  /*2ef40*/  @!P4 IMAD.MOV.U32 R4, RZ, RZ, R2 ;  /* 0x000000ffff04c224 */ /* 0x004fc400078e0002 */
[----:B------:R-:W-:Y:S01]  /*2ef50*/  @!P4 IMAD.MOV.U32 R5, RZ, RZ, R3 ;  /* 0x000000ffff05c224 */ /* 0x000fe200078e0003 */
[----:B------:R-:W2:Y:S04]  /*2ef60*/  LDL R2, [R1+0xbd0] ;  /* 0x000bd00001027983 */ /* 0x000ea80000100800 */
[----:B------:R-:W4:Y:S01]  /*2ef70*/  LDL R3, [R1+0xbcc] ;  /* 0x000bcc0001037983 */ /* 0x000f220000100800 */
[----:B------:R-:W0:Y:S01]  /*2ef80*/  S2R R8, SR_TID.X ;  /* 0x0000000000087919 */ /* 0x000e220000002100 */
[----:B------:R-:W-:Y:S02]  /*2ef90*/  PRMT R84, RZ, 0x7610, R84 ;  /* 0x00007610ff547816 */ /* 0x000fe40000000054 */
[----:B------:R-:W-:-:S04]  /*2efa0*/  PRMT R100, RZ, 0x7610, R100 ;  /* 0x00007610ff647816 */ /* 0x000fc80000000064 */
[----:B------:R1:W4:Y:S01]  /*2efb0*/  @!P4 LDG.E.U16 R84, desc[UR56][R4.64] ;  /* 0x000000380454c981 */ /* 0x000322000c1e1500 */
[----:B------:R-:W-:Y:S01]  /*2efc0*/  PRMT R55, RZ, 0x7610, R55 ;  /* 0x00007610ff377816 */ /* 0x000fe20000000037 */
[----:B-1----:R-:W-:Y:S02]  /*2efd0*/  @!P5 IMAD.MOV.U32 R4, RZ, RZ, R135 ;  /* 0x000000ffff04d224 */ /* 0x002fe400078e0087 */
[----:B------:R-:W-:Y:S01]  /*2efe0*/  @!P5 IMAD.MOV.U32 R5, RZ, RZ, R137 ;  /* 0x000000ffff05d224 */ /* 0x000fe200078e0089 */
[----:B------:R-:W4:Y:S04]  /*2eff0*/  LDL R135, [R1+0xbc8] ;  /* 0x000bc80001877983 */ /* 0x000f280000100800 */
[----:B------:R-:W4:Y:S04]  /*2f000*/  LDL R137, [R1+0xbc4] ;  /* 0x000bc40001897983 */ /* 0x000f280000100800 */
[----:B------:R1:W4:Y:S01]  /*2f010*/  @!P5 LDG.E.U16 R100, desc[UR56][R4.64] ;  /* 0x000000380464d981 */ /* 0x000322000c1e1500 */
[----:B0-----:R-:W-:-:S04]  /*2f020*/  SHF.R.U32.HI R8, RZ, 0x6, R8 ;  /* 0x00000006ff087819 */ /* 0x001fc80000011608 */
[----:B------:R-:W-:-:S04]  /*2f030*/  SGXT.U32 R8, R8, 0x1 ;  /* 0x000000010808781a */ /* 0x000fc80000000000 */
[----:B------:R-:W-:-:S04]  /*2f040*/  LOP3.LUT R140, R8, 0xa, RZ, 0xfc, !PT ;  /* 0x0000000a088c7812 */ /* 0x000fc800078efcff */
[----:B------:R-:W-:Y:S01]  /*2f050*/  ISETP.GE.AND P3, PT, R140, UR39, PT ;  /* 0x000000278c007c0c */ /* 0x000fe2000bf66270 */
[----:B-1----:R-:W-:Y:S02]  /*2f060*/  @!P2 IMAD.MOV.U32 R5, RZ, RZ, R7 ;  /* 0x000000ffff05a224 */ /* 0x002fe400078e0007 */
[----:B------:R-:W4:Y:S01]  /*2f070*/  LDL R7, [R1+0xbbc] ;  /* 0x000bbc0001077983 */ /* 0x000f220000100800 */
[----:B------:R-:W0:Y:S01]  /*2f080*/  S2R R8, SR_TID.X ;  /* 0x0000000000087919 */ /* 0x000e220000002100 */
[----:B---3--:R-:W-:Y:S02]  /*2f090*/  @!P2 IMAD.MOV.U32 R4, RZ, RZ, R6 ;  /* 0x000000ffff04a224 */ /* 0x008fe400078e0006 */
[----:B------:R-:W3:Y:S04]  /*2f0a0*/  LDL R6, [R1+0xbc0] ;  /* 0x000bc00001067983 */ /* 0x000ee80000100800 */
[----:B------:R2:W3:Y:S02]  /*2f0b0*/  @!P2 LDG.E.U16 R55, desc[UR56][R4.64] ;  /* 0x000000380437a981 */ /* 0x0004e4000c1e1500 */
[----:B--2---:R-:W-:-:S02]  /*2f0c0*/  @!P3 IMAD.MOV.U32 R4, RZ, RZ, R2 ;  /* 0x000000ffff04b224 */ /* 0x004fc400078e0002 */
[----:B------:R-:W2:Y:S01]  /*2f0d0*/  LDL R2, [R1+0xbb8] ;  /* 0x000bb80001027983 */ /* 0x000ea20000100800 */
[----:B----4-:R-:W-:-:S03]  /*2f0e0*/  @!P3 IMAD.MOV.U32 R5, RZ, RZ, R3 ;  /* 0x000000ffff05b224 */ /* 0x010fc600078e0003 */
[----:B------:R-:W4:Y:S01]  /*2f0f0*/  LDL R3, [R1+0xbb4] ;  /* 0x000bb40001037983 */ /* 0x000f220000100800 */
[----:B0-----:R-:W-:-:S04]  /*2f100*/  SHF.R.U32.HI R8, RZ, 0x6, R8 ;  /* 0x00000006ff087819 */ /* 0x001fc80000011608 */
[----:B------:R-:W-:-:S04]  /*2f110*/  SGXT.U32 R8, R8, 0x1 ;  /* 0x000000010808781a */ /* 0x000fc80000000000 */
[----:B------:R-:W-:Y:S02]  /*2f120*/  LOP3.LUT R140, R8, 0xc, RZ, 0xfc, !PT ;  /* 0x0000000c088c7812 */ /* 0x000fe400078efcff */
[----:B------:R-:W0:Y:S02]  /*2f130*/  S2R R8, SR_TID.X ;  /* 0x0000000000087919 */ /* 0x000e240000002100 */
[----:B------:R-:W-:Y:S02]  /*2f140*/  ISETP.GE.AND P6, PT, R140, UR39, PT ;  /* 0x000000278c007c0c */ /* 0x000fe4000bfc6270 */
[----:B0-----:R-:W-:-:S04]  /*2f150*/  SHF.R.U32.HI R8, RZ, 0x6, R8 ;  /* 0x00000006ff087819 */ /* 0x001fc80000011608 */
[----:B------:R-:W-:-:S04]  /*2f160*/  SGXT.U32 R8, R8, 0x1 ;  /* 0x000000010808781a */ /* 0x000fc80000000000 */
[----:B------:R-:W-:Y:S02]  /*2f170*/  LOP3.LUT R140, R8, 0xe, RZ, 0xfc, !PT ;  /* 0x0000000e088c7812 */ /* 0x000fe400078efcff */
[----:B------:R-:W0:Y:S01]  /*2f180*/  S2R R8, SR_TID.X ;  /* 0x0000000000087919 */ /* 0x000e220000002100 */
[----:B------:R-:W-:Y:S02]  /*2f190*/  PRMT R71, RZ, 0x7610, R71 ;  /* 0x00007610ff477816 */ /* 0x000fe40000000047 */
[----:B------:R-:W-:Y:S02]  /*2f1a0*/  ISETP.GE.AND P1, PT, R140, UR39, PT ;  /* 0x000000278c007c0c */ /* 0x000fe4000bf26270 */
[----:B------:R-:W-:Y:S02]  /*2f1b0*/  PRMT R87, RZ, 0x7610, R87 ;  /* 0x00007610ff577816 */ /* 0x000fe40000000057 */
[----:B------:R1:W4:Y:S01]  /*2f1c0*/  @!P3 LDG.E.U16 R71, desc[UR56][R4.64] ;  /* 0x000000380447b981 */ /* 0x000322000c1e1500 */
[----:B------:R-:W-:Y:S01]  /*2f1d0*/  PRMT R103, RZ, 0x7610, R103 ;  /* 0x00007610ff677816 */ /* 0x000fe20000000067 */
[----:B-1----:R-:W-:-:S02]  /*2f1e0*/  @!P6 IMAD.MOV.U32 R4, RZ, RZ, R135 ;  /* 0x000000ffff04e224 */ /* 0x002fc400078e0087 */
        /* <DEDUP_REMOVED lines=33> */
[----:B------:R-:W4:Y:S01]  /*2f400*/  LDL R135, [R1+0xb98] ;  /* 0x000b980001877983 */ /* 0x000f220000100800 */
[----:B0-----:R-:W-:-:S04]  /*2f410*/  SHF.R.U32.HI R8, RZ, 0x6, R8 ;  /* 0x00000006ff087819 */ /* 0x001fc80000011608 */
[----:B------:R-:W-:-:S04]  /*2f420*/  SGXT.U32 R8, R8, 0x1 ;  /* 0x000000010808781a */ /* 0x000fc80000000000 */
[----:B------:R-:W-:Y:S01]  /*2f430*/  LOP3.LUT R140, R8, 0x16, RZ, 0xfc, !PT ;  /* 0x00000016088c7812 */ /* 0x000fe200078efcff */
[----:B------:R-:W-:Y:S02]  /*2f440*/  @!P5 IMAD.MOV.U32 R5, RZ, RZ, R137 ;  /* 0x000000ffff05d224 */ /* 0x000fe400078e0089 */
[----:B------:R-:W4:Y:S01]  /*2f450*/  LDL R137, [R1+0xb94] ;  /* 0x000b940001897983 */ /* 0x000f220000100800 */
[----:B------:R-:W-:-:S03]  /*2f460*/  ISETP.GE.AND P3, PT, R140, UR39, PT ;  /* 0x000000278c007c0c */ /* 0x000fc6000bf66270 */
[----:B------:R0:W4:Y:S02]  /*2f470*/  @!P5 LDG.E.U16 R70, desc[UR56][R4.64] ;  /* 0x000000380446d981 */ /* 0x000124000c1e1500 */
[----:B0-----:R-:W-:Y:S02]  /*2f480*/  @!P2 IMAD.MOV.U32 R5, RZ, RZ, R7 ;  /* 0x000000ffff05a224 */ /* 0x001fe400078e0007 */
[----:B------:R-:W4:Y:S01]  /*2f490*/  LDL R7, [R1+0xb8c] ;  /* 0x000b8c0001077983 */ /* 0x000f220000100800 */
[----:B---3--:R-:W-:-:S03]  /*2f4a0*/  @!P2 IMAD.MOV.U32 R4, RZ, RZ, R6 ;  /* 0x000000ffff04a224 */ /* 0x008fc600078e0006 */
[----:B------:R-:W3:Y:S04]  /*2f4b0*/  LDL R6, [R1+0xb90] ;  /* 0x000b900001067983 */ /* 0x000ee80000100800 */
[----:B------:R2:W3:Y:S02]  /*2f4c0*/  @!P2 LDG.E.U16 R86, desc[UR56][R4.64] ;  /* 0x000000380456a981 */ /* 0x0004e4000c1e1500 */
[----:B--2---:R-:W-:Y:S02]  /*2f4d0*/  @!P3 IMAD.MOV.U32 R4, RZ, RZ, R2 ;  /* 0x000000ffff04b224 */ /* 0x004fe400078e0002 */
[----:B------:R-:W2:Y:S01]  /*2f4e0*/  LDL R2, [R1+0xb88] ;  /* 0x000b880001027983 */ /* 0x000ea20000100800 */
[----:B----4-:R-:W-:-:S03]  /*2f4f0*/  @!P3 IMAD.MOV.U32 R5, RZ, RZ, R3 ;  /* 0x000000ffff05b224 */ /* 0x010fc600078e0003 */
[----:B------:R-:W4:Y:S01]  /*2f500*/  LDL R3, [R1+0xb84] ;  /* 0x000b840001037983 */ /* 0x000f220000100800 */
[----:B------:R-:W0:Y:S02]  /*2f510*/  S2R R8, SR_TID.X ;  /* 0x0000000000087919 */ /* 0x000e240000002100 */
        /* <DEDUP_REMOVED lines=87> */
[----:B------:R-:W-:Y:S01]  /*2fa90*/  PRMT R59, RZ, 0x7610, R59 ;  /* 0x00007610ff3b7816 */ /* 0x000fe2000000003b */
[----:B------:R-:W4:Y:S04]  /*2faa0*/  LDL R137, [R1+0xb44] ;  /* 0x000b440001897983 */ /* 0x000f280000100800 */
[----:B------:R1:W4:Y:S01]  /*2fab0*/  @!P6 LDG.E.U16 R88, desc[UR56][R4.64] ;  /* 0x000000380458e981 */ /* 0x000322000c1e1500 */
[--C-:B0-----:R-:W-:Y:S02]  /*2fac0*/  SHF.R.U32.HI R140, RZ, 0x6, R8.reuse ;  /* 0x00000006ff8c7819 */ /* 0x101fe40000011608 */
[----:B------:R-:W-:Y:S01]  /*2fad0*/  SHF.R.U32.HI R8, RZ, 0x6, R8 ;  /* 0x00000006ff087819 */ /* 0x000fe20000011608 */
[----:B-1----:R-:W-:Y:S01]  /*2fae0*/  @!P1 IMAD.MOV.U32 R5, RZ, RZ, R7 ;  /* 0x000000ffff059224 */ /* 0x002fe200078e0007 */
[----:B------:R-:W-:Y:S01]  /*2faf0*/  SGXT.U32 R140, R140, 0x1 ;  /* 0x000000018c8c781a */ /* 0x000fe20000000000 */
[----:B------:R-:W4:Y:S01]  /*2fb00*/  LDL R7, [R1+0xb3c] ;  /* 0x000b3c0001077983 */ /* 0x000f220000100800 */
[----:B------:R-:W-:-:S04]  /*2fb10*/  SGXT.U32 R8, R8, 0x1 ;  /* 0x000000010808781a */ /* 0x000fc80000000000 */
[----:B------:R-:W-:Y:S02]  /*2fb20*/  LOP3.LUT R135, R8, 0x2c, RZ, 0xfc, !PT ;  /* 0x0000002c08877812 */ /* 0x000fe400078efcff */
[----:B------:R-:W0:Y:S01]  /*2fb30*/  S2R R8, SR_TID.X ;  /* 0x0000000000087919 */ /* 0x000e220000002100 */
[----:B------:R-:W-:-:S04]  /*2fb40*/  LOP3.LUT R140, R140, 0x2a, RZ, 0xfc, !PT ;  /* 0x0000002a8c8c7812 */ /* 0x000fc800078efcff */
[----:B------:R-:W-:Y:S02]  /*2fb50*/  ISETP.GE.AND P5, PT, R140, UR39, PT ;  /* 0x000000278c007c0c */ /* 0x000fe4000bfa6270 */
[----:B------:R-:W4:Y:S01]  /*2fb60*/  LDL R140, [R1+0xb50] ;  /* 0x000b5000018c7983 */ /* 0x000f220000100800 */
[----:B0-----:R-:W-:-:S04]  /*2fb70*/  SHF.R.U32.HI R8, RZ, 0x6, R8 ;  /* 0x00000006ff087819 */ /* 0x001fc80000011608 */
[----:B------:R-:W-:Y:S01]  /*2fb80*/  SGXT.U32 R8, R8, 0x1 ;  /* 0x000000010808781a */ /* 0x000fe20000000000 */
[----:B---3--:R-:W-:-:S05]  /*2fb90*/  @!P1 IMAD.MOV.U32 R4, RZ, RZ, R6 ;  /* 0x000000ffff049224 */ /* 0x008fca00078e0006 */
[----:B------:R2:W3:Y:S02]  /*2fba0*/  @!P1 LDG.E.U16 R104, desc[UR56][R4.64] ;  /* 0x0000003804689981 */ /* 0x0004e4000c1e1500 */
[----:B--2---:R-:W-:Y:S01]  /*2fbb0*/  @!P4 IMAD.MOV.U32 R4, RZ, RZ, R2 ;  /* 0x000000ffff04c224 */ /* 0x004fe200078e0002 */
[----:B------:R-:W-:Y:S01]  /*2fbc0*/  LOP3.LUT R6, R8, 0x2e, RZ, 0xfc, !PT ;  /* 0x0000002e08067812 */ /* 0x000fe200078efcff */
[----:B------:R-:W2:Y:S01]  /*2fbd0*/  LDL R2, [R1+0xb38] ;  /* 0x000b380001027983 */ /* 0x000ea20000100800 */
[----:B----4-:R-:W-:-:S03]  /*2fbe0*/  @!P4 IMAD.MOV.U32 R5, RZ, RZ, R3 ;  /* 0x000000ffff05c224 */ /* 0x010fc600078e0003 */
[----:B------:R-:W4:Y:S04]  /*2fbf0*/  LDL R8, [R1+0xb48] ;  /* 0x000b480001087983 */ /* 0x000f280000100800 */
[----:B------:R0:W3:Y:S01]  /*2fc00*/  @!P4 LDG.E.U16 R59, desc[UR56][R4.64] ;  /* 0x00000038043bc981 */ /* 0x0000e2000c1e1500 */
[----:B------:R-:W-:-:S03]  /*2fc10*/  ISETP.GE.AND P3, PT, R6, UR39, PT ;  /* 0x0000002706007c0c */ /* 0x000fc6000bf66270 */
[----:B------:R-:W2:Y:S04]  /*2fc20*/  LDL R6, [R1+0xb40] ;  /* 0x000b400001067983 */ /* 0x000ea80000100800 */
[----:B------:R-:W3:Y:S01]  /*2fc30*/  LDL R3, [R1+0xb34] ;  /* 0x000b340001037983 */ /* 0x000ee20000100800 */
[----:B0-----:R-:W0:Y:S02]  /*2fc40*/  S2R R5, SR_TID.X ;  /* 0x0000000000057919 */ /* 0x001e240000002100 */
[----:B0-----:R-:W-:Y:S02]  /*2fc50*/  SHF.R.U32.HI R4, RZ, 0x6, R5 ;  /* 0x00000006ff047819 */ /* 0x001fe40000011605 */
[----:B------:R-:W4:Y:S01]  /*2fc60*/  LDL R5, [R1+0xb4c] ;  /* 0x000b4c0001057983 */ /* 0x000f220000100800 */
[----:B------:R-:W-:-:S02]  /*2fc70*/  ISETP.GE.AND P2, PT, R135, UR39, PT ;  /* 0x0000002787007c0c */ /* 0x000fc4000bf46270 */
[----:B------:R-:W0:Y:S01]  /*2fc80*/  S2R R135, SR_TID.X ;  /* 0x0000000000877919 */ /* 0x000e220000002100 */
[----:B------:R-:W-:-:S04]  /*2fc90*/  SGXT.U32 R4, R4, 0x1 ;  /* 0x000000010404781a */ /* 0x000fc80000000000 */
[----:B------:R-:W-:Y:S02]  /*2fca0*/  LOP3.LUT R4, R4, 0x30, RZ, 0xfc, !PT ;  /* 0x0000003004047812 */ /* 0x000fe400078efcff */
[----:B------:R-:W-:Y:S02]  /*2fcb0*/  PRMT R75, RZ, 0x7610, R75 ;  /* 0x00007610ff4b7816 */ /* 0x000fe4000000004b */
[----:B------:R-:W-:Y:S02]  /*2fcc0*/  ISETP.GE.AND P6, PT, R4, UR39, PT ;  /* 0x0000002704007c0c */ /* 0x000fe4000bfc6270 */
[----:B------:R-:W-:Y:S02]  /*2fcd0*/  PRMT R91, RZ, 0x7610, R91 ;  /* 0x00007610ff5b7816 */ /* 0x000fe4000000005b */
[----:B------:R-:W-:Y:S02]  /*2fce0*/  PRMT R107, RZ, 0x7610, R107 ;  /* 0x00007610ff6b7816 */ /* 0x000fe4000000006b */
[----:B0-----:R-:W-:-:S04]  /*2fcf0*/  SHF.R.U32.HI R135, RZ, 0x6, R135 ;  /* 0x00000006ff877819 */ /* 0x001fc80000011687 */
[----:B------:R-:W-:Y:S02]  /*2fd00*/  SGXT.U32 R135, R135, 0x1 ;  /* 0x000000018787781a */ /* 0x000fe40000000000 */
[----:B------:R-:W-:Y:S01]  /*2fd10*/  PRMT R58, RZ, 0x7610, R58 ;  /* 0x00007610ff3a7816 */ /* 0x000fe2000000003a */
[----:B------:R-:W-:Y:S01]  /*2fd20*/  @!P5 IMAD.MOV.U32 R4, RZ, RZ, R140 ;  /* 0x000000ffff04d224 */ /* 0x000fe200078e008c */
[----:B------:R-:W-:Y:S02]  /*2fd30*/  LOP3.LUT R140, R135, 0x32, RZ, 0xfc, !PT ;  /* 0x00000032878c7812 */ /* 0x000fe400078efcff */
[----:B------:R-:W0:Y:S02]  /*2fd40*/  S2R R135, SR_TID.X ;  /* 0x0000000000877919 */ /* 0x000e240000002100 */
[----:B------:R-:W-:Y:S02]  /*2fd50*/  ISETP.GE.AND P1, PT, R140, UR39, PT ;  /* 0x000000278c007c0c */ /* 0x000fe4000bf26270 */
[----:B------:R-:W3:Y:S01]  /*2fd60*/  LDL R140, [R1+0xb24] ;  /* 0x000b2400018c7983 */ /* 0x000ee20000100800 */
[----:B0-----:R-:W-:-:S04]  /*2fd70*/  SHF.R.U32.HI R135, RZ, 0x6, R135 ;  /* 0x00000006ff877819 */ /* 0x001fc80000011687 */
[----:B------:R-:W-:-:S04]  /*2fd80*/  SGXT.U32 R135, R135, 0x1 ;  /* 0x000000018787781a */ /* 0x000fc80000000000 */
[----:B------:R-:W-:-:S04]  /*2fd90*/  LOP3.LUT R135, R135, 0x34, RZ, 0xfc, !PT ;  /* 0x0000003487877812 */ /* 0x000fc800078efcff */
[----:B------:R-:W-:Y:S02]  /*2fda0*/  ISETP.GE.AND P4, PT, R135, UR39, PT ;  /* 0x0000002787007c0c */ /* 0x000fe4000bf86270 */
[----:B------:R-:W3:Y:S04]  /*2fdb0*/  LDL R135, [R1+0xb20] ;  /* 0x000b200001877983 */ /* 0x000ee80000100800 */
[----:B----4-:R0:W4:Y:S02]  /*2fdc0*/  @!P5 LDG.E.U16 R75, desc[UR56][R4.64] ;  /* 0x00000038044bd981 */ /* 0x010124000c1e1500 */
[----:B0-----:R-:W-:Y:S02]  /*2fdd0*/  @!P2 IMAD.MOV.U32 R4, RZ, RZ, R8 ;  /* 0x000000ffff04a224 */ /* 0x001fe400078e0008 */
[----:B------:R-:W-:-:S02]  /*2fde0*/  @!P2 IMAD.MOV.U32 R5, RZ, RZ, R137 ;  /* 0x000000ffff05a224 */ /* 0x000fc400078e0089 */
[----:B------:R-:W4:Y:S04]  /*2fdf0*/  LDL R137, [R1+0xb1c] ;  /* 0x000b1c0001897983 */ /* 0x000f280000100800 */
[----:B------:R2:W4:Y:S02]  /*2fe00*/  @!P2 LDG.E.U16 R91, desc[UR56][R4.64] ;  /* 0x00000038045ba981 */ /* 0x000524000c1e1500 */
[----:B--2---:R-:W-:Y:S02]  /*2fe10*/  @!P3 IMAD.MOV.U32 R4, RZ, RZ, R6 ;  /* 0x000000ffff04b224 */ /* 0x004fe400078e0006 */
[----:B------:R-:W-:Y:S01]  /*2fe20*/  @!P3 IMAD.MOV.U32 R5, RZ, RZ, R7 ;  /* 0x000000ffff05b224 */ /* 0x000fe200078e0007 */
[----:B------:R-:W2:Y:S04]  /*2fe30*/  LDL R6, [R1+0xb28] ;  /* 0x000b280001067983 */ /* 0x000ea80000100800 */
[----:B------:R0:W4:Y:S02]  /*2fe40*/  @!P3 LDG.E.U16 R107, desc[UR56][R4.64] ;  /* 0x00000038046bb981 */ /* 0x000124000c1e1500 */
[----:B0-----:R-:W-:-:S02]  /*2fe50*/  @!P6 IMAD.MOV.U32 R4, RZ, RZ, R2 ;  /* 0x000000ffff04e224 */ /* 0x001fc400078e0002 */
[----:B---3--:R-:W-:Y:S01]  /*2fe60*/  @!P6 IMAD.MOV.U32 R5, RZ, RZ, R3 ;  /* 0x000000ffff05e224 */ /* 0x008fe200078e0003 */
[----:B------:R-:W3:Y:S04]  /*2fe70*/  LDL R2, [R1+0xb18] ;  /* 0x000b180001027983 */ /* 0x000ee80000100800 */
[----:B------:R0:W3:Y:S04]  /*2fe80*/  @!P6 LDG.E.U16 R58, desc[UR56][R4.64] ;  /* 0x00000038043ae981 */ /* 0x0000e8000c1e1500 */
[----:B------:R-:W3:Y:S04]  /*2fe90*/  LDL R3, [R1+0xb14] ;  /* 0x000b140001037983 */ /* 0x000ee80000100800 */
[----:B------:R-:W0:Y:S04]  /*2fea0*/  LDL R4, [R1+0xb2c] ;  /* 0x000b2c0001047983 */ /* 0x000e280000100800 */
[----:B------:R-:W0:Y:S01]  /*2feb0*/  LDL R5, [R1+0xb30] ;  /* 0x000b300001057983 */ /* 0x000e220000100800 */
[----:B------:R-:W1:Y:S02]  /*2fec0*/  S2R R8, SR_TID.X ;  /* 0x0000000000087919 */ /* 0x000e640000002100 */
[----:B-1----:R-:W-:-:S04]  /*2fed0*/  SHF.R.U32.HI R8, RZ, 0x6, R8 ;  /* 0x00000006ff087819 */ /* 0x002fc80000011608 */
[----:B------:R-:W-:-:S04]  /*2fee0*/  SGXT.U32 R8, R8, 0x1 ;  /* 0x000000010808781a */ /* 0x000fc80000000000 */
[----:B------:R-:W-:Y:S02]  /*2fef0*/  LOP3.LUT R7, R8, 0x36, RZ, 0xfc, !PT ;  /* 0x0000003608077812 */ /* 0x000fe400078efcff */
[----:B------:R-:W1:Y:S02]  /*2ff00*/  S2R R8, SR_TID.X ;  /* 0x0000000000087919 */ /* 0x000e640000002100 */
[----:B------:R-:W-:Y:S02]  /*2ff10*/  ISETP.GE.AND P5, PT, R7, UR39, PT ;  /* 0x0000002707007c0c */ /* 0x000fe4000bfa6270 */
[----:B------:R-:W1:Y:S01]  /*2ff20*/  S2R R7, SR_TID.X ;  /* 0x0000000000077919 */ /* 0x000e620000002100 */
[----:B------:R-:W-:Y:S02]  /*2ff30*/  PRMT R74, RZ, 0x7610, R74 ;  /* 0x00007610ff4a7816 */ /* 0x000fe4000000004a */
[----:B------:R-:W-:Y:S02]  /*2ff40*/  PRMT R90, RZ, 0x7610, R90 ;  /* 0x00007610ff5a7816 */ /* 0x000fe4000000005a */
[----:B------:R-:W-:-:S02]  /*2ff50*/  PRMT R106, RZ, 0x7610, R106 ;  /* 0x00007610ff6a7816 */ /* 0x000fc4000000006a */
[----:B-1----:R-:W-:Y:S02]  /*2ff60*/  SHF.R.U32.HI R8, RZ, 0x6, R8 ;  /* 0x00000006ff087819 */ /* 0x002fe40000011608 */
[----:B------:R-:W-:Y:S02]  /*2ff70*/  SHF.R.U32.HI R7, RZ, 0x6, R7 ;  /* 0x00000006ff077819 */ /* 0x000fe40000011607 */
[----:B------:R-:W-:Y:S02]  /*2ff80*/  SGXT.U32 R8, R8, 0x1 ;  /* 0x000000010808781a */ /* 0x000fe40000000000 */
[----:B------:R-:W-:Y:S02]  /*2ff90*/  SGXT.U32 R7, R7, 0x1 ;  /* 0x000000010707781a */ /* 0x000fe40000000000 */
[----:B------:R-:W-:-:S04]  /*2ffa0*/  LOP3.LUT R8, R8, 0x38, RZ, 0xfc, !PT ;  /* 0x0000003808087812 */ /* 0x000fc800078efcff */
[----:B------:R-:W-:Y:S02]  /*2ffb0*/  ISETP.GE.AND P2, PT, R8, UR39, PT ;  /* 0x0000002708007c0c */ /* 0x000fe4000bf46270 */
[----:B------:R-:W-:Y:S01]  /*2ffc0*/  PRMT R61, RZ, 0x7610, R61 ;  /* 0x00007610ff3d7816 */ /* 0x000fe2000000003d */
[----:B------:R-:W3:Y:S01]  /*2ffd0*/  LDL.LU R8, [R1+0x214c] ;  /* 0x00214c0001087983 */ /* 0x000ee20000300800 */
[----:B0-----:R-:W-:-:S04]  /*2ffe0*/  @!P1 LOP3.LUT R5, R5, R4, RZ, 0x3c, !PT ;  /* 0x0000000405059212 */ /* 0x001fc800078e3cff */
[----:B------:R-:W-:-:S04]  /*2fff0*/  @!P1 LOP3.LUT R4, R5, R4, RZ, 0x3c, !PT ;  /* 0x0000000405049212 */ /* 0x000fc800078e3cff */
[----:B------:R-:W-:-:S05]  /*30000*/  @!P1 LOP3.LUT R5, R5, R4, RZ, 0x3c, !PT ;  /* 0x0000000405059212 */ /* 0x000fca00078e3cff */
[----:B------:R0:W3:Y:S02]  /*30010*/  @!P1 LDG.E.U16 R74, desc[UR56][R4.64] ;  /* 0x00000038044a9981 */ /* 0x0000e4000c1e1500 */
[----:B0-----:R-:W-:Y:S01]  /*30020*/  LOP3.LUT R5, R7, 0x3a, RZ, 0xfc, !PT ;  /* 0x0000003a07057812 */ /* 0x001fe200078efcff */
[----:B--2---:R-:W-:Y:S02]  /*30030*/  @!P4 IMAD.MOV.U32 R4, RZ, RZ, R6 ;  /* 0x000000ffff04c224 */ /* 0x004fe400078e0006 */
[----:B------:R-:W2:Y:S01]  /*30040*/  LDL R6, [R1+0xb10] ;  /* 0x000b100001067983 */ /* 0x000ea20000100800 */
[----:B------:R-:W-:Y:S01]  /*30050*/  ISETP.GE.AND P3, PT, R5, UR39, PT ;  /* 0x0000002705007c0c */ /* 0x000fe2000bf66270 */
[----:B------:R-:W-:-:S05]  /*30060*/  @!P4 IMAD.MOV.U32 R5, RZ, RZ, R140 ;  /* 0x000000ffff05c224 */ /* 0x000fca00078e008c */
[----:B------:R0:W2:Y:S02]  /*30070*/  @!P4 LDG.E.U16 R90, desc[UR56][R4.64] ;  /* 0x00000038045ac981 */ /* 0x0000a4000c1e1500 */
[----:B0-----:R-:W-:Y:S02]  /*30080*/  @!P5 IMAD.MOV.U32 R4, RZ, RZ, R135 ;  /* 0x000000ffff04d224 */ /* 0x001fe400078e0087 */
[----:B----4-:R-:W-:Y:S01]  /*30090*/  @!P5 IMAD.MOV.U32 R5, RZ, RZ, R137 ;  /* 0x000000ffff05d224 */ /* 0x010fe200078e0089 */
[----:B------:R-:W0:Y:S04]  /*300a0*/  S2R R7, SR_TID.X ;  /* 0x0000000000077919 */ /* 0x000e280000002100 */
[----:B------:R3:W4:Y:S04]  /*300b0*/  @!P5 LDG.E.U16 R106, desc[UR56][R4.64] ;  /* 0x00000038046ad981 */ /* 0x000728000c1e1500 */
[----:B------:R-:W4:Y:S01]  /*300c0*/  LDL R137, [R1+0xb04] ;  /* 0x000b040001897983 */ /* 0x000f220000100800 */
[----:B---3--:R-:W-:-:S02]  /*300d0*/  @!P2 IMAD.MOV.U32 R4, RZ, RZ, R2 ;  /* 0x000000ffff04a224 */ /* 0x008fc400078e0002 */
[----:B------:R-:W-:Y:S01]  /*300e0*/  @!P2 IMAD.MOV.U32 R5, RZ, RZ, R3 ;  /* 0x000000ffff05a224 */ /* 0x000fe200078e0003 */
[----:B------:R-:W3:Y:S04]  /*300f0*/  LDL R2, [R1+0xaf8] ;  /* 0x000af80001027983 */ /* 0x000ee80000100800 */
[----:B------:R1:W3:Y:S04]  /*30100*/  @!P2 LDG.E.U16 R61, desc[UR56][R4.64] ;  /* 0x00000038043da981 */ /* 0x0002e8000c1e1500 */
[----:B------:R-:W3:Y:S01]  /*30110*/  LDL R3, [R1+0xaf4] ;  /* 0x000af40001037983 */ /* 0x000ee20000100800 */
[----:B-1----:R-:W1:Y:S02]  /*30120*/  S2R R5, SR_TID.X ;  /* 0x0000000000057919 */ /* 0x002e640000002100 */
[----:B-1----:R-:W-:-:S04]  /*30130*/  SHF.R.U32.HI R5, RZ, 0x6, R5 ;  /* 0x00000006ff057819 */ /* 0x002fc80000011605 */
[----:B------:R-:W-:-:S04]  /*30140*/  SGXT.U32 R5, R5, 0x1 ;  /* 0x000000010505781a */ /* 0x000fc80000000000 */
[----:B------:R-:W-:Y:S02]  /*30150*/  LOP3.LUT R4, R5, 0x40, RZ, 0xfc, !PT ;  /* 0x0000004005047812 */ /* 0x000fe400078efcff */
[----:B------:R-:W4:Y:S01]  /*30160*/  LDL R5, [R1+0xb0c] ;  /* 0x000b0c0001057983 */ /* 0x000f220000100800 */
[--C-:B0-----:R-:W-:Y:S02]  /*30170*/  SHF.R.U32.HI R140, RZ, 0x6, R7.reuse ;  /* 0x00000006ff8c7819 */ /* 0x101fe40000011607 */
[----:B------:R-:W-:Y:S02]  /*30180*/  SHF.R.U32.HI R7, RZ, 0x6, R7 ;  /* 0x00000006ff077819 */ /* 0x000fe40000011607 */
[----:B------:R-:W-:Y:S02]  /*30190*/  SGXT.U32 R140, R140, 0x1 ;  /* 0x000000018c8c781a */ /* 0x000fe40000000000 */
[----:B------:R-:W-:Y:S02]  /*301a0*/  SGXT.U32 R7, R7, 0x1 ;  /* 0x000000010707781a */ /* 0x000fe40000000000 */
[----:B------:R-:W-:-:S02]  /*301b0*/  LOP3.LUT R140, R140, 0x3c, RZ, 0xfc, !PT ;  /* 0x0000003c8c8c7812 */ /* 0x000fc400078efcff */
[----:B------:R-:W-:Y:S02]  /*301c0*/  LOP3.LUT R135, R7, 0x3e, RZ, 0xfc, !PT ;  /* 0x0000003e07877812 */ /* 0x000fe400078efcff */
[----:B------:R-:W3:Y:S01]  /*301d0*/  LDL R7, [R1+0xb08] ;  /* 0x000b080001077983 */ /* 0x000ee20000100800 */
[----:B------:R-:W-:Y:S02]  /*301e0*/  ISETP.GE.AND P4, PT, R140, UR39, PT ;  /* 0x000000278c007c0c */ /* 0x000fe4000bf86270 */
[----:B------:R-:W-:Y:S01]  /*301f0*/  ISETP.GE.AND P1, PT, R135, UR39, PT ;  /* 0x0000002787007c0c */ /* 0x000fe2000bf26270 */
[----:B------:R-:W3:Y:S04]  /*30200*/  LDL R140, [R1+0xafc] ;  /* 0x000afc00018c7983 */ /* 0x000ee80000100800 */
[----:B------:R-:W3:Y:S01]  /*30210*/  LDL R135, [R1+0xb00] ;  /* 0x000b000001877983 */ /* 0x000ee20000100800 */
[----:B------:R-:W-:-:S02]  /*30220*/  PRMT R77, RZ, 0x7610, R77 ;  /* 0x00007610ff4d7816 */ /* 0x000fc4000000004d */
[----:B------:R-:W-:Y:S02]  /*30230*/  ISETP.GE.AND P2, PT, R4, UR39, PT ;  /* 0x0000002704007c0c */ /* 0x000fe4000bf46270 */
[----:B------:R-:W-:Y:S02]  /*30240*/  PRMT R93, RZ, 0x7610, R93 ;  /* 0x00007610ff5d7816 */ /* 0x000fe4000000005d */
[----:B------:R-:W-:Y:S02]  /*30250*/  PRMT R109, RZ, 0x7610, R109 ;  /* 0x00007610ff6d7816 */ /* 0x000fe4000000006d */
[----:B------:R-:W-:Y:S01]  /*30260*/  PRMT R60, RZ, 0x7610, R60 ;  /* 0x00007610ff3c7816 */ /* 0x000fe2000000003c */
[----:B--2---:R-:W-:Y:S02]  /*30270*/  @!P3 IMAD.MOV.U32 R4, RZ, RZ, R6 ;  /* 0x000000ffff04b224 */ /* 0x004fe400078e0006 */
[----:B------:R-:W0:Y:S03]  /*30280*/  S2R R6, SR_TID.X ;  /* 0x0000000000067919 */ /* 0x000e260000002100 */
[----:B----4-:R1:W2:Y:S02]  /*30290*/  @!P3 LDG.E.U16 R77, desc[UR56][R4.64] ;  /* 0x00000038044db981 */ /* 0x0102a4000c1e1500 */
[----:B-1----:R-:W1:Y:S01]  /*302a0*/  S2R R5, SR_TID.X ;  /* 0x0000000000057919 */ /* 0x002e620000002100 */
[----:B---3--:R-:W-:Y:S01]  /*302b0*/  @!P4 IMAD.MOV.U32 R4, RZ, RZ, R7 ;  /* 0x000000ffff04c224 */ /* 0x008fe200078e0007 */
[----:B-1----:R-:W-:-:S04]  /*302c0*/  SHF.R.U32.HI R5, RZ, 0x6, R5 ;  /* 0x00000006ff057819 */ /* 0x002fc80000011605 */
[----:B------:R-:W-:-:S04]  /*302d0*/  SGXT.U32 R5, R5, 0x1 ;  /* 0x000000010505781a */ /* 0x000fc80000000000 */
[----:B------:R-:W-:-:S04]  /*302e0*/  LOP3.LUT R5, R5, 0x42, RZ, 0xfc, !PT ;  /* 0x0000004205057812 */ /* 0x000fc800078efcff */
[----:B------:R-:W-:Y:S01]  /*302f0*/  ISETP.GE.AND P3, PT, R5, UR39, PT ;  /* 0x0000002705007c0c */ /* 0x000fe2000bf66270 */
[----:B------:R-:W-:Y:S01]  /*30300*/  @!P4 IMAD.MOV.U32 R5, RZ, RZ, R137 ;  /* 0x000000ffff05c224 */ /* 0x000fe200078e0089 */
[----:B0-----:R-:W-:Y:S01]  /*30310*/  SHF.R.U32.HI R6, RZ, 0x6, R6 ;  /* 0x00000006ff067819 */ /* 0x001fe20000011606 */
[----:B------:R-:W3:Y:S04]  /*30320*/  LDL R137, [R1+0xae4] ;  /* 0x000ae40001897983 */ /* 0x000ee80000100800 */
[----:B------:R0:W4:Y:S02]  /*30330*/  @!P4 LDG.E.U16 R93, desc[UR56][R4.64] ;  /* 0x00000038045dc981 */ /* 0x000124000c1e1500 */
[----:B0-----:R-:W-:Y:S02]  /*30340*/  @!P1 IMAD.MOV.U32 R4, RZ, RZ, R135 ;  /* 0x000000ffff049224 */ /* 0x001fe400078e0087 */
[----:B------:R-:W-:Y:S01]  /*30350*/  @!P1 IMAD.MOV.U32 R5, RZ, RZ, R140 ;  /* 0x000000ffff059224 */ /* 0x000fe200078e008c */
[----:B------:R-:W-:Y:S01]  /*30360*/  SGXT.U32 R6, R6, 0x1 ;  /* 0x000000010606781a */ /* 0x000fe20000000000 */
[----:B------:R-:W2:Y:S04]  /*30370*/  LDL R140, [R1+0xadc] ;  /* 0x000adc00018c7983 */ /* 0x000ea80000100800 */
[----:B------:R0:W4:Y:S04]  /*30380*/  @!P1 LDG.E.U16 R109, desc[UR56][R4.64] ;  /* 0x00000038046d9981 */ /* 0x000128000c1e1500 */
[----:B------:R-:W4:Y:S01]  /*30390*/  LDL R135, [R1+0xad4] ;  /* 0x000ad40001877983 */ /* 0x000f220000100800 */
[----:B0-----:R-:W-:-:S02]  /*303a0*/  @!P2 IMAD.MOV.U32 R4, RZ, RZ, R2 ;  /* 0x000000ffff04a224 */ /* 0x001fc400078e0002 */
[----:B------:R-:W-:Y:S01]  /*303b0*/  @!P2 IMAD.MOV.U32 R5, RZ, RZ, R3 ;  /* 0x000000ffff05a224 */ /* 0x000fe200078e0003 */
[----:B------:R-:W-:Y:S01]  /*303c0*/  LOP3.LUT R6, R6, 0x44, RZ, 0xfc, !PT ;  /* 0x0000004406067812 */ /* 0x000fe200078efcff */
[----:B------:R-:W2:Y:S04]  /*303d0*/  LDL R2, [R1+0xae0] ;  /* 0x000ae00001027983 */ /* 0x000ea80000100800 */
[----:B------:R0:W4:Y:S04]  /*303e0*/  @!P2 LDG.E.U16 R60, desc[UR56][R4.64] ;  /* 0x00000038043ca981 */ /* 0x000128000c1e1500 */
[----:B------:R-:W4:Y:S04]  /*303f0*/  LDL R3, [R1+0xad8] ;  /* 0x000ad80001037983 */ /* 0x000f280000100800 */
[----:B------:R-:W0:Y:S04]  /*30400*/  LDL R4, [R1+0xaec] ;  /* 0x000aec0001047983 */ /* 0x000e280000100800 */
[----:B------:R-:W0:Y:S01]  /*30410*/  LDL R5, [R1+0xaf0] ;  /* 0x000af00001057983 */ /* 0x000e220000100800 */
[----:B------:R-:W-:-:S03]  /*30420*/  ISETP.GE.AND P4, PT, R6, UR39, PT ;  /* 0x0000002706007c0c */ /* 0x000fc6000bf86270 */
[----:B------:R-:W3:Y:S01]  /*30430*/  LDL R6, [R1+0xae8] ;  /* 0x000ae80001067983 */ /* 0x000ee20000100800 */
[----:B------:R-:W-:Y:S01]  /*30440*/  PRMT R76, RZ, 0x7610, R76 ;  /* 0x00007610ff4c7816 */ /* 0x000fe2000000004c */
[----:B------:R-:W1:Y:S01]  /*30450*/  S2R R7, SR_TID.X ;  /* 0x0000000000077919 */ /* 0x000e620000002100 */
[----:B------:R-:W-:Y:S02]  /*30460*/  PRMT R92, RZ, 0x7610, R92 ;  /* 0x00007610ff5c7816 */ /* 0x000fe4000000005c */
[----:B-1----:R-:W-:-:S04]  /*30470*/  SHF.R.U32.HI R7, RZ, 0x6, R7 ;  /* 0x00000006ff077819 */ /* 0x002fc80000011607 */
[----:B------:R-:W-:-:S04]  /*30480*/  SGXT.U32 R7, R7, 0x1 ;  /* 0x000000010707781a */ /* 0x000fc80000000000 */
[----:B------:R-:W-:-:S04]  /*30490*/  LOP3.LUT R7, R7, 0x46, RZ, 0xfc, !PT ;  /* 0x0000004607077812 */ /* 0x000fc800078efcff */
[----:B------:R-:W-:Y:S02]  /*304a0*/  ISETP.GE.AND P1, PT, R7, UR39, PT ;  /* 0x0000002707007c0c */ /* 0x000fe4000bf26270 */
[----:B------:R-:W1:Y:S01]  /*304b0*/  S2R R7, SR_TID.X ;  /* 0x0000000000077919 */ /* 0x000e620000002100 */
[----:B------:R-:W-:Y:S02]  /*304c0*/  PRMT R108, RZ, 0x7610, R108 ;  /* 0x00007610ff6c7816 */ /* 0x000fe4000000006c */
[----:B------:R-:W-:Y:S02]  /*304d0*/  PRMT R63, RZ, 0x7610, R63 ;  /* 0x00007610ff3f7816 */ /* 0x000fe4000000003f */
[----:B-1----:R-:W-:-:S04]  /*304e0*/  SHF.R.U32.HI R7, RZ, 0x6, R7 ;  /* 0x00000006ff077819 */ /* 0x002fc80000011607 */
[----:B------:R-:W-:-:S04]  /*304f0*/  SGXT.U32 R7, R7, 0x1 ;  /* 0x000000010707781a */ /* 0x000fc80000000000 */
[----:B------:R-:W-:-:S04]  /*30500*/  LOP3.LUT R7, R7, 0x48, RZ, 0xfc, !PT ;  /* 0x0000004807077812 */ /* 0x000fc800078efcff */
[----:B------:R-:W-:Y:S02]  /*30510*/  ISETP.GE.AND P2, PT, R7, UR39, PT ;  /* 0x0000002707007c0c */ /* 0x000fe4000bf46270 */
[----:B------:R-:W4:Y:S01]  /*30520*/  LDL.LU R7, [R1+0x2148] ;  /* 0x0021480001077983 */ /* 0x000f220000300800 */
[----:B0-----:R-:W-:-:S04]  /*30530*/  @!P3 LOP3.LUT R5, R5, R4, RZ, 0x3c, !PT ;  /* 0x000000040505b212 */ /* 0x001fc800078e3cff */
[----:B------:R-:W-:-:S04]  /*30540*/  @!P3 LOP3.LUT R4, R5, R4, RZ, 0x3c, !PT ;  /* 0x000000040504b212 */ /* 0x000fc800078e3cff */
[----:B------:R-:W-:-:S05]  /*30550*/  @!P3 LOP3.LUT R5, R5, R4, RZ, 0x3c, !PT ;  /* 0x000000040505b212 */ /* 0x000fca00078e3cff */
[----:B------:R0:W4:Y:S02]  /*30560*/  @!P3 LDG.E.U16 R76, desc[UR56][R4.64] ;  /* 0x00000038044cb981 */ /* 0x000124000c1e1500 */
[----:B0-----:R-:W0:Y:S01]  /*30570*/  S2R R5, SR_TID.X ;  /* 0x0000000000057919 */ /* 0x001e220000002100 */
[----:B---3--:R-:W-:Y:S02]  /*30580*/  @!P4 IMAD.MOV.U32 R4, RZ, RZ, R6 ;  /* 0x000000ffff04c224 */ /* 0x008fe400078e0006 */
[----:B------:R-:W3:Y:S01]  /*30590*/  LDL R6, [R1+0xad0] ;  /* 0x000ad00001067983 */ /* 0x000ee20000100800 */
[----:B0-----:R-:W-:-:S04]  /*305a0*/  SHF.R.U32.HI R5, RZ, 0x6, R5 ;  /* 0x00000006ff057819 */ /* 0x001fc80000011605 */
[----:B------:R-:W-:-:S04]  /*305b0*/  SGXT.U32 R5, R5, 0x1 ;  /* 0x000000010505781a */ /* 0x000fc80000000000 */
[----:B------:R-:W-:-:S04]  /*305c0*/  LOP3.LUT R5, R5, 0x4a, RZ, 0xfc, !PT ;  /* 0x0000004a05057812 */ /* 0x000fc800078efcff */
[----:B------:R-:W-:Y:S01]  /*305d0*/  ISETP.GE.AND P3, PT, R5, UR39, PT ;  /* 0x0000002705007c0c */ /* 0x000fe2000bf66270 */
[----:B------:R-:W-:-:S05]  /*305e0*/  @!P4 IMAD.MOV.U32 R5, RZ, RZ, R137 ;  /* 0x000000ffff05c224 */ /* 0x000fca00078e0089 */
[----:B------:R0:W3:Y:S02]  /*305f0*/  @!P4 LDG.E.U16 R92, desc[UR56][R4.64] ;  /* 0x00000038045cc981 */ /* 0x0000e4000c1e1500 */
[----:B0-----:R-:W0:Y:S01]  /*30600*/  S2R R5, SR_TID.X ;  /* 0x0000000000057919 */ /* 0x001e220000002100 */
[----:B--2---:R-:W-:Y:S02]  /*30610*/  @!P1 IMAD.MOV.U32 R4, RZ, RZ, R2 ;  /* 0x000000ffff049224 */ /* 0x004fe400078e0002 */
[----:B------:R-:W2:Y:S01]  /*30620*/  LDL R2, [R1+0xac8] ;  /* 0x000ac80001027983 */ /* 0x000ea20000100800 */
[----:B0-----:R-:W-:-:S04]  /*30630*/  SHF.R.U32.HI R5, RZ, 0x6, R5 ;  /* 0x00000006ff057819 */ /* 0x001fc80000011605 */
[----:B------:R-:W-:-:S04]  /*30640*/  SGXT.U32 R5, R5, 0x1 ;  /* 0x000000010505781a */ /* 0x000fc80000000000 */
[----:B------:R-:W-:-:S04]  /*30650*/  LOP3.LUT R5, R5, 0x4c, RZ, 0xfc, !PT ;  /* 0x0000004c05057812 */ /* 0x000fc800078efcff */
[----:B------:R-:W-:Y:S01]  /*30660*/  ISETP.GE.AND P4, PT, R5, UR39, PT ;  /* 0x0000002705007c0c */ /* 0x000fe2000bf86270 */
[----:B------:R-:W-:Y:S02]  /*30670*/  @!P1 IMAD.MOV.U32 R5, RZ, RZ, R140 ;  /* 0x000000ffff059224 */ /* 0x000fe400078e008c */
[----:B------:R-:W2:Y:S04]  /*30680*/  LDL R140, [R1+0xac4] ;  /* 0x000ac400018c7983 */ /* 0x000ea80000100800 */
[----:B------:R4:W2:Y:S02]  /*30690*/  @!P1 LDG.E.U16 R108, desc[UR56][R4.64] ;  /* 0x00000038046c9981 */ /* 0x0008a4000c1e1500 */
[----:B----4-:R-:W-:Y:S02]  /*306a0*/  @!P2 IMAD.MOV.U32 R4, RZ, RZ, R3 ;  /* 0x000000ffff04a224 */ /* 0x010fe400078e0003 */
[----:B------:R-:W-:Y:S01]  /*306b0*/  @!P2 IMAD.MOV.U32 R5, RZ, RZ, R135 ;  /* 0x000000ffff05a224 */ /* 0x000fe200078e0087 */
[----:B------:R-:W-:Y:S01]  /*306c0*/  PRMT R79, RZ, 0x7610, R79 ;  /* 0x00007610ff4f7816 */ /* 0x000fe2000000004f */
[----:B------:R-:W0:Y:S03]  /*306d0*/  S2R R137, SR_TID.X ;  /* 0x0000000000897919 */ /* 0x000e260000002100 */
[----:B------:R1:W4:Y:S01]  /*306e0*/  @!P2 LDG.E.U16 R63, desc[UR56][R4.64] ;  /* 0x00000038043fa981 */ /* 0x000322000c1e1500 */
[----:B------:R-:W-:-:S03]  /*306f0*/  PRMT R95, RZ, 0x7610, R95 ;  /* 0x00007610ff5f7816 */ /* 0x000fc6000000005f */
[----:B------:R-:W4:Y:S04]  /*30700*/  LDL R135, [R1+0xab4] ;  /* 0x000ab40001877983 */ /* 0x000f280000100800 */
[----:B------:R-:W4:Y:S01]  /*30710*/  LDL R3, [R1+0xab8] ;  /* 0x000ab80001037983 */ /* 0x000f220000100800 */
[----:B-1----:R-:W1:Y:S02]  /*30720*/  S2R R5, SR_TID.X ;  /* 0x0000000000057919 */ /* 0x002e640000002100 */
[----:B-1----:R-:W-:-:S04]  /*30730*/  SHF.R.U32.HI R5, RZ, 0x6, R5 ;  /* 0x00000006ff057819 */ /* 0x002fc80000011605 */
[----:B------:R-:W-:-:S04]  /*30740*/  SGXT.U32 R5, R5, 0x1 ;  /* 0x000000010505781a */ /* 0x000fc80000000000 */
[----:B------:R-:W-:Y:S02]  /*30750*/  LOP3.LUT R4, R5, 0x50, RZ, 0xfc, !PT ;  /* 0x0000005005047812 */ /* 0x000fe400078efcff */
[----:B------:R-:W2:Y:S02]  /*30760*/  LDL R5, [R1+0xacc] ;  /* 0x000acc0001057983 */ /* 0x000ea40000100800 */
[----:B------:R-:W-:Y:S02]  /*30770*/  ISETP.GE.AND P2, PT, R4, UR39, PT ;  /* 0x0000002704007c0c */ /* 0x000fe4000bf46270 */
[----:B0-----:R-:W-:-:S04]  /*30780*/  SHF.R.U32.HI R137, RZ, 0x6, R137 ;  /* 0x00000006ff897819 */ /* 0x001fc80000011689 */
[----:B------:R-:W-:-:S04]  /*30790*/  SGXT.U32 R137, R137, 0x1 ;  /* 0x000000018989781a */ /* 0x000fc80000000000 */
[----:B------:R-:W-:-:S04]  /*307a0*/  LOP3.LUT R137, R137, 0x4e, RZ, 0xfc, !PT ;  /* 0x0000004e89897812 */ /* 0x000fc800078efcff */
[----:B------:R-:W-:Y:S02]  /*307b0*/  ISETP.GE.AND P1, PT, R137, UR39, PT ;  /* 0x0000002789007c0c */ /* 0x000fe4000bf26270 */
[----:B------:R-:W4:Y:S01]  /*307c0*/  LDL R137, [R1+0xac0] ;  /* 0x000ac00001897983 */ /* 0x000f220000100800 */
[----:B---3--:R-:W-:-:S05]  /*307d0*/  @!P3 IMAD.MOV.U32 R4, RZ, RZ, R6 ;  /* 0x000000ffff04b224 */ /* 0x008fca00078e0006 */
[----:B--2---:R0:W2:Y:S02]  /*307e0*/  @!P3 LDG.E.U16 R79, desc[UR56][R4.64] ;  /* 0x00000038044fb981 */ /* 0x0040a4000c1e1500 */
[----:B0-----:R-:W0:Y:S01]  /*307f0*/  S2R R5, SR_TID.X ;  /* 0x0000000000057919 */ /* 0x001e220000002100 */
[----:B------:R-:W-:Y:S01]  /*30800*/  @!P4 IMAD.MOV.U32 R4, RZ, RZ, R2 ;  /* 0x000000ffff04c224 */ /* 0x000fe200078e0002 */
[----:B0-----:R-:W-:-:S04]  /*30810*/  SHF.R.U32.HI R5, RZ, 0x6, R5 ;  /* 0x00000006ff057819 */ /* 0x001fc80000011605 */
[----:B------:R-:W-:-:S04]  /*30820*/  SGXT.U32 R5, R5, 0x1 ;  /* 0x000000010505781a */ /* 0x000fc80000000000 */
[----:B------:R-:W-:-:S04]  /*30830*/  LOP3.LUT R5, R5, 0x52, RZ, 0xfc, !PT ;  /* 0x0000005205057812 */ /* 0x000fc800078efcff */
[----:B------:R-:W-:Y:S01]  /*30840*/  ISETP.GE.AND P3, PT, R5, UR39, PT ;  /* 0x0000002705007c0c */ /* 0x000fe2000bf66270 */
[----:B------:R-:W-:Y:S01]  /*30850*/  @!P4 IMAD.MOV.U32 R5, RZ, RZ, R140 ;  /* 0x000000ffff05c224 */ /* 0x000fe200078e008c */
[----:B------:R-:W-:Y:S01]  /*30860*/  PRMT R111, RZ, 0x7610, R111 ;  /* 0x00007610ff6f7816 */ /* 0x000fe2000000006f */
[----:B------:R-:W0:Y:S03]  /*30870*/  S2R R6, SR_TID.X ;  /* 0x0000000000067919 */ /* 0x000e260000002100 */
[----:B------:R4:W3:Y:S01]  /*30880*/  @!P4 LDG.E.U16 R95, desc[UR56][R4.64] ;  /* 0x00000038045fc981 */ /* 0x0008e2000c1e1500 */
[----:B------:R-:W-:-:S03]  /*30890*/  PRMT R62, RZ, 0x7610, R62 ;  /* 0x00007610ff3e7816 */ /* 0x000fc6000000003e */
[----:B------:R-:W2:Y:S04]  /*308a0*/  LDL R140, [R1+0xaa4] ;  /* 0x000aa400018c7983 */ /* 0x000ea80000100800 */
[----:B------:R-:W3:Y:S01]  /*308b0*/  LDL R5, [R1+0xabc] ;  /* 0x000abc0001057983 */ /* 0x000ee20000100800 */
[----:B----4-:R-:W-:Y:S01]  /*308c0*/  @!P1 IMAD.MOV.U32 R4, RZ, RZ, R137 ;  /* 0x000000ffff049224 */ /* 0x010fe200078e0089 */
[----:B0-----:R-:W-:-:S04]  /*308d0*/  SHF.R.U32.HI R6, RZ, 0x6, R6 ;  /* 0x00000006ff067819 */ /* 0x001fc80000011606 */
[----:B------:R-:W-:-:S04]  /*308e0*/  SGXT.U32 R6, R6, 0x1 ;  /* 0x000000010606781a */ /* 0x000fc80000000000 */
[----:B------:R-:W-:-:S04]  /*308f0*/  LOP3.LUT R2, R6, 0x54, RZ, 0xfc, !PT ;  /* 0x0000005406027812 */ /* 0x000fc800078efcff */
[----:B------:R-:W-:Y:S02]  /*30900*/  ISETP.GE.AND P4, PT, R2, UR39, PT ;  /* 0x0000002702007c0c */ /* 0x000fe4000bf86270 */
[----:B------:R-:W4:Y:S01]  /*30910*/  LDL R2, [R1+0xaa8] ;  /* 0x000aa80001027983 */ /* 0x000f220000100800 */
[----:B------:R-:W0:Y:S02]  /*30920*/  S2R R6, SR_TID.X ;  /* 0x0000000000067919 */ /* 0x000e240000002100 */
[----:B0-----:R-:W-:Y:S01]  /*30930*/  SHF.R.U32.HI R6, RZ, 0x6, R6 ;  /* 0x00000006ff067819 */ /* 0x001fe20000011606 */
[----:B---3--:R0:W3:Y:S02]  /*30940*/  @!P1 LDG.E.U16 R111, desc[UR56][R4.64] ;  /* 0x00000038046f9981 */ /* 0x0080e4000c1e1500 */
[----:B0-----:R-:W-:Y:S02]  /*30950*/  @!P2 IMAD.MOV.U32 R4, RZ, RZ, R3 ;  /* 0x000000ffff04a224 */ /* 0x001fe400078e0003 */
[----:B------:R-:W-:-:S05]  /*30960*/  @!P2 IMAD.MOV.U32 R5, RZ, RZ, R135 ;  /* 0x000000ffff05a224 */ /* 0x000fca00078e0087 */
[----:B------:R0:W3:Y:S04]  /*30970*/  @!P2 LDG.E.U16 R62, desc[UR56][R4.64] ;  /* 0x00000038043ea981 */ /* 0x0000e8000c1e1500 */
[----:B------:R-:W0:Y:S04]  /*30980*/  LDL R4, [R1+0xaac] ;  /* 0x000aac0001047983 */ /* 0x000e280000100800 */
[----:B------:R-:W0:Y:S01]  /*30990*/  LDL R5, [R1+0xab0] ;  /* 0x000ab00001057983 */ /* 0x000e220000100800 */
[----:B------:R-:W-:-:S04]  /*309a0*/  SGXT.U32 R6, R6, 0x1 ;  /* 0x000000010606781a */ /* 0x000fc80000000000 */
[----:B------:R-:W-:Y:S02]  /*309b0*/  LOP3.LUT R137, R6, 0x56, RZ, 0xfc, !PT ;  /* 0x0000005606897812 */ /* 0x000fe400078efcff */
[----:B------:R-:W1:Y:S02]  /*309c0*/  S2R R6, SR_TID.X ;  /* 0x0000000000067919 */ /* 0x000e640000002100 */
[----:B-1----:R-:W-:Y:S02]  /*309d0*/  SHF.R.U32.HI R3, RZ, 0x6, R6 ;  /* 0x00000006ff037819 */ /* 0x002fe40000011606 */
[----:B------:R-:W-:Y:S01]  /*309e0*/  PRMT R78, RZ, 0x7610, R78 ;  /* 0x00007610ff4e7816 */ /* 0x000fe2000000004e */
[----:B------:R-:W3:Y:S01]  /*309f0*/  LDL R6, [R1+0xaa0] ;  /* 0x000aa00001067983 */ /* 0x000ee20000100800 */
[----:B------:R-:W-:-:S04]  /*30a00*/  SGXT.U32 R3, R3, 0x1 ;  /* 0x000000010303781a */ /* 0x000fc80000000000 */
[----:B------:R-:W-:Y:S02]  /*30a10*/  LOP3.LUT R135, R3, 0x58, RZ, 0xfc, !PT ;  /* 0x0000005803877812 */ /* 0x000fe400078efcff */
[----:B------:R-:W1:Y:S01]  /*30a20*/  S2R R3, SR_TID.X ;  /* 0x0000000000037919 */ /* 0x000e620000002100 */
[----:B------:R-:W-:Y:S02]  /*30a30*/  PRMT R94, RZ, 0x7610, R94 ;  /* 0x00007610ff5e7816 */ /* 0x000fe4000000005e */
[----:B-1----:R-:W-:-:S04]  /*30a40*/  SHF.R.U32.HI R3, RZ, 0x6, R3 ;  /* 0x00000006ff037819 */ /* 0x002fc80000011603 */
[----:B------:R-:W-:Y:S02]  /*30a50*/  SGXT.U32 R3, R3, 0x1 ;  /* 0x000000010303781a */ /* 0x000fe40000000000 */
[----:B------:R-:W-:Y:S02]  /*30a60*/  ISETP.GE.AND P1, PT, R137, UR39, PT ;  /* 0x0000002789007c0c */ /* 0x000fe4000bf26270 */
[----:B------:R-:W-:Y:S01]  /*30a70*/  ISETP.GE.AND P2, PT, R135, UR39, PT ;  /* 0x0000002787007c0c */ /* 0x000fe2000bf46270 */
[----:B------:R-:W3:Y:S04]  /*30a80*/  LDL R137, [R1+0xa94] ;  /* 0x000a940001897983 */ /* 0x000ee80000100800 */
[----:B------:R-:W3:Y:S01]  /*30a90*/  LDL R135, [R1+0xa98] ;  /* 0x000a980001877983 */ /* 0x000ee20000100800 */
[----:B0-----:R-:W-:-:S04]  /*30aa0*/  @!P3 LOP3.LUT R5, R5, R4, RZ, 0x3c, !PT ;  /* 0x000000040505b212 */ /* 0x001fc800078e3cff */
[----:B------:R-:W-:-:S04]  /*30ab0*/  @!P3 LOP3.LUT R4, R5, R4, RZ, 0x3c, !PT ;  /* 0x000000040504b212 */ /* 0x000fc800078e3cff */
[----:B------:R-:W-:-:S05]  /*30ac0*/  @!P3 LOP3.LUT R5, R5, R4, RZ, 0x3c, !PT ;  /* 0x000000040505b212 */ /* 0x000fca00078e3cff */
[----:B------:R0:W3:Y:S02]  /*30ad0*/  @!P3 LDG.E.U16 R78, desc[UR56][R4.64] ;  /* 0x00000038044eb981 */ /* 0x0000e4000c1e1500 */
[----:B0-----:R-:W-:Y:S02]  /*30ae0*/  LOP3.LUT R5, R3, 0x5a, RZ, 0xfc, !PT ;  /* 0x0000005a03057812 */ /* 0x001fe400078efcff */
[----:B------:R-:W0:Y:S01]  /*30af0*/  S2R R3, SR_TID.X ;  /* 0x0000000000037919 */ /* 0x000e220000002100 */
[----:B----4-:R-:W-:Y:S01]  /*30b00*/  @!P4 IMAD.MOV.U32 R4, RZ, RZ, R2 ;  /* 0x000000ffff04c224 */ /* 0x010fe200078e0002 */
[----:B------:R-:W-:Y:S01]  /*30b10*/  ISETP.GE.AND P3, PT, R5, UR39, PT ;  /* 0x0000002705007c0c */ /* 0x000fe2000bf66270 */
[----:B--2---:R-:W-:Y:S01]  /*30b20*/  @!P4 IMAD.MOV.U32 R5, RZ, RZ, R140 ;  /* 0x000000ffff05c224 */ /* 0x004fe200078e008c */
[----:B------:R-:W2:Y:S04]  /*30b30*/  LDL R2, [R1+0xa90] ;  /* 0x000a900001027983 */ /* 0x000ea80000100800 */
[----:B------:R1:W4:Y:S04]  /*30b40*/  @!P4 LDG.E.U16 R94, desc[UR56][R4.64] ;  /* 0x00000038045ec981 */ /* 0x000328000c1e1500 */
[----:B------:R-:W2:Y:S01]  /*30b50*/  LDL R5, [R1+0xa9c] ;  /* 0x000a9c0001057983 */ /* 0x000ea20000100800 */
[----:B0-----:R-:W-:-:S03]  /*30b60*/  SHF.R.U32.HI R140, RZ, 0x6, R3 ;  /* 0x00000006ff8c7819 */ /* 0x001fc60000011603 */
[----:B------:R-:W4:Y:S01]  /*30b70*/  LDL R3, [R1+0xa8c] ;  /* 0x000a8c0001037983 */ /* 0x000f220000100800 */
[----:B------:R-:W-:-:S04]  /*30b80*/  SGXT.U32 R140, R140, 0x1 ;  /* 0x000000018c8c781a */ /* 0x000fc80000000000 */
[----:B-1----:R-:W-:Y:S02]  /*30b90*/  LOP3.LUT R4, R140, 0x5c, RZ, 0xfc, !PT ;  /* 0x0000005c8c047812 */ /* 0x002fe400078efcff */
[----:B------:R-:W-:Y:S02]  /*30ba0*/  PRMT R0, RZ, 0x7610, R0 ;  /* 0x00007610ff007816 */ /* 0x000fe40000000000 */
[----:B------:R-:W-:Y:S01]  /*30bb0*/  ISETP.GE.AND P4, PT, R4, UR39, PT ;  /* 0x0000002704007c0c */ /* 0x000fe2000bf86270 */
[----:B---3--:R-:W-:Y:S01]  /*30bc0*/  @!P1 IMAD.MOV.U32 R4, RZ, RZ, R6 ;  /* 0x000000ffff049224 */ /* 0x008fe200078e0006 */
[----:B------:R-:W-:Y:S02]  /*30bd0*/  PRMT R65, RZ, 0x7610, R65 ;  /* 0x00007610ff417816 */ /* 0x000fe40000000041 */
[----:B------:R-:W-:Y:S02]  /*30be0*/  PRMT R81, RZ, 0x7610, R81 ;  /* 0x00007610ff517816 */ /* 0x000fe40000000051 */
[----:B--2---:R0:W2:Y:S02]  /*30bf0*/  @!P1 LDG.E.U16 R0, desc[UR56][R4.64] ;  /* 0x0000003804009981 */ /* 0x0040a4000c1e1500 */
[----:B0-----:R-:W-:-:S02]  /*30c00*/  @!P2 IMAD.MOV.U32 R4, RZ, RZ, R135 ;  /* 0x000000ffff04a224 */ /* 0x001fc400078e0087 */
[----:B------:R-:W-:Y:S01]  /*30c10*/  @!P2 IMAD.MOV.U32 R5, RZ, RZ, R137 ;  /* 0x000000ffff05a224 */ /* 0x000fe200078e0089 */
[----:B------:R-:W0:Y:S04]  /*30c20*/  S2R R6, SR_TID.X ;  /* 0x0000000000067919 */ /* 0x000e280000002100 */
[----:B------:R1:W3:Y:S01]  /*30c30*/  @!P2 LDG.E.U16 R65, desc[UR56][R4.64] ;  /* 0x000000380441a981 */ /* 0x0002e2000c1e1500 */
[----:B------:R-:W-:-:S03]  /*30c40*/  PRMT R97, RZ, 0x7610, R97 ;  /* 0x00007610ff617816 */ /* 0x000fc60000000061 */
[----:B------:R-:W2:Y:S01]  /*30c50*/  LDL R137, [R1+0xa80] ;  /* 0x000a800001897983 */ /* 0x000ea20000100800 */
[----:B-1----:R-:W-:Y:S02]  /*30c60*/  @!P3 IMAD.MOV.U32 R4, RZ, RZ, R2 ;  /* 0x000000ffff04b224 */ /* 0x002fe400078e0002 */
[----:B----4-:R-:W-:Y:S01]  /*30c70*/  @!P3 IMAD.MOV.U32 R5, RZ, RZ, R3 ;  /* 0x000000ffff05b224 */ /* 0x010fe200078e0003 */
[----:B------:R-:W1:Y:S04]  /*30c80*/  S2R R140, SR_TID.X ;  /* 0x00000000008c7919 */ /* 0x000e680000002100 */
[----:B------:R4:W3:Y:S04]  /*30c90*/  @!P3 LDG.E.U16 R81, desc[UR56][R4.64] ;  /* 0x000000380451b981 */ /* 0x0008e8000c1e1500 */
[----:B------:R-:W3:Y:S04]  /*30ca0*/  LDL R3, [R1+0xa6c] ;  /* 0x000a6c0001037983 */ /* 0x000ee80000100800 */
[----:B------:R-:W4:Y:S04]  /*30cb0*/  LDL R4, [R1+0xa84] ;  /* 0x000a840001047983 */ /* 0x000f280000100800 */
[----:B------:R-:W4:Y:S01]  /*30cc0*/  LDL R5, [R1+0xa88] ;  /* 0x000a880001057983 */ /* 0x000f220000100800 */
[----:B0-----:R-:W-:-:S04]  /*30cd0*/  SHF.R.U32.HI R6, RZ, 0x6, R6 ;  /* 0x00000006ff067819 */ /* 0x001fc80000011606 */
[----:B------:R-:W-:-:S04]  /*30ce0*/  SGXT.U32 R6, R6, 0x1 ;  /* 0x000000010606781a */ /* 0x000fc80000000000 */
[----:B------:R-:W-:Y:S02]  /*30cf0*/  LOP3.LUT R135, R6, 0x60, RZ, 0xfc, !PT ;  /* 0x0000006006877812 */ /* 0x000fe400078efcff */
[----:B------:R-:W0:Y:S01]  /*30d00*/  S2R R6, SR_TID.X ;  /* 0x0000000000067919 */ /* 0x000e220000002100 */
[----:B-1----:R-:W-:-:S04]  /*30d10*/  SHF.R.U32.HI R140, RZ, 0x6, R140 ;  /* 0x00000006ff8c7819 */ /* 0x002fc8000001168c */
[----:B------:R-:W-:-:S04]  /*30d20*/  SGXT.U32 R140, R140, 0x1 ;  /* 0x000000018c8c781a */ /* 0x000fc80000000000 */
[----:B------:R-:W-:Y:S02]  /*30d30*/  LOP3.LUT R140, R140, 0x5e, RZ, 0xfc, !PT ;  /* 0x0000005e8c8c7812 */ /* 0x000fe400078efcff */
[----:B------:R-:W-:Y:S02]  /*30d40*/  ISETP.GE.AND P2, PT, R135, UR39, PT ;  /* 0x0000002787007c0c */ /* 0x000fe4000bf46270 */
[----:B------:R-:W-:Y:S01]  /*30d50*/  ISETP.GE.AND P1, PT, R140, UR39, PT ;  /* 0x000000278c007c0c */ /* 0x000fe2000bf26270 */
[----:B------:R-:W3:Y:S04]  /*30d60*/  LDL R135, [R1+0xa78] ;  /* 0x000a780001877983 */ /* 0x000ee80000100800 */
[----:B------:R-:W3:Y:S01]  /*30d70*/  LDL R140, [R1+0xa74] ;  /* 0x000a7400018c7983 */ /* 0x000ee20000100800 */
[----:B0-----:R-:W-:-:S04]  /*30d80*/  SHF.R.U32.HI R6, RZ, 0x6, R6 ;  /* 0x00000006ff067819 */ /* 0x001fc80000011606 */
[----:B------:R-:W-:-:S04]  /*30d90*/  SGXT.U32 R6, R6, 0x1 ;  /* 0x000000010606781a */ /* 0x000fc80000000000 */
[----:B------:R-:W-:-:S04]  /*30da0*/  LOP3.LUT R2, R6, 0x62, RZ, 0xfc, !PT ;  /* 0x0000006206027812 */ /* 0x000fc800078efcff */
[----:B------:R-:W-:Y:S02]  /*30db0*/  ISETP.GE.AND P3, PT, R2, UR39, PT ;  /* 0x0000002702007c0c */ /* 0x000fe4000bf66270 */
[----:B------:R-:W3:Y:S01]  /*30dc0*/  LDL R2, [R1+0xa70] ;  /* 0x000a700001027983 */ /* 0x000ee20000100800 */
[----:B----4-:R-:W-:-:S04]  /*30dd0*/  @!P4 LOP3.LUT R5, R5, R4, RZ, 0x3c, !PT ;  /* 0x000000040505c212 */ /* 0x010fc800078e3cff */
[----:B------:R-:W-:-:S04]  /*30de0*/  @!P4 LOP3.LUT R4, R5, R4, RZ, 0x3c, !PT ;  /* 0x000000040504c212 */ /* 0x000fc800078e3cff */
[----:B------:R-:W-:-:S05]  /*30df0*/  @!P4 LOP3.LUT R5, R5, R4, RZ, 0x3c, !PT ;  /* 0x000000040505c212 */ /* 0x000fca00078e3cff */
[----:B------:R0:W4:Y:S04]  /*30e00*/  @!P4 LDG.E.U16 R97, desc[UR56][R4.64] ;  /* 0x000000380461c981 */ /* 0x000128000c1e1500 */
[----:B------:R-:W3:Y:S01]  /*30e10*/  LDL R5, [R1+0xa7c] ;  /* 0x000a7c0001057983 */ /* 0x000ee20000100800 */
[----:B------:R-:W1:Y:S01]  /*30e20*/  S2R R6, SR_TID.X ;  /* 0x0000000000067919 */ /* 0x000e620000002100 */
[----:B------:R-:W-:Y:S02]  /*30e30*/  PRMT R110, RZ, 0x7610, R110 ;  /* 0x00007610ff6e7816 */ /* 0x000fe4000000006e */
[----:B-1----:R-:W-:-:S04]  /*30e40*/  SHF.R.U32.HI R6, RZ, 0x6, R6 ;  /* 0x00000006ff067819 */ /* 0x002fc80000011606 */
[----:B------:R-:W-:-:S04]  /*30e50*/  SGXT.U32 R6, R6, 0x1 ;  /* 0x000000010606781a */ /* 0x000fc80000000000 */
[----:B0-----:R-:W-:-:S04]  /*30e60*/  LOP3.LUT R4, R6, 0x64, RZ, 0xfc, !PT ;  /* 0x0000006406047812 */ /* 0x001fc800078efcff */
[----:B------:R-:W-:Y:S01]  /*30e70*/  ISETP.GE.AND P4, PT, R4, UR39, PT ;  /* 0x0000002704007c0c */ /* 0x000fe2000bf86270 */
[----:B--2---:R-:W-:Y:S01]  /*30e80*/  @!P1 IMAD.MOV.U32 R4, RZ, RZ, R137 ;  /* 0x000000ffff049224 */ /* 0x004fe200078e0089 */
[----:B------:R-:W-:Y:S01]  /*30e90*/  PRMT R64, RZ, 0x7610, R64 ;  /* 0x00007610ff407816 */ /* 0x000fe20000000040 */
[----:B------:R-:W2:Y:S01]  /*30ea0*/  LDL R137, [R1+0xa68] ;  /* 0x000a680001897983 */ /* 0x000ea20000100800 */
[----:B------:R-:W-:-:S03]  /*30eb0*/  PRMT R80, RZ, 0x7610, R80 ;  /* 0x00007610ff507816 */ /* 0x000fc60000000050 */
[----:B---3--:R0:W3:Y:S02]  /*30ec0*/  @!P1 LDG.E.U16 R110, desc[UR56][R4.64] ;  /* 0x00000038046e9981 */ /* 0x0080e4000c1e1500 */
[----:B0-----:R-:W0:Y:S01]  /*30ed0*/  S2R R5, SR_TID.X ;  /* 0x0000000000057919 */ /* 0x001e220000002100 */
[----:B------:R-:W-:Y:S01]  /*30ee0*/  @!P2 IMAD.MOV.U32 R4, RZ, RZ, R135 ;  /* 0x000000ffff04a224 */ /* 0x000fe200078e0087 */
[----:B------:R-:W1:Y:S01]  /*30ef0*/  S2R R6, SR_TID.X ;  /* 0x0000000000067919 */ /* 0x000e620000002100 */
[----:B------:R-:W-:Y:S01]  /*30f00*/  PRMT R96, RZ, 0x7610, R96 ;  /* 0x00007610ff607816 */ /* 0x000fe20000000060 */
[----:B------:R-:W4:Y:S01]  /*30f10*/  LDL R135, [R1+0xa58] ;  /* 0x000a580001877983 */ /* 0x000f220000100800 */
[----:B0-----:R-:W-:-:S04]  /*30f20*/  SHF.R.U32.HI R5, RZ, 0x6, R5 ;  /* 0x00000006ff057819 */ /* 0x001fc80000011605 */
[----:B------:R-:W-:-:S04]  /*30f30*/  SGXT.U32 R5, R5, 0x1 ;  /* 0x000000010505781a */ /* 0x000fc80000000000 */
[----:B------:R-:W-:-:S04]  /*30f40*/  LOP3.LUT R5, R5, 0x66, RZ, 0xfc, !PT ;  /* 0x0000006605057812 */ /* 0x000fc800078efcff */
[----:B------:R-:W-:Y:S01]  /*30f50*/  ISETP.GE.AND P1, PT, R5, UR39, PT ;  /* 0x0000002705007c0c */ /* 0x000fe2000bf26270 */
[----:B------:R-:W-:Y:S01]  /*30f60*/  @!P2 IMAD.MOV.U32 R5, RZ, RZ, R140 ;  /* 0x000000ffff05a224 */ /* 0x000fe200078e008c */
[----:B-1----:R-:W-:Y:S01]  /*30f70*/  SHF.R.U32.HI R6, RZ, 0x6, R6 ;  /* 0x00000006ff067819 */ /* 0x002fe20000011606 */
[----:B------:R-:W3:Y:S04]  /*30f80*/  LDL R140, [R1+0xa54] ;  /* 0x000a5400018c7983 */ /* 0x000ee80000100800 */
[----:B------:R0:W3:Y:S02]  /*30f90*/  @!P2 LDG.E.U16 R64, desc[UR56][R4.64] ;  /* 0x000000380440a981 */ /* 0x0000e4000c1e1500 */
[----:B0-----:R-:W-:Y:S02]  /*30fa0*/  @!P3 IMAD.MOV.U32 R4, RZ, RZ, R2 ;  /* 0x000000ffff04b224 */ /* 0x001fe400078e0002 */
[----:B------:R-:W-:Y:S01]  /*30fb0*/  @!P3 IMAD.MOV.U32 R5, RZ, RZ, R3 ;  /* 0x000000ffff05b224 */ /* 0x000fe200078e0003 */
[----:B------:R-:W-:Y:S01]  /*30fc0*/  SGXT.U32 R6, R6, 0x1 ;  /* 0x000000010606781a */ /* 0x000fe20000000000 */
[----:B------:R-:W3:Y:S04]  /*30fd0*/  LDL R3, [R1+0xa4c] ;  /* 0x000a4c0001037983 */ /* 0x000ee80000100800 */
[----:B------:R0:W3:Y:S04]  /*30fe0*/  @!P3 LDG.E.U16 R80, desc[UR56][R4.64] ;  /* 0x000000380450b981 */ /* 0x0000e8000c1e1500 */
[----:B------:R-:W3:Y:S04]  /*30ff0*/  LDL R2, [R1+0xa50] ;  /* 0x000a500001027983 */ /* 0x000ee80000100800 */
[----:B------:R-:W4:Y:S01]  /*31000*/  LDL R5, [R1+0xa64] ;  /* 0x000a640001057983 */ /* 0x000f220000100800 */
[----:B------:R-:W-:-:S04]  /*31010*/  LOP3.LUT R6, R6, 0x68, RZ, 0xfc, !PT ;  /* 0x0000006806067812 */ /* 0x000fc800078efcff */
[----:B------:R-:W-:Y:S02]  /*31020*/  ISETP.GE.AND P2, PT, R6, UR39, PT ;  /* 0x0000002706007c0c */ /* 0x000fe4000bf46270 */
[----:B------:R-:W1:Y:S02]  /*31030*/  S2R R6, SR_TID.X ;  /* 0x0000000000067919 */ /* 0x000e640000002100 */
[----:B-1----:R-:W-:-:S04]  /*31040*/  SHF.R.U32.HI R6, RZ, 0x6, R6 ;  /* 0x00000006ff067819 */ /* 0x002fc80000011606 */
[----:B------:R-:W-:-:S04]  /*31050*/  SGXT.U32 R6, R6, 0x1 ;  /* 0x000000010606781a */ /* 0x000fc80000000000 */
[----:B0-----:R-:W-:-:S04]  /*31060*/  LOP3.LUT R4, R6, 0x6a, RZ, 0xfc, !PT ;  /* 0x0000006a06047812 */ /* 0x001fc800078efcff */
[----:B------:R-:W-:Y:S01]  /*31070*/  ISETP.GE.AND P3, PT, R4, UR39, PT ;  /* 0x0000002704007c0c */ /* 0x000fe2000bf66270 */
[----:B--2---:R-:W-:-:S05]  /*31080*/  @!P4 IMAD.MOV.U32 R4, RZ, RZ, R137 ;  /* 0x000000ffff04c224 */ /* 0x004fca00078e0089 */
[----:B----4-:R0:W2:Y:S04]  /*31090*/  @!P4 LDG.E.U16 R96, desc[UR56][R4.64] ;  /* 0x000000380460c981 */ /* 0x0100a8000c1e1500 */
[----:B------:R-:W0:Y:S04]  /*310a0*/  LDL R4, [R1+0xa5c] ;  /* 0x000a5c0001047983 */ /* 0x000e280000100800 */
[----:B------:R-:W0:Y:S01]  /*310b0*/  LDL R5, [R1+0xa60] ;  /* 0x000a600001057983 */ /* 0x000e220000100800 */
[----:B------:R-:W-:Y:S02]  /*310c0*/  PRMT R113, RZ, 0x7610, R113 ;  /* 0x00007610ff717816 */ /* 0x000fe40000000071 */
[----:B------:R-:W-:-:S02]  /*310d0*/  PRMT R67, RZ, 0x7610, R67 ;  /* 0x00007610ff437816 */ /* 0x000fc40000000043 */
[----:B------:R-:W-:Y:S01]  /*310e0*/  PRMT R83, RZ, 0x7610, R83 ;  /* 0x00007610ff537816 */ /* 0x000fe20000000053 */
[----:B------:R-:W1:Y:S01]  /*310f0*/  S2R R6, SR_TID.X ;  /* 0x0000000000067919 */ /* 0x000e620000002100 */
[----:B0-----:R-:W-:-:S04]  /*31100*/  @!P1 LOP3.LUT R5, R5, R4, RZ, 0x3c, !PT ;  /* 0x0000000405059212 */ /* 0x001fc800078e3cff */
[----:B------:R-:W-:-:S04]  /*31110*/  @!P1 LOP3.LUT R4, R5, R4, RZ, 0x3c, !PT ;  /* 0x0000000405049212 */ /* 0x000fc800078e3cff */
[----:B------:R-:W-:-:S05]  /*31120*/  @!P1 LOP3.LUT R5, R5, R4, RZ, 0x3c, !PT ;  /* 0x0000000405059212 */ /* 0x000fca00078e3cff */
[----:B------:R0:W4:Y:S02]  /*31130*/  @!P1 LDG.E.U16 R113, desc[UR56][R4.64] ;  /* 0x0000003804719981 */ /* 0x000124000c1e1500 */
[----:B0-----:R-:W-:Y:S02]  /*31140*/  @!P2 IMAD.MOV.U32 R4, RZ, RZ, R135 ;  /* 0x000000ffff04a224 */ /* 0x001fe400078e0087 */
[----:B---3--:R-:W-:Y:S01]  /*31150*/  @!P2 IMAD.MOV.U32 R5, RZ, RZ, R140 ;  /* 0x000000ffff05a224 */ /* 0x008fe200078e008c */
[----:B-1----:R-:W-:Y:S01]  /*31160*/  SHF.R.U32.HI R6, RZ, 0x6, R6 ;  /* 0x00000006ff067819 */ /* 0x002fe20000011606 */
[----:B------:R-:W3:Y:S04]  /*31170*/  LDL R140, [R1+0xa30] ;  /* 0x000a3000018c7983 */ /* 0x000ee80000100800 */
[----:B------:R0:W2:Y:S01]  /*31180*/  @!P2 LDG.E.U16 R67, desc[UR56][R4.64] ;  /* 0x000000380443a981 */ /* 0x0000a2000c1e1500 */
[----:B------:R-:W-:-:S03]  /*31190*/  PRMT R99, RZ, 0x7610, R99 ;  /* 0x00007610ff637816 */ /* 0x000fc60000000063 */
[----:B------:R-:W4:Y:S01]  /*311a0*/  LDL R135, [R1+0xa24] ;  /* 0x000a240001877983 */ /* 0x000f220000100800 */
[----:B0-----:R-:W-:Y:S02]  /*311b0*/  @!P3 IMAD.MOV.U32 R4, RZ, RZ, R2 ;  /* 0x000000ffff04b224 */ /* 0x001fe400078e0002 */
[----:B------:R-:W-:Y:S01]  /*311c0*/  @!P3 IMAD.MOV.U32 R5, RZ, RZ, R3 ;  /* 0x000000ffff05b224 */ /* 0x000fe200078e0003 */
[----:B------:R-:W-:Y:S01]  /*311d0*/  SGXT.U32 R6, R6, 0x1 ;  /* 0x000000010606781a */ /* 0x000fe20000000000 */
[----:B------:R-:W2:Y:S04]  /*311e0*/  LDL R2, [R1+0xa28] ;  /* 0x000a280001027983 */ /* 0x000ea80000100800 */
[----:B------:R0:W4:Y:S04]  /*311f0*/  @!P3 LDG.E.U16 R83, desc[UR56][R4.64] ;  /* 0x000000380453b981 */ /* 0x000128000c1e1500 */
[----:B------:R-:W0:Y:S04]  /*31200*/  LDL R4, [R1+0xa44] ;  /* 0x000a440001047983 */ /* 0x000e280000100800 */
[----:B------:R-:W0:Y:S01]  /*31210*/  LDL R5, [R1+0xa48] ;  /* 0x000a480001057983 */ /* 0x000e220000100800 */
[----:B------:R-:W-:-:S02]  /*31220*/  LOP3.LUT R137, R6, 0x6c, RZ, 0xfc, !PT ;  /* 0x0000006c06897812 */ /* 0x000fc400078efcff */
[----:B------:R-:W1:Y:S01]  /*31230*/  S2R R6, SR_TID.X ;  /* 0x0000000000067919 */ /* 0x000e620000002100 */
[----:B------:R-:W1:Y:S01]  /*31240*/  S2R R3, SR_TID.X ;  /* 0x0000000000037919 */ /* 0x000e620000002100 */
[----:B------:R-:W-:Y:S02]  /*31250*/  ISETP.GE.AND P4, PT, R137, UR39, PT ;  /* 0x0000002789007c0c */ /* 0x000fe4000bf86270 */
[--C-:B-1----:R-:W-:Y:S02]  /*31260*/  SHF.R.U32.HI R137, RZ, 0x6, R6.reuse ;  /* 0x00000006ff897819 */ /* 0x102fe40000011606 */
[----:B------:R-:W-:-:S04]  /*31270*/  SHF.R.U32.HI R6, RZ, 0x6, R6 ;  /* 0x00000006ff067819 */ /* 0x000fc80000011606 */
[----:B------:R-:W-:-:S04]  /*31280*/  SGXT.U32 R6, R6, 0x1 ;  /* 0x000000010606781a */ /* 0x000fc80000000000 */
[----:B------:R-:W-:Y:S02]  /*31290*/  LOP3.LUT R6, R6, 0x70, RZ, 0xfc, !PT ;  /* 0x0000007006067812 */ /* 0x000fe400078efcff */
[----:B------:R-:W-:Y:S02]  /*312a0*/  SGXT.U32 R137, R137, 0x1 ;  /* 0x000000018989781a */ /* 0x000fe40000000000 */
[----:B------:R-:W-:Y:S02]  /*312b0*/  ISETP.GE.AND P2, PT, R6, UR39, PT ;  /* 0x0000002706007c0c */ /* 0x000fe4000bf46270 */
[----:B------:R-:W-:Y:S02]  /*312c0*/  SHF.R.U32.HI R6, RZ, 0x6, R3 ;  /* 0x00000006ff067819 */ /* 0x000fe40000011603 */
[----:B------:R-:W-:Y:S02]  /*312d0*/  LOP3.LUT R137, R137, 0x6e, RZ, 0xfc, !PT ;  /* 0x0000006e89897812 */ /* 0x000fe400078efcff */
[----:B------:R-:W-:-:S02]  /*312e0*/  SGXT.U32 R6, R6, 0x1 ;  /* 0x000000010606781a */ /* 0x000fc40000000000 */
[----:B------:R-:W-:Y:S02]  /*312f0*/  ISETP.GE.AND P1, PT, R137, UR39, PT ;  /* 0x0000002789007c0c */ /* 0x000fe4000bf26270 */
[----:B------:R-:W-:Y:S01]  /*31300*/  LOP3.LUT R6, R6, 0x72, RZ, 0xfc, !PT ;  /* 0x0000007206067812 */ /* 0x000fe200078efcff */
[----:B------:R-:W3:Y:S03]  /*31310*/  LDL R137, [R1+0xa40] ;  /* 0x000a400001897983 */ /* 0x000ee60000100800 */
[----:B------:R-:W-:Y:S02]  /*31320*/  ISETP.GE.AND P3, PT, R6, UR39, PT ;  /* 0x0000002706007c0c */ /* 0x000fe4000bf66270 */
[----:B------:R-:W4:Y:S01]  /*31330*/  LDL.LU R6, [R1+0x2144] ;  /* 0x0021440001067983 */ /* 0x000f220000300800 */
[----:B0-----:R-:W-:-:S04]  /*31340*/  @!P4 LOP3.LUT R5, R5, R4, RZ, 0x3c, !PT ;  /* 0x000000040505c212 */ /* 0x001fc800078e3cff */
[----:B------:R-:W-:-:S04]  /*31350*/  @!P4 LOP3.LUT R4, R5, R4, RZ, 0x3c, !PT ;  /* 0x000000040504c212 */ /* 0x000fc800078e3cff */
[----:B------:R-:W-:-:S05]  /*31360*/  @!P4 LOP3.LUT R5, R5, R4, RZ, 0x3c, !PT ;  /* 0x000000040505c212 */ /* 0x000fca00078e3cff */
[----:B------:R3:W4:Y:S04]  /*31370*/  @!P4 LDG.E.U16 R99, desc[UR56][R4.64] ;  /* 0x000000380463c981 */ /* 0x000728000c1e1500 */
[----:B------:R-:W2:Y:S01]  /*31380*/  LDL R5, [R1+0xa3c] ;  /* 0x000a3c0001057983 */ /* 0x000ea20000100800 */
[----:B------:R-:W-:Y:S01]  /*31390*/  PRMT R112, RZ, 0x7610, R112 ;  /* 0x00007610ff707816 */ /* 0x000fe20000000070 */
[----:B---3--:R-:W-:Y:S01]  /*313a0*/  @!P1 IMAD.MOV.U32 R4, RZ, RZ, R137 ;  /* 0x000000ffff049224 */ /* 0x008fe200078e0089 */
[----:B------:R-:W-:-:S04]  /*313b0*/  SHF.R.U32.HI R3, RZ, 0x6, R3 ;  /* 0x00000006ff037819 */ /* 0x000fc80000011603 */
[----:B--2---:R0:W2:Y:S04]  /*313c0*/  @!P1 LDG.E.U16 R112, desc[UR56][R4.64] ;  /* 0x0000003804709981 */ /* 0x0040a8000c1e1500 */
[----:B------:R-:W0:Y:S04]  /*313d0*/  LDL R4, [R1+0xa34] ;  /* 0x000a340001047983 */ /* 0x000e280000100800 */
[----:B------:R-:W0:Y:S01]  /*313e0*/  LDL R5, [R1+0xa38] ;  /* 0x000a380001057983 */ /* 0x000e220000100800 */
[----:B------:R-:W-:-:S04]  /*313f0*/  SGXT.U32 R3, R3, 0x1 ;  /* 0x000000010303781a */ /* 0x000fc80000000000 */
[----:B------:R-:W-:-:S04]  /*31400*/  LOP3.LUT R3, R3, 0x74, RZ, 0xfc, !PT ;  /* 0x0000007403037812 */ /* 0x000fc800078efcff */
[----:B------:R-:W-:Y:S02]  /*31410*/  ISETP.GE.AND P4, PT, R3, UR39, PT ;  /* 0x0000002703007c0c */ /* 0x000fe4000bf86270 */
[----:B------:R-:W1:Y:S01]  /*31420*/  S2R R3, SR_TID.X ;  /* 0x0000000000037919 */ /* 0x000e620000002100 */
[----:B------:R-:W-:Y:S02]  /*31430*/  PRMT R66, RZ, 0x7610, R66 ;  /* 0x00007610ff427816 */ /* 0x000fe40000000042 */
[----:B-1----:R-:W-:-:S04]  /*31440*/  SHF.R.U32.HI R3, RZ, 0x6, R3 ;  /* 0x00000006ff037819 */ /* 0x002fc80000011603 */
[----:B------:R-:W-:-:S04]  /*31450*/  SGXT.U32 R3, R3, 0x1 ;  /* 0x000000010303781a */ /* 0x000fc80000000000 */
[----:B------:R-:W-:-:S04]  /*31460*/  LOP3.LUT R3, R3, 0x76, RZ, 0xfc, !PT ;  /* 0x0000007603037812 */ /* 0x000fc800078efcff */
[----:B------:R-:W-:Y:S02]  /*31470*/  ISETP.GE.AND P1, PT, R3, UR39, PT ;  /* 0x0000002703007c0c */ /* 0x000fe4000bf26270 */
[----:B------:R-:W3:Y:S01]  /*31480*/  LDL.LU R3, [R1+0x2140] ;  /* 0x0021400001037983 */ /* 0x000ee20000300800 */
[----:B0-----:R-:W-:-:S04]  /*31490*/  @!P2 LOP3.LUT R5, R5, R4, RZ, 0x3c, !PT ;  /* 0x000000040505a212 */ /* 0x001fc800078e3cff */
[----:B------:R-:W-:-:S04]  /*314a0*/  @!P2 LOP3.LUT R4, R5, R4, RZ, 0x3c, !PT ;  /* 0x000000040504a212 */ /* 0x000fc800078e3cff */
[----:B------:R-:W-:-:S05]  /*314b0*/  @!P2 LOP3.LUT R5, R5, R4, RZ, 0x3c, !PT ;  /* 0x000000040505a212 */ /* 0x000fca00078e3cff */
[----:B------:R0:W2:Y:S04]  /*314c0*/  @!P2 LDG.E.U16 R66, desc[UR56][R4.64] ;  /* 0x000000380442a981 */ /* 0x0000a8000c1e1500 */
[----:B------:R-:W4:Y:S01]  /*314d0*/  LDL R5, [R1+0xa2c] ;  /* 0x000a2c0001057983 */ /* 0x000f220000100800 */
[----:B------:R-:W1:Y:S01]  /*314e0*/  S2R R137, SR_TID.X ;  /* 0x0000000000897919 */ /* 0x000e620000002100 */
[----:B------:R-:W-:Y:S02]  /*314f0*/  PRMT R82, RZ, 0x7610, R82 ;  /* 0x00007610ff527816 */ /* 0x000fe40000000052 */
[----:B------:R-:W-:Y:S02]  /*31500*/  PRMT R98, RZ, 0x7610, R98 ;  /* 0x00007610ff627816 */ /* 0x000fe40000000062 */
[----:B-1----:R-:W-:-:S04]  /*31510*/  SHF.R.U32.HI R137, RZ, 0x6, R137 ;  /* 0x00000006ff897819 */ /* 0x002fc80000011689 */
[----:B------:R-:W-:-:S04]  /*31520*/  SGXT.U32 R137, R137, 0x1 ;  /* 0x000000018989781a */ /* 0x000fc80000000000 */
[----:B0-----:R-:W-:-:S04]  /*31530*/  LOP3.LUT R4, R137, 0x78, RZ, 0xfc, !PT ;  /* 0x0000007889047812 */ /* 0x001fc800078efcff */
[----:B------:R-:W-:Y:S01]  /*31540*/  ISETP.GE.AND P2, PT, R4, UR39, PT ;  /* 0x0000002704007c0c */ /* 0x000fe2000bf46270 */
[----:B------:R-:W-:Y:S01]  /*31550*/  @!P3 IMAD.MOV.U32 R4, RZ, RZ, R140 ;  /* 0x000000ffff04b224 */ /* 0x000fe200078e008c */
[----:B------:R-:W-:Y:S01]  /*31560*/  LOP3.LUT R137, R137, 0x7a, RZ, 0xfc, !PT ;  /* 0x0000007a89897812 */ /* 0x000fe200078efcff */
[----:B------:R-:W3:Y:S04]  /*31570*/  LDL R140, [R1+0xa10] ;  /* 0x000a1000018c7983 */ /* 0x000ee80000100800 */
[----:B----4-:R0:W4:Y:S02]  /*31580*/  @!P3 LDG.E.U16 R82, desc[UR56][R4.64] ;  /* 0x000000380452b981 */ /* 0x010124000c1e1500 */
[----:B0-----:R-:W-:Y:S02]  /*31590*/  @!P4 IMAD.MOV.U32 R4, RZ, RZ, R2 ;  /* 0x000000ffff04c224 */ /* 0x001fe400078e0002 */
[----:B------:R-:W-:-:S05]  /*315a0*/  @!P4 IMAD.MOV.U32 R5, RZ, RZ, R135 ;  /* 0x000000ffff05c224 */ /* 0x000fca00078e0087 */
[----:B------:R0:W4:Y:S04]  /*315b0*/  @!P4 LDG.E.U16 R98, desc[UR56][R4.64] ;  /* 0x000000380462c981 */ /* 0x000128000c1e1500 */
[----:B------:R-:W0:Y:S04]  /*315c0*/  LDL R4, [R1+0xa1c] ;  /* 0x000a1c0001047983 */ /* 0x000e280000100800 */
[----:B------:R-:W0:Y:S01]  /*315d0*/  LDL R5, [R1+0xa20] ;  /* 0x000a200001057983 */ /* 0x000e220000100800 */
[----:B------:R-:W-:-:S04]  /*315e0*/  SHF.R.U32.HI R135, RZ, 0x6, R25 ;  /* 0x00000006ff877819 */ /* 0x000fc80000011619 */
[----:B------:R-:W-:Y:S02]  /*315f0*/  SGXT.U32 R135, R135, 0x1 ;  /* 0x000000018787781a */ /* 0x000fe40000000000 */
[----:B------:R-:W-:Y:S02]  /*31600*/  PRMT R115, RZ, 0x7610, R115 ;  /* 0x00007610ff737816 */ /* 0x000fe40000000073 */
[C---:B------:R-:W-:Y:S02]  /*31610*/  LOP3.LUT R25, R135.reuse, 0x7c, RZ, 0xfc, !PT ;  /* 0x0000007c87197812 */ /* 0x040fe400078efcff */
[----:B------:R-:W-:Y:S02]  /*31620*/  LOP3.LUT R2, R135, 0x7e, RZ, 0xfc, !PT ;  /* 0x0000007e87027812 */ /* 0x000fe400078efcff */
[----:B------:R-:W-:Y:S01]  /*31630*/  ISETP.GE.AND P3, PT, R137, UR39, PT ;  /* 0x0000002789007c0c */ /* 0x000fe2000bf66270 */
[----:B------:R-:W2:Y:S01]  /*31640*/  LDL R135, [R1+0xa08] ;  /* 0x000a080001877983 */ /* 0x000ea20000100800 */
[----:B------:R-:W-:-:S02]  /*31650*/  ISETP.GE.AND P4, PT, R25, UR39, PT ;  /* 0x0000002719007c0c */ /* 0x000fc4000bf86270 */
[----:B------:R-:W-:Y:S01]  /*31660*/  ISETP.GE.AND P5, PT, R2, UR39, PT ;  /* 0x0000002702007c0c */ /* 0x000fe2000bfa6270 */
[----:B------:R-:W4:Y:S04]  /*31670*/  LDL R137, [R1+0x9fc] ;  /* 0x0009fc0001897983 */ /* 0x000f280000100800 */
[----:B------:R-:W4:Y:S04]  /*31680*/  LDL R25, [R1+0xa00] ;  /* 0x000a000001197983 */ /* 0x000f280000100800 */
[----:B------:R-:W4:Y:S01]  /*31690*/  LDL.LU R2, [R1+0xbe0] ;  /* 0x000be00001027983 */ /* 0x000f220000300800 */
[----:B0-----:R-:W-:-:S04]  /*316a0*/  @!P1 LOP3.LUT R5, R5, R4, RZ, 0x3c, !PT ;  /* 0x0000000405059212 */ /* 0x001fc800078e3cff */
[----:B------:R-:W-:-:S04]  /*316b0*/  @!P1 LOP3.LUT R4, R5, R4, RZ, 0x3c, !PT ;  /* 0x0000000405049212 */ /* 0x000fc800078e3cff */
[----:B------:R-:W-:-:S05]  /*316c0*/  @!P1 LOP3.LUT R5, R5, R4, RZ, 0x3c, !PT ;  /* 0x0000000405059212 */ /* 0x000fca00078e3cff */
[----:B------:R0:W4:Y:S04]  /*316d0*/  @!P1 LDG.E.U16 R115, desc[UR56][R4.64] ;  /* 0x0000003804739981 */ /* 0x000128000c1e1500 */
[----:B------:R-:W0:Y:S04]  /*316e0*/  LDL R4, [R1+0xa14] ;  /* 0x000a140001047983 */ /* 0x000e280000100800 */
[----:B------:R-:W0:Y:S01]  /*316f0*/  LDL R5, [R1+0xa18] ;  /* 0x000a180001057983 */ /* 0x000e220000100800 */
[----:B------:R-:W-:Y:S02]  /*31700*/  PRMT R69, RZ, 0x7610, R69 ;  /* 0x00007610ff457816 */ /* 0x000fe40000000045 */
[----:B0-----:R-:W-:-:S04]  /*31710*/  @!P2 LOP3.LUT R5, R5, R4, RZ, 0x3c, !PT ;  /* 0x000000040505a212 */ /* 0x001fc800078e3cff */
[----:B------:R-:W-:-:S04]  /*31720*/  @!P2 LOP3.LUT R4, R5, R4, RZ, 0x3c, !PT ;  /* 0x000000040504a212 */ /* 0x000fc800078e3cff */
[----:B------:R-:W-:-:S05]  /*31730*/  @!P2 LOP3.LUT R5, R5, R4, RZ, 0x3c, !PT ;  /* 0x000000040505a212 */ /* 0x000fca00078e3cff */
[----:B------:R0:W4:Y:S02]  /*31740*/  @!P2 LDG.E.U16 R69, desc[UR56][R4.64] ;  /* 0x000000380445a981 */ /* 0x000124000c1e1500 */
[----:B0-----:R-:W0:Y:S02]  /*31750*/  S2R R5, SR_TID.X ;  /* 0x0000000000057919 */ /* 0x001e240000002100 */
[----:B0-----:R-:W-:Y:S02]  /*31760*/  LOP3.LUT R4, R5, 0x7f, RZ, 0xc0, !PT ;  /* 0x0000007f05047812 */ /* 0x001fe400078ec0ff */
[----:B------:R-:W2:Y:S01]  /*31770*/  LDL R5, [R1+0xa0c] ;  /* 0x000a0c0001057983 */ /* 0x000ea20000100800 */
[----:B------:R-:W-:Y:S02]  /*31780*/  PRMT R85, RZ, 0x7610, R85 ;  /* 0x00007610ff557816 */ /* 0x000fe40000000055 */
[----:B------:R-:W-:Y:S01]  /*31790*/  ISETP.GE.AND P1, PT, R4, UR39, PT ;  /* 0x0000002704007c0c */ /* 0x000fe2000bf26270 */
[----:B---3--:R-:W-:Y:S01]  /*317a0*/  @!P3 IMAD.MOV.U32 R4, RZ, RZ, R140 ;  /* 0x000000ffff04b224 */ /* 0x008fe200078e008c */
[----:B------:R-:W-:Y:S01]  /*317b0*/  PRMT R101, RZ, 0x7610, R101 ;  /* 0x00007610ff657816 */ /* 0x000fe20000000065 */
[----:B------:R-:W3:Y:S04]  /*317c0*/  LDL R140, [R1+0x1804] ;  /* 0x00180400018c7983 */ /* 0x000ee80000100800 */
[----:B--2---:R0:W2:Y:S04]  /*317d0*/  @!P3 LDG.E.U16 R85, desc[UR56][R4.64] ;  /* 0x000000380455b981 */ /* 0x0040a8000c1e1500 */
[----:B------:R-:W4:Y:S01]  /*317e0*/  LDL R5, [R1+0xa04] ;  /* 0x000a040001057983 */ /* 0x000f220000100800 */
[----:B0-----:R-:W-:Y:S01]  /*317f0*/  @!P4 IMAD.MOV.U32 R4, RZ, RZ, R135 ;  /* 0x000000ffff04c224 */ /* 0x001fe200078e0087 */
[----:B------:R-:W-:-:S02]  /*31800*/  PRMT R114, RZ, 0x7610, R114 ;  /* 0x00007610ff727816 */ /* 0x000fc40000000072 */
[----:B------:R-:W-:Y:S01]  /*31810*/  PRMT R52, RZ, 0x7610, R52 ;  /* 0x00007610ff347816 */ /* 0x000fe20000000034 */
[----:B------:R-:W2:Y:S04]  /*31820*/  LDL R135, [R1+0x17e4] ;  /* 0x0017e40001877983 */ /* 0x000ea80000100800 */
[----:B----4-:R0:W4:Y:S02]  /*31830*/  @!P4 LDG.E.U16 R101, desc[UR56][R4.64] ;  /* 0x000000380465c981 */ /* 0x010124000c1e1500 */
[----:B0-----:R-:W-:Y:S02]  /*31840*/  @!P5 IMAD.MOV.U32 R4, RZ, RZ, R25 ;  /* 0x000000ffff04d224 */ /* 0x001fe400078e0019 */
[----:B------:R-:W-:Y:S01]  /*31850*/  @!P5 IMAD.MOV.U32 R5, RZ, RZ, R137 ;  /* 0x000000ffff05d224 */ /* 0x000fe200078e0089 */
[----:B------:R-:W4:Y:S04]  /*31860*/  LDL R25, [R1+0x17a4] ;  /* 0x0017a40001197983 */ /* 0x000f280000100800 */
[----:B------:R0:W4:Y:S04]  /*31870*/  @!P5 LDG.E.U16 R114, desc[UR56][R4.64] ;  /* 0x000000380472d981 */ /* 0x000128000c1e1500 */
[----:B------:R-:W4:Y:S04]  /*31880*/  LDL R137, [R1+0x17a0] ;  /* 0x0017a00001897983 */ /* 0x000f280000100800 */
[----:B------:R-:W0:Y:S04]  /*31890*/  LDL R5, [R1+0xbe4] ;  /* 0x000be40001057983 */ /* 0x000e280000100800 */
[----:B------:R1:W-:Y:S01]  /*318a0*/  STL [R1+0x1954], R2 ;  /* 0x0019540201007387 */ /* 0x0003e20000100800 */
[----:B0-----:R-:W-:-:S02]  /*318b0*/  @!P0 IMAD.MOV.U32 R4, RZ, RZ, R5 ;  /* 0x000000ffff048224 */ /* 0x001fc400078e0005 */
[----:B------:R-:W-:Y:S02]  /*318c0*/  @!P0 IMAD.MOV.U32 R5, RZ, RZ, R2 ;  /* 0x000000ffff058224 */ /* 0x000fe400078e0002 */
[----:B-1----:R-:W4:Y:S04]  /*318d0*/  LDL.LU R2, [R1+0x608] ;  /* 0x0006080001027983 */ /* 0x002f280000300800 */
[----:B------:R3:W4:Y:S01]  /*318e0*/  @!P0 LDG.E.U16 R52, desc[UR56][R4.64] ;  /* 0x0000003804348981 */ /* 0x000722000c1e1500 */
[----:B------:R-:W-:Y:S06]  /*318f0*/  BAR.SYNC.DEFER_BLOCKING 0x0 ;  /* 0x0000000000007b1d */ /* 0x000fec0000010000 */
[----:B------:R-:W2:Y:S01]  /*31900*/  LDL R5, [R1+0x1800] ;  /* 0x0018000001057983 */ /* 0x000ea20000100800 */
[----:B------:R-:W-:Y:S01]  /*31910*/  PRMT R117, RZ, 0x7610, R117 ;  /* 0x00007610ff757816 */ /* 0x000fe20000000075 */
        /* <DEDUP_REMOVED lines=12> */
[----:B------:R-:W-:Y:S01]  /*319e0*/  PRMT R121, RZ, 0x7610, R121 ;  /* 0x00007610ff797816 */ /* 0x000fe20000000079 */
[----:B------:R-:W4:Y:S04]  /*319f0*/  LDL R137, [R1+0x1660] ;  /* 0x0016600001897983 */ /* 0x000f280000100800 */
[----:B------:R0:W4:Y:S01]  /*31a00*/  @!P1 LDG.E.U16 R119, desc[UR56][R4.64] ;  /* 0x0000003804779981 */ /* 0x000122000c1e1500 */
[----:B------:R-:W-:-:S03]  /*31a10*/  PRMT R120, RZ, 0x7610, R120 ;  /* 0x00007610ff787816 */ /* 0x000fc60000000078 */
[----:B------:R-:W4:Y:S04]  /*31a20*/  LDL R25, [R1+0x1664] ;  /* 0x0016640001197983 */ /* 0x000f280000100800 */
[----:B------:R-:W0:Y:S04]  /*31a30*/  LDL R4, [R1+0x1760] ;  /* 0x0017600001047983 */ /* 0x000e280000100800 */
[----:B------:R-:W0:Y:S02]  /*31a40*/  LDL R5, [R1+0x1764] ;  /* 0x0017640001057983 */ /* 0x000e240000100800 */
[----:B0-----:R-:W-:-:S04]  /*31a50*/  @!P1 LOP3.LUT R5, R5, R4, RZ, 0x3c, !PT ;  /* 0x0000000405059212 */ /* 0x001fc800078e3cff */
[----:B------:R-:W-:-:S04]  /*31a60*/  @!P1 LOP3.LUT R4, R5, R4, RZ, 0x3c, !PT ;  /* 0x0000000405049212 */ /* 0x000fc800078e3cff */
[----:B------:R-:W-:-:S05]  /*31a70*/  @!P1 LOP3.LUT R5, R5, R4, RZ, 0x3c, !PT ;  /* 0x0000000405059212 */ /* 0x000fca00078e3cff */
[----:B------:R0:W4:Y:S04]  /*31a80*/  @!P1 LDG.E.U16 R118, desc[UR56][R4.64] ;  /* 0x0000003804769981 */ /* 0x000128000c1e1500 */
[----:B------:R-:W0:Y:S04]  /*31a90*/  LDL R4, [R1+0x1720] ;  /* 0x0017200001047983 */ /* 0x000e280000100800 */
[----:B------:R-:W0:Y:S02]  /*31aa0*/  LDL R5, [R1+0x1724] ;  /* 0x0017240001057983 */ /* 0x000e240000100800 */
[----:B0-----:R-:W-:-:S04]  /*31ab0*/  @!P1 LOP3.LUT R5, R5, R4, RZ, 0x3c, !PT ;  /* 0x0000000405059212 */ /* 0x001fc800078e3cff */
[----:B------:R-:W-:-:S04]  /*31ac0*/  @!P1 LOP3.LUT R4, R5, R4, RZ, 0x3c, !PT ;  /* 0x0000000405049212 */ /* 0x000fc800078e3cff */
[----:B------:R-:W-:-:S05]  /*31ad0*/  @!P1 LOP3.LUT R5, R5, R4, RZ, 0x3c, !PT ;  /* 0x0000000405059212 */ /* 0x000fca00078e3cff */
[----:B------:R3:W4:Y:S04]  /*31ae0*/  @!P1 LDG.E.U16 R121, desc[UR56][R4.64] ;  /* 0x0000003804799981 */ /* 0x000728000c1e1500 */
[----:B------:R-:W2:Y:S01]  /*31af0*/  LDL R5, [R1+0x16e0] ;  /* 0x0016e00001057983 */ /* 0x000ea20000100800 */
[----:B---3--:R-:W-:Y:S01]  /*31b00*/  @!P1 IMAD.MOV.U32 R4, RZ, RZ, R140 ;  /* 0x000000ffff049224 */ /* 0x008fe200078e008c */
[----:B------:R-:W-:Y:S02]  /*31b10*/  PRMT R123, RZ, 0x7610, R123 ;  /* 0x00007610ff7b7816 */ /* 0x000fe4000000007b */
        /* <DEDUP_REMOVED lines=13> */
[----:B------:R0:W4:Y:S04]  /*31bf0*/  @!P1 LDG.E.U16 R122, desc[UR56][R4.64] ;  /* 0x00000038047a9981 */ /* 0x000128000c1e1500 */
        /* <DEDUP_REMOVED lines=290> */
[----:B0-----:R-:W-:-:S03]  /*32e20*/  @!P1 IMAD.MOV.U32 R4, RZ, RZ, R135 ;  /* 0x000000ffff049224 */ /* 0x001fc600078e0087 */
[----:B------:R-:W2:Y:S04]  /*32e30*/  LDL R135, [R1+0x6c4] ;  /* 0x0006c40001877983 */ /* 0x000ea80000100800 */
[----:B----4-:R0:W4:Y:S02]  /*32e40*/  @!P1 LDG.E.U16 R212, desc[UR56][R4.64] ;  /* 0x0000003804d49981 */ /* 0x010124000c1e1500 */
[----:B0-----:R-:W-:Y:S02]  /*32e50*/  @!P1 IMAD.MOV.U32 R4, RZ, RZ, R25 ;  /* 0x000000ffff049224 */ /* 0x001fe400078e0019 */
[----:B------:R-:W-:Y:S01]  /*32e60*/  @!P1 IMAD.MOV.U32 R5, RZ, RZ, R137 ;  /* 0x000000ffff059224 */ /* 0x000fe200078e0089 */
[----:B------:R-:W4:Y:S04]  /*32e70*/  LDL.LU R25, [R1+0x680] ;  /* 0x0006800001197983 */ /* 0x000f280000300800 */
[----:B------:R-:W4:Y:S04]  /*32e80*/  LDL.LU R137, [R1+0x644] ;  /* 0x0006440001897983 */ /* 0x000f280000300800 */
[----:B------:R0:W4:Y:S04]  /*32e90*/  @!P1 LDG.E.U16 R211, desc[UR56][R4.64] ;  /* 0x0000003804d39981 */ /* 0x000128000c1e1500 */
[----:B------:R-:W0:Y:S04]  /*32ea0*/  LDL R4, [R1+0x780] ;  /* 0x0007800001047983 */ /* 0x000e280000100800 */
[----:B------:R-:W0:Y:S01]  /*32eb0*/  LDL R5, [R1+0x784] ;  /* 0x0007840001057983 */ /* 0x000e220000100800 */
[----:B------:R-:W-:-:S02]  /*32ec0*/  PRMT R210, RZ, 0x7610, R210 ;  /* 0x00007610ffd27816 */ /* 0x000fc400000000d2 */
        /* <DEDUP_REMOVED lines=10> */
[----:B------:R3:W4:Y:S04]  /*32f70*/  @!P1 LDG.E.U16 R209, desc[UR56][R4.64] ;  /* 0x0000003804d19981 */ /* 0x000728000c1e1500 */
        /* <DEDUP_REMOVED lines=11> */
[----:B----4-:R0:W4:Y:S04]  /*33030*/  @!P1 LDG.E.U16 R207, desc[UR56][R4.64] ;  /* 0x0000003804cf9981 */ /* 0x010128000c1e1500 */
[----:B------:R-:W0:Y:S02]  /*33040*/  LDL R5, [R1+0x684] ;  /* 0x0006840001057983 */ /* 0x000e240000100800 */
[----:B0-----:R-:W-:-:S02]  /*33050*/  @!P1 IMAD.MOV.U32 R4, RZ, RZ, R5 ;  /* 0x000000ffff049224 */ /* 0x001fc400078e0005 */
[----:B------:R-:W-:-:S05]  /*33060*/  @!P1 IMAD.MOV.U32 R5, RZ, RZ, R25 ;  /* 0x000000ffff059224 */ /* 0x000fca00078e0019 */
[----:B------:R0:W4:Y:S04]  /*33070*/  @!P1 LDG.E.U16 R206, desc[UR56][R4.64] ;  /* 0x0000003804ce9981 */ /* 0x000128000c1e1500 */
[----:B------:R-:W3:Y:S01]  /*33080*/  LDL R5, [R1+0x640] ;  /* 0x0006400001057983 */ /* 0x000ee20000100800 */
[----:B0-----:R-:W-:-:S05]  /*33090*/  @!P1 IMAD.MOV.U32 R4, RZ, RZ, R137 ;  /* 0x000000ffff049224 */ /* 0x001fca00078e0089 */
[----:B---3--:R0:W3:Y:S04]  /*330a0*/  @!P1 LDG.E.U16 R205, desc[UR56][R4.64] ;  /* 0x0000003804cd9981 */ /* 0x0080e8000c1e1500 */
[----:B------:R-:W0:Y:S04]  /*330b0*/  LDL R4, [R1+0x9f8] ;  /* 0x0009f80001047983 */ /* 0x000e280000100800 */
[----:B------:R-:W0:Y:S01]  /*330c0*/  LDL R5, [R1+0xc00] ;  /* 0x000c000001057983 */ /* 0x000e220000100800 */
[----:B------:R-:W-:Y:S02]  /*330d0*/  PRMT R204, RZ, 0x7610, R204 ;  /* 0x00007610ffcc7816 */ /* 0x000fe400000000cc */
[----:B0-----:R-:W-:-:S04]  /*330e0*/  @!P1 LOP3.LUT R5, R5, R4, RZ, 0x3c, !PT ;  /* 0x0000000405059212 */ /* 0x001fc800078e3cff */
[----:B------:R-:W-:-:S04]  /*330f0*/  @!P1 LOP3.LUT R4, R5, R4, RZ, 0x3c, !PT ;  /* 0x0000000405049212 */ /* 0x000fc800078e3cff */
[----:B------:R-:W-:-:S05]  /*33100*/  @!P1 LOP3.LUT R5, R5, R4, RZ, 0x3c, !PT ;  /* 0x0000000405059212 */ /* 0x000fca00078e3cff */
[----:B------:R0:W3:Y:S04]  /*33110*/  @!P1 LDG.E.U16 R204, desc[UR56][R4.64] ;  /* 0x0000003804cc9981 */ /* 0x0000e8000c1e1500 */
[----:B------:R-:W0:Y:S04]  /*33120*/  LDL R4, [R1+0x17d8] ;  /* 0x0017d80001047983 */ /* 0x000e280000100800 */
[----:B------:R-:W0:Y:S01]  /*33130*/  LDL R5, [R1+0x17dc] ;  /* 0x0017dc0001057983 */ /* 0x000e220000100800 */
[----:B------:R-:W-:Y:S02]  /*33140*/  PRMT R203, RZ, 0x7610, R203 ;  /* 0x00007610ffcb7816 */ /* 0x000fe400000000cb */
[----:B0-----:R-:W-:-:S04]  /*33150*/  @!P1 LOP3.LUT R5, R5, R4, RZ, 0x3c, !PT ;  /* 0x0000000405059212 */ /* 0x001fc800078e3cff */
[----:B------:R-:W-:-:S04]  /*33160*/  @!P1 LOP3.LUT R4, R5, R4, RZ, 0x3c, !PT ;  /* 0x0000000405049212 */ /* 0x000fc800078e3cff */
[----:B------:R-:W-:-:S05]  /*33170*/  @!P1 LOP3.LUT R5, R5, R4, RZ, 0x3c, !PT ;  /* 0x0000000405059212 */ /* 0x000fca00078e3cff */
[----:B------:R0:W3:Y:S04]  /*33180*/  @!P1 LDG.E.U16 R203, desc[UR56][R4.64] ;  /* 0x0000003804cb9981 */ /* 0x0000e8000c1e1500 */
[----:B------:R-:W2:Y:S01]  /*33190*/  LDL R5, [R1+0x1798] ;  /* 0x0017980001057983 */ /* 0x000ea20000100800 */
[----:B------:R-:W-:Y:S01]  /*331a0*/  PRMT R202, RZ, 0x7610, R202 ;  /* 0x00007610ffca7816 */ /* 0x000fe200000000ca */
[----:B0-----:R-:W-:Y:S01]  /*331b0*/  @!P1 IMAD.MOV.U32 R4, RZ, RZ, R140 ;  /* 0x000000ffff049224 */ /* 0x001fe200078e008c */
[----:B------:R-:W-:Y:S01]  /*331c0*/  PRMT R201, RZ, 0x7610, R201 ;  /* 0x00007610ffc97816 */ /* 0x000fe200000000c9 */
[----:B------:R-:W4:Y:S04]  /*331d0*/  LDL R140, [R1+0x161c] ;  /* 0x00161c00018c7983 */ /* 0x000f280000100800 */
[----:B--2---:R0:W2:Y:S04]  /*331e0*/  @!P1 LDG.E.U16 R202, desc[UR56][R4.64] ;  /* 0x0000003804ca9981 */ /* 0x0040a8000c1e1500 */
[----:B------:R-:W3:Y:S01]  /*331f0*/  LDL R5, [R1+0x1758] ;  /* 0x0017580001057983 */ /* 0x000ee20000100800 */
[----:B0-----:R-:W-:Y:S01]  /*33200*/  @!P1 IMAD.MOV.U32 R4, RZ, RZ, R135 ;  /* 0x000000ffff049224 */ /* 0x001fe200078e0087 */
[----:B------:R-:W-:-:S02]  /*33210*/  PRMT R200, RZ, 0x7610, R200 ;  /* 0x00007610ffc87816 */ /* 0x000fc400000000c8 */
[----:B------:R-:W-:Y:S01]  /*33220*/  PRMT R199, RZ, 0x7610, R199 ;  /* 0x00007610ffc77816 */ /* 0x000fe200000000c7 */
[----:B------:R-:W2:Y:S04]  /*33230*/  LDL R135, [R1+0x15dc] ;  /* 0x0015dc0001877983 */ /* 0x000ea80000100800 */
[----:B---3--:R0:W3:Y:S04]  /*33240*/  @!P1 LDG.E.U16 R201, desc[UR56][R4.64] ;  /* 0x0000003804c99981 */ /* 0x0080e8000c1e1500 */
[----:B------:R-:W0:Y:S04]  /*33250*/  LDL R4, [R1+0x1718] ;  /* 0x0017180001047983 */ /* 0x000e280000100800 */
[----:B------:R-:W0:Y:S02]  /*33260*/  LDL R5, [R1+0x171c] ;  /* 0x00171c0001057983 */ /* 0x000e240000100800 */
[----:B0-----:R-:W-:-:S04]  /*33270*/  @!P1 LOP3.LUT R5, R5, R4, RZ, 0x3c, !PT ;  /* 0x0000000405059212 */ /* 0x001fc800078e3cff */
[----:B------:R-:W-:-:S04]  /*33280*/  @!P1 LOP3.LUT R4, R5, R4, RZ, 0x3c, !PT ;  /* 0x0000000405049212 */ /* 0x000fc800078e3cff */
[----:B------:R-:W-:-:S05]  /*33290*/  @!P1 LOP3.LUT R5, R5, R4, RZ, 0x3c, !PT ;  /* 0x0000000405059212 */ /* 0x000fca00078e3cff */
[----:B------:R0:W3:Y:S04]  /*332a0*/  @!P1 LDG.E.U16 R200, desc[UR56][R4.64] ;  /* 0x0000003804c89981 */ /* 0x0000e8000c1e1500 */
[----:B------:R-:W0:Y:S04]  /*332b0*/  LDL R4, [R1+0x16d8] ;  /* 0x0016d80001047983 */ /* 0x000e280000100800 */
[----:B------:R-:W0:Y:S02]  /*332c0*/  LDL R5, [R1+0x16dc] ;  /* 0x0016dc0001057983 */ /* 0x000e240000100800 */
        /* <DEDUP_REMOVED lines=20> */
[----:B----4-:R-:W-:Y:S01]  /*33410*/  @!P1 IMAD.MOV.U32 R4, RZ, RZ, R140 ;  /* 0x000000ffff049224 */ /* 0x010fe200078e008c */
        /* <DEDUP_REMOVED lines=303> */
[----:B----4-:R-:W-:Y:S02]  /*34710*/  @!P1 IMAD.MOV.U32 R4, RZ, RZ, R140 ;  /* 0x000000ffff049224 */ /* 0x010fe400078e008c */
[----:B------:R-:W4:Y:S01]  /*34720*/  LDL.LU R140, [R1+0x678] ;  /* 0x00067800018c7983 */ /* 0x000f220000300800 */
[----:B------:R-:W-:-:S03]  /*34730*/  PRMT R19, RZ, 0x7610, R19 ;  /* 0x00007610ff137816 */ /* 0x000fc60000000013 */
[----:B--2---:R0:W2:Y:S04]  /*34740*/  @!P1 LDG.E.U16 R20, desc[UR56][R4.64] ;  /* 0x0000003804149981 */ /* 0x0040a8000c1e1500 */
[----:B------:R-:W3:Y:S01]  /*34750*/  LDL R5, [R1+0x7b8] ;  /* 0x0007b80001057983 */ /* 0x000ee20000100800 */
[----:B0-----:R-:W-:-:S03]  /*34760*/  @!P1 IMAD.MOV.U32 R4, RZ, RZ, R135 ;  /* 0x000000ffff049224 */ /* 0x001fc600078e0087 */
[----:B------:R-:W2:Y:S04]  /*34770*/  LDL.LU R135, [R1+0x63c] ;  /* 0x00063c0001877983 */ /* 0x000ea80000300800 */
[----:B---3--:R0:W3:Y:S04]  /*34780*/  @!P1 LDG.E.U16 R19, desc[UR56][R4.64] ;  /* 0x0000003804139981 */ /* 0x0080e8000c1e1500 */
[----:B------:R-:W0:Y:S04]  /*34790*/  LDL R4, [R1+0x778] ;  /* 0x0007780001047983 */ /* 0x000e280000100800 */
[----:B------:R-:W0:Y:S01]  /*347a0*/  LDL R5, [R1+0x77c] ;  /* 0x00077c0001057983 */ /* 0x000e220000100800 */
[----:B------:R-:W-:-:S02]  /*347b0*/  PRMT R18, RZ, 0x7610, R18 ;  /* 0x00007610ff127816 */ /* 0x000fc40000000012 */
        /* <DEDUP_REMOVED lines=25> */
[----:B------:R-:W0:Y:S01]  /*34950*/  LDL R5, [R1+0x67c] ;  /* 0x00067c0001057983 */ /* 0x000e220000100800 */
[----:B------:R-:W-:Y:S01]  /*34960*/  PRMT R14, RZ, 0x7610, R14 ;  /* 0x00007610ff0e7816 */ /* 0x000fe2000000000e */
[----:B0-----:R-:W-:Y:S02]  /*34970*/  @!P1 IMAD.MOV.U32 R4, RZ, RZ, R5 ;  /* 0x000000ffff049224 */ /* 0x001fe400078e0005 */
[----:B----4-:R-:W-:-:S05]  /*34980*/  @!P1 IMAD.MOV.U32 R5, RZ, RZ, R140 ;  /* 0x000000ffff059224 */ /* 0x010fca00078e008c */
[----:B------:R2:W4:Y:S04]  /*34990*/  @!P1 LDG.E.U16 R14, desc[UR56][R4.64] ;  /* 0x00000038040e9981 */ /* 0x000528000c1e1500 */
[----:B------:R-:W3:Y:S01]  /*349a0*/  LDL R5, [R1+0x638] ;  /* 0x0006380001057983 */ /* 0x000ee20000100800 */
[----:B------:R-:W-:Y:S01]  /*349b0*/  PRMT R13, RZ, 0x7610, R13 ;  /* 0x00007610ff0d7816 */ /* 0x000fe2000000000d */
[----:B--2---:R-:W-:-:S05]  /*349c0*/  @!P1 IMAD.MOV.U32 R4, RZ, RZ, R135 ;  /* 0x000000ffff049224 */ /* 0x004fca00078e0087 */
[----:B---3--:R0:W2:Y:S04]  /*349d0*/  @!P1 LDG.E.U16 R13, desc[UR56][R4.64] ;  /* 0x00000038040d9981 */ /* 0x0080a8000c1e1500 */
        /* <DEDUP_REMOVED lines=52> */
[----:B------:R-:W-:-:S05]  /*34d20*/  @!P1 IMAD.MOV.U32 R5, RZ, RZ, R2 ;  /* 0x000000ffff059224 */ /* 0x000fca00078e0002 */
[----:B------:R-:W4:Y:S04]  /*34d30*/  @!P1 LDG.E.U16 R53, desc[UR56][R4.64] ;  /* 0x0000003804359981 */ /* 0x000f28000c1e1500 */
[----:B------:R0:W-:Y:S04]  /*34d40*/  STL [R1+0x1958], R2 ;  /* 0x0019580201007387 */ /* 0x0001e80000100800 */
[----:B------:R-:W-:Y:S04]  /*34d50*/  STS.U16 [R3+UR4+0x20000], R52 ;  /* 0x0200003403007988 */ /* 0x000fe80008000404 */
[----:B------:R-:W-:Y:S04]  /*34d60*/  STS.U16 [R3+UR4+0x20400], R55 ;  /* 0x0204003703007988 */ /* 0x000fe80008000404 */
[----:B------:R-:W-:Y:S04]  /*34d70*/  STS.U16 [R3+UR4+0x20800], R54 ;  /* 0x0208003603007988 */ /* 0x000fe80008000404 */
[----:B------:R-:W-:Y:S04]  /*34d80*/  STS.U16 [R3+UR4+0x20c00], R57 ;  /* 0x020c003903007988 */ /* 0x000fe80008000404 */
[----:B------:R-:W-:Y:S04]  /*34d90*/  STS.U16 [R3+UR4+0x21000], R56 ;  /* 0x0210003803007988 */ /* 0x000fe80008000404 */
[----:B------:R-:W-:Y:S04]  /*34da0*/  STS.U16 [R3+UR4+0x21400], R59 ;  /* 0x0214003b03007988 */ /* 0x000fe80008000404 */
[----:B------:R-:W-:Y:S04]  /*34db0*/  STS.U16 [R3+UR4+0x21800], R58 ;  /* 0x0218003a03007988 */ /* 0x000fe80008000404 */
[----:B------:R-:W-:Y:S04]  /*34dc0*/  STS.U16 [R3+UR4+0x21c00], R61 ;  /* 0x021c003d03007988 */ /* 0x000fe80008000404 */
[----:B------:R-:W-:Y:S01]  /*34dd0*/  STS.U16 [R3+UR4+0x22000], R60 ;  /* 0x0220003c03007988 */ /* 0x000fe20008000404 */
[----:B0-----:R-:W-:-:S03]  /*34de0*/  LOP3.LUT R2, R3, 0x20, RZ, 0x3c, !PT ;  /* 0x0000002003027812 */ /* 0x001fc600078e3cff */
        /* <DEDUP_REMOVED lines=8> */
[----:B----4-:R0:W-:Y:S04]  /*34e70*/  STL [R1+0x604], R53 ;  /* 0x0006043501007387 */ /* 0x0101e80000100800 */
        /* <DEDUP_REMOVED lines=17> */
[----:B------:R0:W-:Y:S04]  /*34f90*/  STL [R1+0x195c], R3 ;  /* 0x00195c0301007387 */ /* 0x0001e80000100800 */
[----:B------:R-:W4:Y:S04]  /*34fa0*/  LDL.LU R68, [R1+0x20f8] ;  /* 0x0020f80001447983 */ /* 0x000f280000300800 */
[----:B0-----:R-:W2:Y:S04]  /*34fb0*/  LDL R3, [R1+0x1940] ;  /* 0x0019400001037983 */ /* 0x001ea80000100800 */
[----:B------:R0:W-:Y:S04]  /*34fc0*/  STS.U16 [R2+UR4+0x20500], R71 ;  /* 0x0205004702007988 */ /* 0x0001e80008000404 */
[----:B------:R1:W-:Y:S04]  /*34fd0*/  STS.U16 [R2+UR4+0x20900], R70 ;  /* 0x0209004602007988 */ /* 0x0003e80008000404 */
[----:B------:R3:W-:Y:S04]  /*34fe0*/  STS.U16 [R2+UR4+0x20d00], R73 ;  /* 0x020d004902007988 */ /* 0x0007e80008000404 */
[----:B0-----:R-:W4:Y:S04]  /*34ff0*/  LDL.LU R71, [R1+0x20f4] ;  /* 0x0020f40001477983 */ /* 0x001f280000300800 */
[----:B-1----:R-:W4:Y:S04]  /*35000*/  LDL.LU R70, [R1+0x20f0] ;  /* 0x0020f00001467983 */ /* 0x002f280000300800 */
[----:B---3--:R-:W3:Y:S04]  /*35010*/  LDL.LU R73, [R1+0x20ec] ;  /* 0x0020ec0001497983 */ /* 0x008ee80000300800 */
[----:B------:R0:W-:Y:S04]  /*35020*/  STS.U16 [R2+UR4+0x21100], R72 ;  /* 0x0211004802007988 */ /* 0x0001e80008000404 */
[----:B------:R1:W-:Y:S04]  /*35030*/  STS.U16 [R2+UR4+0x21500], R75 ;  /* 0x0215004b02007988 */ /* 0x0003e80008000404 */
[----:B------:R1:W-:Y:S04]  /*35040*/  STS.U16 [R2+UR4+0x21900], R74 ;  /* 0x0219004a02007988 */ /* 0x0003e80008000404 */
[----:B0-----:R-:W4:Y:S04]  /*35050*/  LDL.LU R72, [R1+0x20e8] ;  /* 0x0020e80001487983 */ /* 0x001f280000300800 */
[----:B-1----:R-:W3:Y:S04]  /*35060*/  LDL.LU R75, [R1+0x20e4] ;  /* 0x0020e400014b7983 */ /* 0x002ee80000300800 */
[----:B------:R-:W4:Y:S04]  /*35070*/  LDL.LU R74, [R1+0x20e0] ;  /* 0x0020e000014a7983 */ /* 0x000f280000300800 */
[----:B------:R0:W-:Y:S04]  /*35080*/  STS.U16 [R2+UR4+0x21d00], R77 ;  /* 0x021d004d02007988 */ /* 0x0001e80008000404 */
[----:B------:R1:W-:Y:S04]  /*35090*/  STS.U16 [R2+UR4+0x22100], R76 ;  /* 0x0221004c02007988 */ /* 0x0003e80008000404 */
[----:B------:R1:W-:Y:S04]  /*350a0*/  STS.U16 [R2+UR4+0x22500], R79 ;  /* 0x0225004f02007988 */ /* 0x0003e80008000404 */
[----:B0-----:R-:W3:Y:S04]  /*350b0*/  LDL.LU R77, [R1+0x20dc] ;  /* 0x0020dc00014d7983 */ /* 0x001ee80000300800 */
[----:B-1----:R-:W4:Y:S04]  /*350c0*/  LDL.LU R76, [R1+0x20d8] ;  /* 0x0020d800014c7983 */ /* 0x002f280000300800 */
[----:B------:R-:W3:Y:S04]  /*350d0*/  LDL.LU R79, [R1+0x20d4] ;  /* 0x0020d400014f7983 */ /* 0x000ee80000300800 */
        /* <DEDUP_REMOVED lines=12> */
[----:B--2---:R0:W-:Y:S04]  /*351a0*/  STS.U16 [R3+UR4+0x20200], R84 ;  /* 0x0202005403007988 */ /* 0x0041e80008000404 */
[----:B0-----:R-:W2:Y:S04]  /*351b0*/  LDL.LU R84, [R1+0x20b8] ;  /* 0x0020b80001547983 */ /* 0x001ea80000300800 */
[----:B------:R-:W4:Y:S04]  /*351c0*/  LDL R2, [R1+0x193c] ;  /* 0x00193c0001027983 */ /* 0x000f280000100800 */
[----:B------:R0:W-:Y:S04]  /*351d0*/  STS.U16 [R3+UR4+0x20600], R87 ;  /* 0x0206005703007988 */ /* 0x0001e80008000404 */
[----:B------:R1:W-:Y:S04]  /*351e0*/  STS.U16 [R3+UR4+0x20a00], R86 ;  /* 0x020a005603007988 */ /* 0x0003e80008000404 */
[----:B------:R1:W-:Y:S04]  /*351f0*/  STS.U16 [R3+UR4+0x20e00], R89 ;  /* 0x020e005903007988 */ /* 0x0003e80008000404 */
[----:B0-----:R-:W3:Y:S04]  /*35200*/  LDL.LU R87, [R1+0x20b4] ;  /* 0x0020b40001577983 */ /* 0x001ee80000300800 */
[----:B-1----:R-:W2:Y:S04]  /*35210*/  LDL.LU R86, [R1+0x20b0] ;  /* 0x0020b00001567983 */ /* 0x002ea80000300800 */
[----:B------:R-:W3:Y:S04]  /*35220*/  LDL.LU R89, [R1+0x20ac] ;  /* 0x0020ac0001597983 */ /* 0x000ee80000300800 */
[----:B------:R0:W-:Y:S04]  /*35230*/  STS.U16 [R3+UR4+0x21200], R88 ;  /* 0x0212005803007988 */ /* 0x0001e80008000404 */
[----:B------:R1:W-:Y:S04]  /*35240*/  STS.U16 [R3+UR4+0x21600], R91 ;  /* 0x0216005b03007988 */ /* 0x0003e80008000404 */
[----:B------:R1:W-:Y:S04]  /*35250*/  STS.U16 [R3+UR4+0x21a00], R90 ;  /* 0x021a005a03007988 */ /* 0x0003e80008000404 */
[----:B0-----:R-:W2:Y:S04]  /*35260*/  LDL.LU R88, [R1+0x20a8] ;  /* 0x0020a80001587983 */ /* 0x001ea80000300800 */
[----:B-1----:R-:W3:Y:S04]  /*35270*/  LDL.LU R91, [R1+0x20a4] ;  /* 0x0020a400015b7983 */ /* 0x002ee80000300800 */
[----:B------:R-:W2:Y:S04]  /*35280*/  LDL.LU R90, [R1+0x20a0] ;  /* 0x0020a000015a7983 */ /* 0x000ea80000300800 */
        /* <DEDUP_REMOVED lines=18> */
[----:B----4-:R0:W-:Y:S04]  /*353b0*/  STS.U16 [R2+UR4+0x20300], R100 ;  /* 0x0203006402007988 */ /* 0x0101e80008000404 */
[----:B------:R1:W-:Y:S04]  /*353c0*/  STS.U16 [R2+UR4+0x20700], R103 ;  /* 0x0207006702007988 */ /* 0x0003e80008000404 */
[----:B------:R4:W-:Y:S04]  /*353d0*/  STS.U16 [R2+UR4+0x20b00], R102 ;  /* 0x020b006602007988 */ /* 0x0009e80008000404 */
[----:B0-----:R-:W2:Y:S04]  /*353e0*/  LDL.LU R100, [R1+0x2078] ;  /* 0x0020780001647983 */ /* 0x001ea80000300800 */
[----:B-1----:R-:W3:Y:S04]  /*353f0*/  LDL.LU R103, [R1+0x2074] ;  /* 0x0020740001677983 */ /* 0x002ee80000300800 */
[----:B----4-:R-:W4:Y:S04]  /*35400*/  LDL.LU R102, [R1+0x2070] ;  /* 0x0020700001667983 */ /* 0x010f280000300800 */
[----:B------:R0:W-:Y:S04]  /*35410*/  STS.U16 [R2+UR4+0x20f00], R105 ;  /* 0x020f006902007988 */ /* 0x0001e80008000404 */
[----:B------:R1:W-:Y:S04]  /*35420*/  STS.U16 [R2+UR4+0x21300], R104 ;  /* 0x0213006802007988 */ /* 0x0003e80008000404 */
[----:B------:R1:W-:Y:S04]  /*35430*/  STS.U16 [R2+UR4+0x21700], R107 ;  /* 0x0217006b02007988 */ /* 0x0003e80008000404 */
[----:B0-----:R-:W2:Y:S04]  /*35440*/  LDL.LU R105, [R1+0x206c] ;  /* 0x00206c0001697983 */ /* 0x001ea80000300800 */
[----:B-1----:R-:W3:Y:S04]  /*35450*/  LDL.LU R104, [R1+0x2068] ;  /* 0x0020680001687983 */ /* 0x002ee80000300800 */
[----:B------:R-:W4:Y:S04]  /*35460*/  LDL.LU R107, [R1+0x2064] ;  /* 0x00206400016b7983 */ /* 0x000f280000300800 */
        /* <DEDUP_REMOVED lines=8> */
[----:B0-----:R-:W2:Y:S04]  /*354f0*/  LDL.LU R111, [R1+0x2054] ;  /* 0x00205400016f7983 */ /* 0x001ea80000300800 */
[----:B-1----:R-:W3:Y:S04]  /*35500*/  LDL.LU R0, [R1+0x2050] ;  /* 0x0020500001007983 */ /* 0x002ee80000300800 */
[----:B------:R0:W-:Y:S04]  /*35510*/  STS.U16 [R2+UR4+0x22f00], R110 ;  /* 0x022f006e02007988 */ /* 0x0001e80008000404 */
[----:B------:R1:W-:Y:S04]  /*35520*/  STS.U16 [R2+UR4+0x23300], R113 ;  /* 0x0233007102007988 */ /* 0x0003e80008000404 */
[----:B------:R1:W-:Y:S04]  /*35530*/  STS.U16 [R2+UR4+0x23700], R112 ;  /* 0x0237007002007988 */ /* 0x0003e80008000404 */
[----:B0-----:R-:W4:Y:S04]  /*35540*/  LDL.LU R110, [R1+0x204c] ;  /* 0x00204c00016e7983 */ /* 0x001f280000300800 */
[----:B-1----:R-:W2:Y:S04]  /*35550*/  LDL.LU R113, [R1+0x2048] ;  /* 0x0020480001717983 */ /* 0x002ea80000300800 */
[----:B------:R-:W4:Y:S04]  /*35560*/  LDL.LU R112, [R1+0x2044] ;  /* 0x0020440001707983 */ /* 0x000f280000300800 */
[----:B------:R0:W-:Y:S04]  /*35570*/  STS.U16 [R2+UR4+0x23b00], R115 ;  /* 0x023b007302007988 */ /* 0x0001e80008000404 */
[----:B------:R1:W-:Y:S04]  /*35580*/  STS.U16 [R2+UR4+0x23f00], R114 ;  /* 0x023f007202007988 */ /* 0x0003e80008000404 */
[----:B0-----:R-:W2:Y:S04]  /*35590*/  LDL.LU R115, [R1+0x2040] ;  /* 0x0020400001737983 */ /* 0x001ea80000300800 */
[----:B-1----:R-:W4:Y:S04]  /*355a0*/  LDL.LU R114, [R1+0x203c] ;  /* 0x00203c0001727983 */ /* 0x002f280000300800 */
[----:B---3--:R0:W-:Y:S04]  /*355b0*/  STS.U16 [R0+UR4], R117 ;  /* 0x0000007500007988 */ /* 0x0081e80008000404 */
[----:B------:R1:W-:Y:S04]  /*355c0*/  STS.U16 [R0+UR4+0x400], R116 ;  /* 0x0004007400007988 */ /* 0x0003e80008000404 */
[----:B------:R3:W-:Y:S04]  /*355d0*/  STS.U16 [R0+UR4+0x800], R119 ;  /* 0x0008007700007988 */ /* 0x0007e80008000404 */
[----:B0-----:R-:W2:Y:S04]  /*355e0*/  LDL.LU R117, [R1+0x2038] ;  /* 0x0020380001757983 */ /* 0x001ea80000300800 */
[----:B-1----:R-:W4:Y:S04]  /*355f0*/  LDL.LU R116, [R1+0x2034] ;  /* 0x0020340001747983 */ /* 0x002f280000300800 */
[----:B---3--:R-:W3:Y:S04]  /*35600*/  LDL.LU R119, [R1+0x2030] ;  /* 0x0020300001777983 */ /* 0x008ee80000300800 */
[----:B------:R0:W-:Y:S04]  /*35610*/  STS.U16 [R0+UR4+0xc00], R118 ;  /* 0x000c007600007988 */ /* 0x0001e80008000404 */
[----:B------:R1:W-:Y:S04]  /*35620*/  STS.U16 [R0+UR4+0x1000], R121 ;  /* 0x0010007900007988 */ /* 0x0003e80008000404 */
[----:B------:R1:W-:Y:S04]  /*35630*/  STS.U16 [R0+UR4+0x1400], R120 ;  /* 0x0014007800007988 */ /* 0x0003e80008000404 */
[----:B0-----:R-:W2:Y:S04]  /*35640*/  LDL.LU R118, [R1+0x202c] ;  /* 0x00202c0001767983 */ /* 0x001ea80000300800 */
[----:B-1----:R-:W4:Y:S04]  /*35650*/  LDL.LU R121, [R1+0x2028] ;  /* 0x0020280001797983 */ /* 0x002f280000300800 */
[----:B------:R-:W3:Y:S04]  /*35660*/  LDL.LU R120, [R1+0x2024] ;  /* 0x0020240001787983 */ /* 0x000ee80000300800 */
        /* <DEDUP_REMOVED lines=18> */
[----:B------:R-:W2:Y:S04]  /*35790*/  LDL R5, [R1+0xbf8] ;  /* 0x000bf80001057983 */ /* 0x000ea80000100800 */
[----:B------:R-:W2:Y:S04]  /*357a0*/  LDL R4, [R1+0x17f8] ;  /* 0x0017f80001047983 */ /* 0x000ea80000100800 */
[----:B------:R0:W-:Y:S04]  /*357b0*/  STS.U16 [R0+UR4+0x3c00], R130 ;  /* 0x003c008200007988 */ /* 0x0001e80008000404 */
[----:B0-----:R-:W4:Y:S01]  /*357c0*/  LDL R130, [R1+0x181c] ;  /* 0x00181c0001827983 */ /* 0x001f220000100800 */
[----:B------:R-:W-:-:S03]  /*357d0*/  LOP3.LUT R2, R0, 0x10, RZ, 0x3c, !PT ;  /* 0x0000001000027812 */ /* 0x000fc600078e3cff */
        /* <DEDUP_REMOVED lines=11> */
[----:B---3--:R-:W-:-:S06]  /*35890*/  PRMT R131, RZ, 0x7610, R131 ;  /* 0x00007610ff837816 */ /* 0x008fcc0000000083 */
[----:B--2---:R-:W2:Y:S04]  /*358a0*/  @!P1 LDG.E.U16 R131, desc[UR56][R4.64] ;  /* 0x0000003804839981 */ /* 0x004ea8000c1e1500 */
        /* <DEDUP_REMOVED lines=101> */
[----:B----4-:R-:W-:Y:S04]  /*35f00*/  STS.U16 [R130+UR4+0x100], R12 ;  /* 0x0001000c82007988 */ /* 0x010fe80008000404 */
[----:B------:R-:W-:Y:S04]  /*35f10*/  STS.U16 [R130+UR4+0x500], R11 ;  /* 0x0005000b82007988 */ /* 0x000fe80008000404 */
[----:B------:R-:W-:Y:S04]  /*35f20*/  STS.U16 [R130+UR4+0x900], R10 ;  /* 0x0009000a82007988 */ /* 0x000fe80008000404 */
[----:B------:R0:W-:Y:S04]  /*35f30*/  STL [R1+0x1960], R0 ;  /* 0x0019600001007387 */ /* 0x0001e80000100800 */
[----:B------:R-:W-:Y:S04]  /*35f40*/  STS.U16 [R130+UR4+0xd00], R9 ;  /* 0x000d000982007988 */ /* 0x000fe80008000404 */
[----:B------:R-:W-:Y:S04]  /*35f50*/  STS.U16 [R130+UR4+0x1100], R8 ;  /* 0x0011000882007988 */ /* 0x000fe80008000404 */
[----:B0-----:R-:W3:Y:S04]  /*35f60*/  LDL.LU R0, [R1+0x620] ;  /* 0x0006200001007983 */ /* 0x001ee80000300800 */
[----:B------:R-:W4:Y:S04]  /*35f70*/  LDL.LU R3, [R1+0x618] ;  /* 0x0006180001037983 */ /* 0x000f280000300800 */
[----:B------:R-:W-:Y:S04]  /*35f80*/  STS.U16 [R130+UR4+0x1500], R7 ;  /* 0x0015000782007988 */ /* 0x000fe80008000404 */
[----:B------:R-:W4:Y:S04]  /*35f90*/  LDL.LU R2, [R1+0x610] ;  /* 0x0006100001027983 */ /* 0x000f280000300800 */
[----:B------:R0:W-:Y:S04]  /*35fa0*/  STS.U16 [R130+UR4+0x1900], R6 ;  /* 0x0019000682007988 */ /* 0x0001e80008000404 */
[----:B0-----:R-:W3:Y:S04]  /*35fb0*/  LDL.LU R130, [R1+0x1ffc] ;  /* 0x001ffc0001827983 */ /* 0x001ee80000300800 */
[----:B--2---:R0:W-:Y:S04]  /*35fc0*/  STL [R1+0x600], R131 ;  /* 0x0006008301007387 */ /* 0x0041e80000100800 */
[----:B0-----:R-:W2:Y:S04]  /*35fd0*/  LDL.LU R131, [R1+0x1ff8] ;  /* 0x001ff80001837983 */ /* 0x001ea80000300800 */
[----:B------:R-:W4:Y:S04]  /*35fe0*/  LDL R4, [R1+0xbf4] ;  /* 0x000bf40001047983 */ /* 0x000f280000100800 */
[----:B------:R-:W4:Y:S01]  /*35ff0*/  LDL R5, [R1+0x17f4] ;  /* 0x0017f40001057983 */ /* 0x000f220000100800 */
[----:B---3--:R-:W-:-:S02]  /*36000*/  PRMT R130, RZ, 0x7610, R130 ;  /* 0x00007610ff827816 */ /* 0x008fc40000000082 */
[----:B----4-:R-:W-:-:S04]  /*36010*/  @!P1 LOP3.LUT R5, R5, R4, RZ, 0x3c, !PT ;  /* 0x0000000405059212 */ /* 0x010fc800078e3cff */
[----:B------:R-:W-:-:S04]  /*36020*/  @!P1 LOP3.LUT R4, R5, R4, RZ, 0x3c, !PT ;  /* 0x0000000405049212 */ /* 0x000fc800078e3cff */
[----:B------:R-:W-:-:S05]  /*36030*/  @!P1 LOP3.LUT R5, R5, R4, RZ, 0x3c, !PT ;  /* 0x0000000405059212 */ /* 0x000fca00078e3cff */
[----:B------:R-:W3:Y:S04]  /*36040*/  @!P1 LDG.E.U16 R130, desc[UR56][R4.64] ;  /* 0x0000003804829981 */ /* 0x000ee8000c1e1500 */
[----:B---3--:R0:W-:Y:S04]  /*36050*/  STL [R1+0x5fc], R130 ;  /* 0x0005fc8201007387 */ /* 0x0081e80000100800 */
[----:B0-----:R-:W3:Y:S04]  /*36060*/  LDL.LU R130, [R1+0x1ff4] ;  /* 0x001ff40001827983 */ /* 0x001ee80000300800 */
[----:B------:R-:W4:Y:S04]  /*36070*/  LDL R4, [R1+0xbf0] ;  /* 0x000bf00001047983 */ /* 0x000f280000100800 */
[----:B------:R-:W4:Y:S01]  /*36080*/  LDL R5, [R1+0x17f0] ;  /* 0x0017f00001057983 */ /* 0x000f220000100800 */
[----:B--2---:R-:W-:-:S02]  /*36090*/  PRMT R131, RZ, 0x7610, R131 ;  /* 0x00007610ff837816 */ /* 0x004fc40000000083 */
[----:B----4-:R-:W-:-:S04]  /*360a0*/  @!P1 LOP3.LUT R5, R5, R4, RZ, 0x3c, !PT ;  /* 0x0000000405059212 */ /* 0x010fc800078e3cff */
[----:B------:R-:W-:-:S04]  /*360b0*/  @!P1 LOP3.LUT R4, R5, R4, RZ, 0x3c, !PT ;  /* 0x0000000405049212 */ /* 0x000fc800078e3cff */
[----:B------:R-:W-:-:S05]  /*360c0*/  @!P1 LOP3.LUT R5, R5, R4, RZ, 0x3c, !PT ;  /* 0x0000000405059212 */ /* 0x000fca00078e3cff */
[----:B------:R-:W2:Y:S04]  /*360d0*/  @!P1 LDG.E.U16 R131, desc[UR56][R4.64] ;  /* 0x0000003804839981 */ /* 0x000ea8000c1e1500 */
        /* <DEDUP_REMOVED lines=1189> */
[----:B0-----:R-:W3:Y:S04]  /*3ab30*/  LDL.LU R131, [R1+0x1de0] ;  /* 0x001de00001837983 */ /* 0x001ee80000300800 */
[----:B------:R-:W2:Y:S04]  /*3ab40*/  LDL R4, [R1+0x1230] ;  /* 0x0012300001047983 */ /* 0x000ea80000100800 */
[----:B------:R-:W2:Y:S01]  /*3ab50*/  LDL R5, [R1+0x1234] ;  /* 0x0012340001057983 */ /* 0x000ea20000100800 */
[----:B------:R-:W-:-:S02]  /*3ab60*/  PRMT R128, RZ, 0x7610, R128 ;  /* 0x00007610ff807816 */ /* 0x000fc40000000080 */
[----:B--2---:R-:W-:-:S04]  /*3ab70*/  @!P1 LOP3.LUT R5, R5, R4, RZ, 0x3c, !PT ;  /* 0x0000000405059212 */ /* 0x004fc800078e3cff */
[----:B------:R-:W-:-:S04]  /*3ab80*/  @!P1 LOP3.LUT R4, R5, R4, RZ, 0x3c, !PT ;  /* 0x0000000405049212 */ /* 0x000fc800078e3cff */
[----:B------:R-:W-:-:S05]  /*3ab90*/  @!P1 LOP3.LUT R5, R5, R4, RZ, 0x3c, !PT ;  /* 0x0000000405059212 */ /* 0x000fca00078e3cff */
[----:B------:R-:W2:Y:S04]  /*3aba0*/  @!P1 LDG.E.U16 R128, desc[UR56][R4.64] ;  /* 0x0000003804809981 */ /* 0x000ea8000c1e1500 */
[----:B--2---:R0:W-:Y:S04]  /*3abb0*/  STL [R1+0x3e4], R128 ;  /* 0x0003e48001007387 */ /* 0x0041e80000100800 */
[----:B0-----:R-:W2:Y:S04]  /*3abc0*/  LDL.LU R128, [R1+0x1ddc] ;  /* 0x001ddc0001807983 */ /* 0x001ea80000300800 */
[----:B------:R-:W4:Y:S04]  /*3abd0*/  LDL R4, [R1+0x1228] ;  /* 0x0012280001047983 */ /* 0x000f280000100800 */
[----:B------:R-:W4:Y:S01]  /*3abe0*/  LDL R5, [R1+0x122c] ;  /* 0x00122c0001057983 */ /* 0x000f220000100800 */
[----:B------:R-:W-:-:S02]  /*3abf0*/  PRMT R129, RZ, 0x7610, R129 ;  /* 0x00007610ff817816 */ /* 0x000fc40000000081 */
[----:B----4-:R-:W-:-:S04]  /*3ac00*/  @!P1 LOP3.LUT R5, R5, R4, RZ, 0x3c, !PT ;  /* 0x0000000405059212 */ /* 0x010fc800078e3cff */
[----:B------:R-:W-:-:S04]  /*3ac10*/  @!P1 LOP3.LUT R4, R5, R4, RZ, 0x3c, !PT ;  /* 0x0000000405049212 */ /* 0x000fc800078e3cff */
[----:B------:R-:W-:-:S05]  /*3ac20*/  @!P1 LOP3.LUT R5, R5, R4, RZ, 0x3c, !PT ;  /* 0x0000000405059212 */ /* 0x000fca00078e3cff */
[----:B------:R-:W4:Y:S04]  /*3ac30*/  @!P1 LDG.E.U16 R129, desc[UR56][R4.64] ;  /* 0x0000003804819981 */ /* 0x000f28000c1e1500 */
[----:B----4-:R0:W-:Y:S04]  /*3ac40*/  STL [R1+0x3e0], R129 ;  /* 0x0003e08101007387 */ /* 0x0101e80000100800 */
        /* <DEDUP_REMOVED lines=9> */
[----:B0-----:R-:W4:Y:S04]  /*3ace0*/  LDL.LU R126, [R1+0x1dd4] ;  /* 0x001dd400017e7983 */ /* 0x001f280000300800 */
[----:B------:R-:W3:Y:S04]  /*3acf0*/  LDL R4, [R1+0x1208] ;  /* 0x0012080001047983 */ /* 0x000ee80000100800 */
[----:B------:R-:W3:Y:S01]  /*3ad00*/  LDL R5, [R1+0x120c] ;  /* 0x00120c0001057983 */ /* 0x000ee20000100800 */
[----:B------:R-:W-:-:S02]  /*3ad10*/  PRMT R127, RZ, 0x7610, R127 ;  /* 0x00007610ff7f7816 */ /* 0x000fc4000000007f */
[----:B---3--:R-:W-:-:S04]  /*3ad20*/  @!P1 LOP3.LUT R5, R5, R4, RZ, 0x3c, !PT ;  /* 0x0000000405059212 */ /* 0x008fc800078e3cff */
[----:B------:R-:W-:-:S04]  /*3ad30*/  @!P1 LOP3.LUT R4, R5, R4, RZ, 0x3c, !PT ;  /* 0x0000000405049212 */ /* 0x000fc800078e3cff */
[----:B------:R-:W-:-:S05]  /*3ad40*/  @!P1 LOP3.LUT R5, R5, R4, RZ, 0x3c, !PT ;  /* 0x0000000405059212 */ /* 0x000fca00078e3cff */
[----:B------:R-:W3:Y:S04]  /*3ad50*/  @!P1 LDG.E.U16 R127, desc[UR56][R4.64] ;  /* 0x00000038047f9981 */ /* 0x000ee8000c1e1500 */
[----:B---3--:R0:W-:Y:S04]  /*3ad60*/  STL [R1+0x3d8], R127 ;  /* 0x0003d87f01007387 */ /* 0x0081e80000100800 */
        /* <DEDUP_REMOVED lines=752> */
[----:B------:R-:W3:Y:S04]  /*3dc70*/  @!P1 LDG.E.U16 R42, desc[UR56][R4.64] ;  /* 0x00000038042a9981 */ /* 0x000ee8000c1e1500 */
[----:B----4-:R0:W-:Y:S04]  /*3dc80*/  STL [R1+0x28c], R150 ;  /* 0x00028c9601007387 */ /* 0x0101e80000100800 */
[----:B0-----:R-:W4:Y:S04]  /*3dc90*/  LDL R150, [R1+0xe54] ;  /* 0x000e540001967983 */ /* 0x001f280000100800 */
        /* <DEDUP_REMOVED lines=35> */
[----:B------:R-:W4:Y:S01]  /*3ded0*/  @!P1 LDG.E.U16 R38, desc[UR56][R4.64] ;  /* 0x0000003804269981 */ /* 0x000f22000c1e1500 */
[----:B------:R-:W-:-:S03]  /*3dee0*/  PRMT R148, RZ, 0x7610, R148 ;  /* 0x00007610ff947816 */ /* 0x000fc60000000094 */
[----:B----4-:R0:W-:Y:S04]  /*3def0*/  STL [R1+0x278], R38 ;  /* 0x0002782601007387 */ /* 0x0101e80000100800 */
[----:B0-----:R-:W4:Y:S04]  /*3df00*/  LDL.LU R38, [R1+0x1c74] ;  /* 0x001c740001267983 */ /* 0x001f280000300800 */
[----:B------:R-:W3:Y:S01]  /*3df10*/  LDL R5, [R1+0xe50] ;  /* 0x000e500001057983 */ /* 0x000ee20000100800 */
[----:B------:R-:W-:Y:S01]  /*3df20*/  @!P1 IMAD.MOV.U32 R4, RZ, RZ, R150 ;  /* 0x000000ffff049224 */ /* 0x000fe200078e0096 */
[----:B------:R-:W-:-:S02]  /*3df30*/  PRMT R39, RZ, 0x7610, R39 ;  /* 0x00007610ff277816 */ /* 0x000fc40000000027 */
[----:B------:R-:W2:Y:S04]  /*3df40*/  LDL R150, [R1+0xe10] ;  /* 0x000e100001967983 */ /* 0x000ea80000100800 */
[----:B---3--:R0:W3:Y:S04]  /*3df50*/  @!P1 LDG.E.U16 R148, desc[UR56][R4.64] ;  /* 0x0000003804949981 */ /* 0x0080e8000c1e1500 */
[----:B------:R-:W0:Y:S04]  /*3df60*/  LDL R4, [R1+0xe48] ;  /* 0x000e480001047983 */ /* 0x000e280000100800 */
[----:B------:R-:W0:Y:S02]  /*3df70*/  LDL R5, [R1+0xe4c] ;  /* 0x000e4c0001057983 */ /* 0x000e240000100800 */
[----:B0-----:R-:W-:-:S04]  /*3df80*/  @!P1 LOP3.LUT R5, R5, R4, RZ, 0x3c, !PT ;  /* 0x0000000405059212 */ /* 0x001fc800078e3cff */
[----:B------:R-:W-:-:S04]  /*3df90*/  @!P1 LOP3.LUT R4, R5, R4, RZ, 0x3c, !PT ;  /* 0x0000000405049212 */ /* 0x000fc800078e3cff */
[----:B------:R-:W-:-:S05]  /*3dfa0*/  @!P1 LOP3.LUT R5, R5, R4, RZ, 0x3c, !PT ;  /* 0x0000000405059212 */ /* 0x000fca00078e3cff */
[----:B------:R-:W4:Y:S04]  /*3dfb0*/  @!P1 LDG.E.U16 R39, desc[UR56][R4.64] ;  /* 0x0000003804279981 */ /* 0x000f28000c1e1500 */
[----:B---3--:R0:W-:Y:S04]  /*3dfc0*/  STL [R1+0x274], R148 ;  /* 0x0002749401007387 */ /* 0x0081e80000100800 */
[----:B0-----:R-:W3:Y:S04]  /*3dfd0*/  LDL R148, [R1+0xe14] ;  /* 0x000e140001947983 */ /* 0x001ee80000100800 */
[----:B----4-:R0:W-:Y:S04]  /*3dfe0*/  STL [R1+0x270], R39 ;  /* 0x0002702701007387 */ /* 0x0101e80000100800 */
[----:B0-----:R-:W4:Y:S04]  /*3dff0*/  LDL.LU R39, [R1+0x1c70] ;  /* 0x001c700001277983 */ /* 0x001f280000300800 */
        /* <DEDUP_REMOVED lines=27> */
[----:B------:R-:W4:Y:S04]  /*3e1b0*/  LDL R4, [R1+0xe28] ;  /* 0x000e280001047983 */ /* 0x000f280000100800 */
[----:B------:R-:W4:Y:S01]  /*3e1c0*/  LDL R5, [R1+0xe2c] ;  /* 0x000e2c0001057983 */ /* 0x000f220000100800 */
[----:B------:R-:W-:-:S02]  /*3e1d0*/  PRMT R35, RZ, 0x7610, R35 ;  /* 0x00007610ff237816 */ /* 0x000fc40000000023 */
[----:B------:R-:W-:Y:S02]  /*3e1e0*/  PRMT R32, RZ, 0x7610, R32 ;  /* 0x00007610ff207816 */ /* 0x000fe40000000020 */
[----:B----4-:R-:W-:-:S04]  /*3e1f0*/  @!P1 LOP3.LUT R5, R5, R4, RZ, 0x3c, !PT ;  /* 0x0000000405059212 */ /* 0x010fc800078e3cff */
[----:B------:R-:W-:-:S04]  /*3e200*/  @!P1 LOP3.LUT R4, R5, R4, RZ, 0x3c, !PT ;  /* 0x0000000405049212 */ /* 0x000fc800078e3cff */
[----:B------:R-:W-:-:S05]  /*3e210*/  @!P1 LOP3.LUT R5, R5, R4, RZ, 0x3c, !PT ;  /* 0x0000000405059212 */ /* 0x000fca00078e3cff */
[----:B------:R0:W4:Y:S02]  /*3e220*/  @!P1 LDG.E.U16 R35, desc[UR56][R4.64] ;  /* 0x0000003804239981 */ /* 0x000124000c1e1500 */
[----:B0-----:R-:W-:Y:S02]  /*3e230*/  @!P1 IMAD.MOV.U32 R4, RZ, RZ, R148 ;  /* 0x000000ffff049224 */ /* 0x001fe400078e0094 */
[----:B------:R-:W-:-:S05]  /*3e240*/  @!P1 IMAD.MOV.U32 R5, RZ, RZ, R150 ;  /* 0x000000ffff059224 */ /* 0x000fca00078e0096 */
[----:B------:R-:W2:Y:S04]  /*3e250*/  @!P1 LDG.E.U16 R32, desc[UR56][R4.64] ;  /* 0x0000003804209981 */ /* 0x000ea8000c1e1500 */
[----:B----4-:R0:W-:Y:S04]  /*3e260*/  STL [R1+0x260], R35 ;  /* 0x0002602301007387 */ /* 0x0101e80000100800 */
[----:B0-----:R-:W3:Y:S04]  /*3e270*/  LDL.LU R35, [R1+0x1c60] ;  /* 0x001c600001237983 */ /* 0x001ee80000300800 */
[----:B------:R-:W4:Y:S04]  /*3e280*/  LDL R150, [R1+0xde8] ;  /* 0x000de80001967983 */ /* 0x000f280000100800 */
[----:B------:R-:W3:Y:S04]  /*3e290*/  LDL R148, [R1+0xdec] ;  /* 0x000dec0001947983 */ /* 0x000ee80000100800 */
        /* <DEDUP_REMOVED lines=26> */
[----:B------:R0:W3:Y:S04]  /*3e440*/  @!P1 LDG.E.U16 R144, desc[UR56][R4.64] ;  /* 0x0000003804909981 */ /* 0x0000e8000c1e1500 */
[----:B------:R-:W0:Y:S04]  /*3e450*/  LDL R4, [R1+0xdf0] ;  /* 0x000df00001047983 */ /* 0x000e280000100800 */
[----:B------:R-:W0:Y:S01]  /*3e460*/  LDL R5, [R1+0xdf4] ;  /* 0x000df40001057983 */ /* 0x000e220000100800 */
[----:B------:R-:W-:Y:S02]  /*3e470*/  PRMT R151, RZ, 0x7610, R151 ;  /* 0x00007610ff977816 */ /* 0x000fe40000000097 */
[----:B------:R-:W-:-:S02]  /*3e480*/  PRMT R31, RZ, 0x7610, R31 ;  /* 0x00007610ff1f7816 */ /* 0x000fc4000000001f */
[----:B0-----:R-:W-:-:S04]  /*3e490*/  @!P1 LOP3.LUT R5, R5, R4, RZ, 0x3c, !PT ;  /* 0x0000000405059212 */ /* 0x001fc800078e3cff */
[----:B------:R-:W-:-:S04]  /*3e4a0*/  @!P1 LOP3.LUT R4, R5, R4, RZ, 0x3c, !PT ;  /* 0x0000000405049212 */ /* 0x000fc800078e3cff */
[----:B------:R-:W-:-:S05]  /*3e4b0*/  @!P1 LOP3.LUT R5, R5, R4, RZ, 0x3c, !PT ;  /* 0x0000000405059212 */ /* 0x000fca00078e3cff */
[----:B------:R0:W2:Y:S02]  /*3e4c0*/  @!P1 LDG.E.U16 R151, desc[UR56][R4.64] ;  /* 0x0000003804979981 */ /* 0x0000a4000c1e1500 */
[----:B0-----:R-:W-:Y:S02]  /*3e4d0*/  @!P1 IMAD.MOV.U32 R4, RZ, RZ, R148 ;  /* 0x000000ffff049224 */ /* 0x001fe400078e0094 */
[----:B------:R-:W-:-:S05]  /*3e4e0*/  @!P1 IMAD.MOV.U32 R5, RZ, RZ, R150 ;  /* 0x000000ffff059224 */ /* 0x000fca00078e0096 */
[----:B------:R-:W4:Y:S04]  /*3e4f0*/  @!P1 LDG.E.U16 R31, desc[UR56][R4.64] ;  /* 0x00000038041f9981 */ /* 0x000f28000c1e1500 */
[----:B---3--:R0:W-:Y:S04]  /*3e500*/  STL [R1+0x250], R144 ;  /* 0x0002509001007387 */ /* 0x0081e80000100800 */
[----:B0-----:R-:W3:Y:S04]  /*3e510*/  LDL R144, [R1+0xdc4] ;  /* 0x000dc40001907983 */ /* 0x001ee80000100800 */
[----:B--2---:R0:W-:Y:S04]  /*3e520*/  STL [R1+0x24c], R151 ;  /* 0x00024c9701007387 */ /* 0x0041e80000100800 */
[----:B------:R-:W2:Y:S04]  /*3e530*/  LDL R150, [R1+0xdb0] ;  /* 0x000db00001967983 */ /* 0x000ea80000100800 */
[----:B------:R-:W2:Y:S04]  /*3e540*/  LDL R148, [R1+0xdb4] ;  /* 0x000db40001947983 */ /* 0x000ea80000100800 */
[----:B0-----:R-:W2:Y:S04]  /*3e550*/  LDL R151, [R1+0xdbc] ;  /* 0x000dbc0001977983 */ /* 0x001ea80000100800 */
        /* <DEDUP_REMOVED lines=17> */
[----:B------:R-:W2:Y:S01]  /*3e670*/  @!P1 LDG.E.U16 R29, desc[UR56][R4.64] ;  /* 0x00000038041d9981 */ /* 0x000ea2000c1e1500 */
[----:B------:R-:W-:-:S03]  /*3e680*/  PRMT R26, RZ, 0x7610, R26 ;  /* 0x00007610ff1a7816 */ /* 0x000fc6000000001a */
[----:B--2---:R0:W-:Y:S04]  /*3e690*/  STL [R1+0x240], R29 ;  /* 0x0002401d01007387 */ /* 0x0041e80000100800 */
[----:B0-----:R-:W3:Y:S04]  /*3e6a0*/  LDL.LU R29, [R1+0x1c48] ;  /* 0x001c4800011d7983 */ /* 0x001ee80000300800 */
[----:B------:R-:W2:Y:S01]  /*3e6b0*/  LDL R5, [R1+0xdc0] ;  /* 0x000dc00001057983 */ /* 0x000ea20000100800 */
[----:B------:R-:W-:-:S03]  /*3e6c0*/  @!P1 IMAD.MOV.U32 R4, RZ, RZ, R144 ;  /* 0x000000ffff049224 */ /* 0x000fc600078e0090 */
[----:B------:R-:W4:Y:S04]  /*3e6d0*/  LDL R144, [R1+0xd94] ;  /* 0x000d940001907983 */ /* 0x000f280000100800 */
[----:B--2---:R-:W2:Y:S01]  /*3e6e0*/  @!P1 LDG.E.U16 R26, desc[UR56][R4.64] ;  /* 0x00000038041a9981 */ /* 0x004ea2000c1e1500 */
[----:B------:R-:W-:-:S03]  /*3e6f0*/  PRMT R143, RZ, 0x7610, R143 ;  /* 0x00007610ff8f7816 */ /* 0x000fc6000000008f */
[----:B--2---:R0:W-:Y:S04]  /*3e700*/  STL [R1+0x23c], R26 ;  /* 0x00023c1a01007387 */ /* 0x0041e80000100800 */
[----:B0-----:R-:W2:Y:S04]  /*3e710*/  LDL.LU R26, [R1+0x1c44] ;  /* 0x001c4400011a7983 */ /* 0x001ea80000300800 */
[----:B------:R-:W3:Y:S01]  /*3e720*/  LDL R5, [R1+0xdb8] ;  /* 0x000db80001057983 */ /* 0x000ee20000100800 */
[----:B------:R-:W-:Y:S01]  /*3e730*/  @!P1 IMAD.MOV.U32 R4, RZ, RZ, R151 ;  /* 0x000000ffff049224 */ /* 0x000fe200078e0097 */
[----:B------:R-:W-:-:S04]  /*3e740*/  PRMT R146, RZ, 0x7610, R146 ;  /* 0x00007610ff927816 */ /* 0x000fc80000000092 */
[----:B---3--:R0:W3:Y:S02]  /*3e750*/  @!P1 LDG.E.U16 R143, desc[UR56][R4.64] ;  /* 0x00000038048f9981 */ /* 0x0080e4000c1e1500 */
[----:B0-----:R-:W-:Y:S02]  /*3e760*/  @!P1 IMAD.MOV.U32 R4, RZ, RZ, R148 ;  /* 0x000000ffff049224 */ /* 0x001fe400078e0094 */
[----:B------:R-:W-:-:S05]  /*3e770*/  @!P1 IMAD.MOV.U32 R5, RZ, RZ, R150 ;  /* 0x000000ffff059224 */ /* 0x000fca00078e0096 */
[----:B------:R0:W4:Y:S04]  /*3e780*/  @!P1 LDG.E.U16 R146, desc[UR56][R4.64] ;  /* 0x0000003804929981 */ /* 0x000128000c1e1500 */
[----:B---3--:R1:W-:Y:S04]  /*3e790*/  STL [R1+0x238], R143 ;  /* 0x0002388f01007387 */ /* 0x0083e80000100800 */
[----:B------:R-:W0:Y:S04]  /*3e7a0*/  LDL R4, [R1+0xda8] ;  /* 0x000da80001047983 */ /* 0x000e280000100800 */
[----:B------:R-:W0:Y:S01]  /*3e7b0*/  LDL R5, [R1+0xdac] ;  /* 0x000dac0001057983 */ /* 0x000e220000100800 */
[----:B------:R-:W-:-:S03]  /*3e7c0*/  PRMT R27, RZ, 0x7610, R27 ;  /* 0x00007610ff1b7816 */ /* 0x000fc6000000001b */
[----:B------:R-:W3:Y:S04]  /*3e7d0*/  LDL R151, [R1+0xd80] ;  /* 0x000d800001977983 */ /* 0x000ee80000100800 */
[----:B------:R-:W2:Y:S04]  /*3e7e0*/  LDL R150, [R1+0xd84] ;  /* 0x000d840001967983 */ /* 0x000ea80000100800 */
[----:B------:R-:W3:Y:S04]  /*3e7f0*/  LDL R148, [R1+0xd78] ;  /* 0x000d780001947983 */ /* 0x000ee80000100800 */
[----:B-1----:R-:W2:Y:S01]  /*3e800*/  LDL R143, [R1+0xd8c] ;  /* 0x000d8c00018f7983 */ /* 0x002ea20000100800 */
        /* <DEDUP_REMOVED lines=8> */
[----:B------:R-:W2:Y:S01]  /*3e890*/  LDL R5, [R1+0xd90] ;  /* 0x000d900001057983 */ /* 0x000ea20000100800 */
[----:B------:R-:W-:Y:S01]  /*3e8a0*/  PRMT R138, RZ, 0x7610, R138 ;  /* 0x00007610ff8a7816 */ /* 0x000fe2000000008a */
[----:B------:R-:W-:Y:S01]  /*3e8b0*/  @!P1 IMAD.MOV.U32 R4, RZ, RZ, R144 ;  /* 0x000000ffff049224 */ /* 0x000fe200078e0090 */
[----:B------:R-:W-:-:S02]  /*3e8c0*/  PRMT R136, RZ, 0x7610, R136 ;  /* 0x00007610ff887816 */ /* 0x000fc40000000088 */
[----:B------:R-:W-:Y:S02]  /*3e8d0*/  PRMT R149, RZ, 0x7610, R149 ;  /* 0x00007610ff957816 */ /* 0x000fe40000000095 */
[----:B------:R-:W-:Y:S01]  /*3e8e0*/  PRMT R24, RZ, 0x7610, R24 ;  /* 0x00007610ff187816 */ /* 0x000fe20000000018 */
[----:B------:R-:W3:Y:S04]  /*3e8f0*/  LDL R144, [R1+0xd70] ;  /* 0x000d700001907983 */ /* 0x000ee80000100800 */
[----:B--2---:R0:W2:Y:S04]  /*3e900*/  @!P1 LDG.E.U16 R138, desc[UR56][R4.64] ;  /* 0x00000038048a9981 */ /* 0x0040a8000c1e1500 */
[----:B------:R-:W4:Y:S01]  /*3e910*/  LDL R5, [R1+0xd88] ;  /* 0x000d880001057983 */ /* 0x000f220000100800 */
[----:B0-----:R-:W-:-:S05]  /*3e920*/  @!P1 IMAD.MOV.U32 R4, RZ, RZ, R143 ;  /* 0x000000ffff049224 */ /* 0x001fca00078e008f */
[----:B----4-:R0:W4:Y:S02]  /*3e930*/  @!P1 LDG.E.U16 R136, desc[UR56][R4.64] ;  /* 0x0000003804889981 */ /* 0x010124000c1e1500 */
[----:B0-----:R-:W-:Y:S02]  /*3e940*/  @!P1 IMAD.MOV.U32 R4, RZ, RZ, R150 ;  /* 0x000000ffff049224 */ /* 0x001fe400078e0096 */
[----:B------:R-:W-:-:S05]  /*3e950*/  @!P1 IMAD.MOV.U32 R5, RZ, RZ, R151 ;  /* 0x000000ffff059224 */ /* 0x000fca00078e0097 */
[----:B------:R0:W4:Y:S02]  /*3e960*/  @!P1 LDG.E.U16 R149, desc[UR56][R4.64] ;  /* 0x0000003804959981 */ /* 0x000124000c1e1500 */
[----:B0-----:R-:W-:Y:S02]  /*3e970*/  @!P1 IMAD.MOV.U32 R4, RZ, RZ, R146 ;  /* 0x000000ffff049224 */ /* 0x001fe400078e0092 */
[----:B------:R-:W-:-:S05]  /*3e980*/  @!P1 IMAD.MOV.U32 R5, RZ, RZ, R148 ;  /* 0x000000ffff059224 */ /* 0x000fca00078e0094 */
[----:B------:R3:W4:Y:S04]  /*3e990*/  @!P1 LDG.E.U16 R24, desc[UR56][R4.64] ;  /* 0x0000003804189981 */ /* 0x000728000c1e1500 */
[----:B--2---:R0:W-:Y:S04]  /*3e9a0*/  STL [R1+0x22c], R138 ;  /* 0x00022c8a01007387 */ /* 0x0041e80000100800 */
[----:B------:R-:W2:Y:S04]  /*3e9b0*/  LDL R143, [R1+0xd68] ;  /* 0x000d6800018f7983 */ /* 0x000ea80000100800 */
[----:B0-----:R-:W2:Y:S01]  /*3e9c0*/  LDL R138, [R1+0xd74] ;  /* 0x000d7400018a7983 */ /* 0x001ea20000100800 */
[----:B------:R-:W-:Y:S01]  /*3e9d0*/  PRMT R133, RZ, 0x7610, R133 ;  /* 0x00007610ff857816 */ /* 0x000fe20000000085 */
[----:B---3--:R-:W-:-:S02]  /*3e9e0*/  @!P1 IMAD.MOV.U32 R5, RZ, RZ, R144 ;  /* 0x000000ffff059224 */ /* 0x008fc400078e0090 */
[----:B----4-:R0:W-:Y:S04]  /*3e9f0*/  STL [R1+0x228], R136 ;  /* 0x0002288801007387 */ /* 0x0101e80000100800 */
[----:B0-----:R-:W3:Y:S04]  /*3ea00*/  LDL R136, [R1+0xd6c] ;  /* 0x000d6c0001887983 */ /* 0x001ee80000100800 */
[----:B------:R0:W-:Y:S04]  /*3ea10*/  STL [R1+0x224], R149 ;  /* 0x0002249501007387 */ /* 0x0001e80000100800 */
[----:B------:R-:W4:Y:S04]  /*3ea20*/  LDL R148, [R1+0xd54] ;  /* 0x000d540001947983 */ /* 0x000f280000100800 */
[----:B------:R-:W4:Y:S04]  /*3ea30*/  LDL R146, [R1+0xd48] ;  /* 0x000d480001927983 */ /* 0x000f280000100800 */
[----:B0-----:R-:W4:Y:S04]  /*3ea40*/  LDL R149, [R1+0xd50] ;  /* 0x000d500001957983 */ /* 0x001f280000100800 */
[----:B------:R0:W-:Y:S04]  /*3ea50*/  STL [R1+0x220], R24 ;  /* 0x0002201801007387 */ /* 0x0001e80000100800 */
[----:B0-----:R-:W4:Y:S01]  /*3ea60*/  LDL R24, [R1+0xd4c] ;  /* 0x000d4c0001187983 */ /* 0x001f220000100800 */
[----:B--2---:R-:W-:Y:S01]  /*3ea70*/  @!P1 IMAD.MOV.U32 R4, RZ, RZ, R138 ;  /* 0x000000ffff049224 */ /* 0x004fe200078e008a */
[----:B------:R-:W-:-:S02]  /*3ea80*/  PRMT R134, RZ, 0x7610, R134 ;  /* 0x00007610ff867816 */ /* 0x000fc40000000086 */
[----:B------:R-:W-:Y:S02]  /*3ea90*/  PRMT R147, RZ, 0x7610, R147 ;  /* 0x00007610ff937816 */ /* 0x000fe40000000093 */
[----:B------:R-:W-:Y:S01]  /*3eaa0*/  PRMT R132, RZ, 0x7610, R132 ;  /* 0x00007610ff847816 */ /* 0x000fe20000000084 */
[----:B------:R-:W2:Y:S04]  /*3eab0*/  LDL R138, [R1+0xd40] ;  /* 0x000d4000018a7983 */ /* 0x000ea80000100800 */
[----:B------:R0:W2:Y:S02]  /*3eac0*/  @!P1 LDG.E.U16 R133, desc[UR56][R4.64] ;  /* 0x0000003804859981 */ /* 0x0000a4000c1e1500 */
[----:B0-----:R-:W-:Y:S02]  /*3ead0*/  @!P1 IMAD.MOV.U32 R5, RZ, RZ, R143 ;  /* 0x000000ffff059224 */ /* 0x001fe400078e008f */
[----:B---3--:R-:W-:-:S05]  /*3eae0*/  @!P1 IMAD.MOV.U32 R4, RZ, RZ, R136 ;  /* 0x000000ffff049224 */ /* 0x008fca00078e0088 */
[----:B------:R4:W3:Y:S02]  /*3eaf0*/  @!P1 LDG.E.U16 R134, desc[UR56][R4.64] ;  /* 0x0000003804869981 */ /* 0x0008e4000c1e1500 */
[----:B----4-:R-:W-:Y:S02]  /*3eb00*/  @!P1 IMAD.MOV.U32 R4, RZ, RZ, R148 ;  /* 0x000000ffff049224 */ /* 0x010fe400078e0094 */
[----:B------:R-:W-:-:S05]  /*3eb10*/  @!P1 IMAD.MOV.U32 R5, RZ, RZ, R149 ;  /* 0x000000ffff059224 */ /* 0x000fca00078e0095 */
[----:B------:R0:W4:Y:S02]  /*3eb20*/  @!P1 LDG.E.U16 R147, desc[UR56][R4.64] ;  /* 0x0000003804939981 */ /* 0x000124000c1e1500 */
[----:B0-----:R-:W-:Y:S02]  /*3eb30*/  @!P1 IMAD.MOV.U32 R5, RZ, RZ, R146 ;  /* 0x000000ffff059224 */ /* 0x001fe400078e0092 */
[----:B------:R-:W-:-:S05]  /*3eb40*/  @!P1 IMAD.MOV.U32 R4, RZ, RZ, R24 ;  /* 0x000000ffff049224 */ /* 0x000fca00078e0018 */
[----:B------:R0:W4:Y:S04]  /*3eb50*/  @!P1 LDG.E.U16 R132, desc[UR56][R4.64] ;  /* 0x0000003804849981 */ /* 0x000128000c1e1500 */
[----:B--2---:R1:W-:Y:S04]  /*3eb60*/  STL [R1+0x21c], R133 ;  /* 0x00021c8501007387 */ /* 0x0043e80000100800 */
[----:B------:R-:W2:Y:S04]  /*3eb70*/  LDL R144, [R1+0xd38] ;  /* 0x000d380001907983 */ /* 0x000ea80000100800 */
[----:B------:R-:W2:Y:S04]  /*3eb80*/  LDL R143, [R1+0xd3c] ;  /* 0x000d3c00018f7983 */ /* 0x000ea80000100800 */
[----:B------:R-:W2:Y:S04]  /*3eb90*/  LDL R136, [R1+0xd30] ;  /* 0x000d300001887983 */ /* 0x000ea80000100800 */
[----:B-1----:R-:W2:Y:S01]  /*3eba0*/  LDL R133, [R1+0xd44] ;  /* 0x000d440001857983 */ /* 0x002ea20000100800 */
[----:B------:R-:W-:Y:S01]  /*3ebb0*/  PRMT R145, RZ, 0x7610, R145 ;  /* 0x00007610ff917816 */ /* 0x000fe20000000091 */
[----:B0-----:R-:W-:Y:S01]  /*3ebc0*/  @!P1 IMAD.MOV.U32 R5, RZ, RZ, R138 ;  /* 0x000000ffff059224 */ /* 0x001fe200078e008a */
[----:B------:R-:W-:Y:S01]  /*3ebd0*/  PRMT R142, RZ, 0x7610, R142 ;  /* 0x00007610ff8e7816 */ /* 0x000fe2000000008e */
[----:B---3--:R0:W-:Y:S04]  /*3ebe0*/  STL [R1+0x218], R134 ;  /* 0x0002188601007387 */ /* 0x0081e80000100800 */
[----:B------:R-:W3:Y:S04]  /*3ebf0*/  LDL R24, [R1+0xd2c] ;  /* 0x000d2c0001187983 */ /* 0x000ee80000100800 */
[----:B0-----:R-:W3:Y:S04]  /*3ec00*/  LDL R134, [R1+0xd34] ;  /* 0x000d340001867983 */ /* 0x001ee80000100800 */
[----:B----4-:R0:W-:Y:S01]  /*3ec10*/  STL [R1+0x210], R132 ;  /* 0x0002108401007387 */ /* 0x0101e20000100800 */
[----:B------:R-:W-:-:S02]  /*3ec20*/  PRMT R141, RZ, 0x7610, R141 ;  /* 0x00007610ff8d7816 */ /* 0x000fc4000000008d */
[----:B------:R-:W-:Y:S01]  /*3ec30*/  PRMT R139, RZ, 0x7610, R139 ;  /* 0x00007610ff8b7816 */ /* 0x000fe2000000008b */
[----:B------:R-:W4:Y:S04]  /*3ec40*/  LDL R138, [R1+0xd10] ;  /* 0x000d1000018a7983 */ /* 0x000f280000100800 */
[----:B0-----:R-:W4:Y:S01]  /*3ec50*/  LDL R132, [R1+0xd28] ;  /* 0x000d280001847983 */ /* 0x001f220000100800 */
[----:B--2---:R-:W-:-:S03]  /*3ec60*/  @!P1 IMAD.MOV.U32 R4, RZ, RZ, R133 ;  /* 0x000000ffff049224 */ /* 0x004fc600078e0085 */
[----:B------:R-:W2:Y:S04]  /*3ec70*/  LDL R133, [R1+0xd14] ;  /* 0x000d140001857983 */ /* 0x000ea80000100800 */
[----:B------:R0:W2:Y:S02]  /*3ec80*/  @!P1 LDG.E.U16 R145, desc[UR56][R4.64] ;  /* 0x0000003804919981 */ /* 0x0000a4000c1e1500 */
[----:B0-----:R-:W-:Y:S02]  /*3ec90*/  @!P1 IMAD.MOV.U32 R4, RZ, RZ, R143 ;  /* 0x000000ffff049224 */ /* 0x001fe400078e008f */
[----:B------:R-:W-:Y:S01]  /*3eca0*/  @!P1 IMAD.MOV.U32 R5, RZ, RZ, R144 ;  /* 0x000000ffff059224 */ /* 0x000fe200078e0090 */
[----:B------:R-:W2:Y:S04]  /*3ecb0*/  LDL R143, [R1+0xd08] ;  /* 0x000d0800018f7983 */ /* 0x000ea80000100800 */
[----:B------:R0:W2:Y:S02]  /*3ecc0*/  @!P1 LDG.E.U16 R142, desc[UR56][R4.64] ;  /* 0x00000038048e9981 */ /* 0x0000a4000c1e1500 */
[----:B0-----:R-:W-:-:S02]  /*3ecd0*/  @!P1 IMAD.MOV.U32 R5, RZ, RZ, R136 ;  /* 0x000000ffff059224 */ /* 0x001fc400078e0088 */
[----:B---3--:R-:W-:-:S05]  /*3ece0*/  @!P1 IMAD.MOV.U32 R4, RZ, RZ, R134 ;  /* 0x000000ffff049224 */ /* 0x008fca00078e0086 */
[----:B------:R0:W3:Y:S02]  /*3ecf0*/  @!P1 LDG.E.U16 R141, desc[UR56][R4.64] ;  /* 0x00000038048d9981 */ /* 0x0000e4000c1e1500 */
[----:B0-----:R-:W-:Y:S02]  /*3ed00*/  @!P1 IMAD.MOV.U32 R4, RZ, RZ, R24 ;  /* 0x000000ffff049224 */ /* 0x001fe400078e0018 */
[----:B----4-:R-:W-:-:S05]  /*3ed10*/  @!P1 IMAD.MOV.U32 R5, RZ, RZ, R132 ;  /* 0x000000ffff059224 */ /* 0x010fca00078e0084 */
[----:B------:R0:W4:Y:S04]  /*3ed20*/  @!P1 LDG.E.U16 R139, desc[UR56][R4.64] ;  /* 0x00000038048b9981 */ /* 0x000128000c1e1500 */
[----:B--2---:R1:W-:Y:S04]  /*3ed30*/  STL [R1+0x208], R142 ;  /* 0x0002088e01007387 */ /* 0x0043e80000100800 */
[----:B------:R-:W2:Y:S04]  /*3ed40*/  LDL R136, [R1+0xd00] ;  /* 0x000d000001887983 */ /* 0x000ea80000100800 */
[----:B------:R-:W2:Y:S04]  /*3ed50*/  LDL R134, [R1+0xd04] ;  /* 0x000d040001867983 */ /* 0x000ea80000100800 */
[----:B------:R-:W2:Y:S04]  /*3ed60*/  LDL R132, [R1+0xcf8] ;  /* 0x000cf80001847983 */ /* 0x000ea80000100800 */
[----:B------:R-:W2:Y:S04]  /*3ed70*/  LDL R24, [R1+0xcfc] ;  /* 0x000cfc0001187983 */ /* 0x000ea80000100800 */
[----:B-1----:R-:W2:Y:S01]  /*3ed80*/  LDL R142, [R1+0xd0c] ;  /* 0x000d0c00018e7983 */ /* 0x002ea20000100800 */
[----:B0-----:R-:W-:Y:S01]  /*3ed90*/  @!P1 IMAD.MOV.U32 R4, RZ, RZ, R133 ;  /* 0x000000ffff049224 */ /* 0x001fe200078e0085 */
[----:B------:R-:W-:Y:S01]  /*3eda0*/  PRMT R252, RZ, 0x7610, R252 ;  /* 0x00007610fffc7816 */ /* 0x000fe200000000fc */
[----:B------:R-:W-:Y:S01]  /*3edb0*/  @!P1 IMAD.MOV.U32 R5, RZ, RZ, R138 ;  /* 0x000000ffff059224 */ /* 0x000fe200078e008a */
[----:B------:R-:W-:-:S04]  /*3edc0*/  PRMT R251, RZ, 0x7610, R251 ;  /* 0x00007610fffb7816 */ /* 0x000fc800000000fb */
[----:B------:R0:W2:Y:S02]  /*3edd0*/  @!P1 LDG.E.U16 R252, desc[UR56][R4.64] ;  /* 0x0000003804fc9981 */ /* 0x0000a4000c1e1500 */
[----:B0-----:R-:W-:Y:S01]  /*3ede0*/  @!P1 IMAD.MOV.U32 R5, RZ, RZ, R143 ;  /* 0x000000ffff059224 */ /* 0x001fe200078e008f */
[----:B------:R-:W-:Y:S01]  /*3edf0*/  PRMT R250, RZ, 0x7610, R250 ;  /* 0x00007610fffa7816 */ /* 0x000fe200000000fa */
[----:B---3--:R0:W-:Y:S04]  /*3ee00*/  STL [R1+0x204], R141 ;  /* 0x0002048d01007387 */ /* 0x0081e80000100800 */
[----:B0-----:R-:W3:Y:S04]  /*3ee10*/  LDL R141, [R1+0xcf0] ;  /* 0x000cf000018d7983 */ /* 0x001ee80000100800 */
[----:B------:R-:W-:Y:S04]  /*3ee20*/  STL [R1+0x214], R147 ;  /* 0x0002149301007387 */ /* 0x000fe80000100800 */
[----:B----4-:R0:W-:Y:S04]  /*3ee30*/  STL [R1+0x200], R139 ;  /* 0x0002008b01007387 */ /* 0x0101e80000100800 */
[----:B------:R-:W4:Y:S04]  /*3ee40*/  LDL R133, [R1+0xcec] ;  /* 0x000cec0001857983 */ /* 0x000f280000100800 */
[----:B------:R-:W4:Y:S04]  /*3ee50*/  LDL R138, [R1+0xce8] ;  /* 0x000ce800018a7983 */ /* 0x000f280000100800 */
[----:B0-----:R-:W4:Y:S01]  /*3ee60*/  LDL R139, [R1+0xcf4] ;  /* 0x000cf400018b7983 */ /* 0x001f220000100800 */
[----:B--2---:R-:W-:-:S05]  /*3ee70*/  @!P1 IMAD.MOV.U32 R4, RZ, RZ, R142 ;  /* 0x000000ffff049224 */ /* 0x004fca00078e008e */
[----:B------:R0:W2:Y:S02]  /*3ee80*/  @!P1 LDG.E.U16 R251, desc[UR56][R4.64] ;  /* 0x0000003804fb9981 */ /* 0x0000a4000c1e1500 */
[----:B0-----:R-:W-:Y:S02]  /*3ee90*/  @!P1 IMAD.MOV.U32 R5, RZ, RZ, R136 ;  /* 0x000000ffff059224 */ /* 0x001fe400078e0088 */
[----:B------:R-:W-:Y:S01]  /*3eea0*/  @!P1 IMAD.MOV.U32 R4, RZ, RZ, R134 ;  /* 0x000000ffff049224 */ /* 0x000fe200078e0086 */
[----:B------:R-:W2:Y:S04]  /*3eeb0*/  LDL R136, [R1+0xcd0] ;  /* 0x000cd00001887983 */ /* 0x000ea80000100800 */
[----:B------:R0:W-:Y:S04]  /*3eec0*/  STL [R1+0x20c], R145 ;  /* 0x00020c9101007387 */ /* 0x0001e80000100800 */
[----:B------:R-:W2:Y:S01]  /*3eed0*/  LDL R134, [R1+0xcd4] ;  /* 0x000cd40001867983 */ /* 0x000ea20000100800 */
[----:B------:R-:W-:-:S03]  /*3eee0*/  PRMT R249, RZ, 0x7610, R249 ;  /* 0x00007610fff97816 */ /* 0x000fc600000000f9 */
[----:B------:R1:W2:Y:S01]  /*3eef0*/  @!P1 LDG.E.U16 R250, desc[UR56][R4.64] ;  /* 0x0000003804fa9981 */ /* 0x0002a2000c1e1500 */
[----:B------:R-:W-:Y:S02]  /*3ef00*/  PRMT R248, RZ, 0x7610, R248 ;  /* 0x00007610fff87816 */ /* 0x000fe400000000f8 */
[----:B------:R-:W-:Y:S01]  /*3ef10*/  PRMT R247, RZ, 0x7610, R247 ;  /* 0x00007610fff77816 */ /* 0x000fe200000000f7 */
[----:B------:R-:W2:Y:S04]  /*3ef20*/  LDL R143, [R1+0xcb8] ;  /* 0x000cb800018f7983 */ /* 0x000ea80000100800 */
[----:B------:R-:W2:Y:S01]  /*3ef30*/  LDL R142, [R1+0xcbc] ;  /* 0x000cbc00018e7983 */ /* 0x000ea20000100800 */
[----:B------:R-:W-:Y:S02]  /*3ef40*/  PRMT R246, RZ, 0x7610, R246 ;  /* 0x00007610fff67816 */ /* 0x000fe400000000f6 */
[----:B------:R-:W-:-:S02]  /*3ef50*/  PRMT R245, RZ, 0x7610, R245 ;  /* 0x00007610fff57816 */ /* 0x000fc400000000f5 */
[----:B------:R-:W-:Y:S02]  /*3ef60*/  PRMT R244, RZ, 0x7610, R244 ;  /* 0x00007610fff47816 */ /* 0x000fe400000000f4 */
[----:B------:R-:W-:Y:S02]  /*3ef70*/  PRMT R243, RZ, 0x7610, R243 ;  /* 0x00007610fff37816 */ /* 0x000fe400000000f3 */
[----:B------:R-:W-:Y:S01]  /*3ef80*/  PRMT R242, RZ, 0x7610, R242 ;  /* 0x00007610fff27816 */ /* 0x000fe200000000f2 */
[----:B-1----:R-:W-:Y:S01]  /*3ef90*/  @!P1 IMAD.MOV.U32 R5, RZ, RZ, R132 ;  /* 0x000000ffff059224 */ /* 0x002fe200078e0084 */
[----:B------:R-:W-:Y:S01]  /*3efa0*/  PRMT R241, RZ, 0x7610, R241 ;  /* 0x00007610fff17816 */ /* 0x000fe200000000f1 */
[----:B------:R-:W2:Y:S01]  /*3efb0*/  LDL R132, [R1+0xcc8] ;  /* 0x000cc80001847983 */ /* 0x000ea20000100800 */
[----:B------:R-:W-:-:S03]  /*3efc0*/  @!P1 IMAD.MOV.U32 R4, RZ, RZ, R24 ;  /* 0x000000ffff049224 */ /* 0x000fc600078e0018 */
[----:B------:R-:W2:Y:S01]  /*3efd0*/  LDL R24, [R1+0xccc] ;  /* 0x000ccc0001187983 */ /* 0x000ea20000100800 */
[----:B------:R-:W-:Y:S02]  /*3efe0*/  PRMT R240, RZ, 0x7610, R240 ;  /* 0x00007610fff07816 */ /* 0x000fe400000000f0 */
[----:B------:R-:W-:Y:S02]  /*3eff0*/  PRMT R239, RZ, 0x7610, R239 ;  /* 0x00007610ffef7816 */ /* 0x000fe400000000ef */
[----:B------:R-:W-:Y:S01]  /*3f000*/  PRMT R238, RZ, 0x7610, R238 ;  /* 0x00007610ffee7816 */ /* 0x000fe200000000ee */
[----:B------:R3:W2:Y:S01]  /*3f010*/  @!P1 LDG.E.U16 R249, desc[UR56][R4.64] ;  /* 0x0000003804f99981 */ /* 0x0006a2000c1e1500 */
[----:B------:R-:W-:Y:S02]  /*3f020*/  PRMT R237, RZ, 0x7610, R237 ;  /* 0x00007610ffed7816 */ /* 0x000fe400000000ed */
[----:B------:R-:W-:Y:S02]  /*3f030*/  PRMT R236, RZ, 0x7610, R236 ;  /* 0x00007610ffec7816 */ /* 0x000fe400000000ec */
[----:B------:R-:W-:-:S02]  /*3f040*/  PRMT R235, RZ, 0x7610, R235 ;  /* 0x00007610ffeb7816 */ /* 0x000fc400000000eb */
[----:B------:R-:W-:Y:S02]  /*3f050*/  PRMT R234, RZ, 0x7610, R234 ;  /* 0x00007610ffea7816 */ /* 0x000fe400000000ea */
[----:B------:R-:W-:Y:S02]  /*3f060*/  PRMT R233, RZ, 0x7610, R233 ;  /* 0x00007610ffe97816 */ /* 0x000fe400000000e9 */
[----:B------:R-:W-:Y:S02]  /*3f070*/  PRMT R232, RZ, 0x7610, R232 ;  /* 0x00007610ffe87816 */ /* 0x000fe400000000e8 */
        /* <DEDUP_REMOVED lines=46> */
[----:B------:R-:W-:Y:S01]  /*3f360*/  PRMT R185, RZ, 0x7610, R185 ;  /* 0x00007610ffb97816 */ /* 0x000fe200000000b9 */
[----:B------:R-:W2:Y:S01]  /*3f370*/  LDL R144, [R1+0x7b0] ;  /* 0x0007b00001907983 */ /* 0x000ea20000100800 */
[----:B---3--:R-:W-:-:S03]  /*3f380*/  @!P1 IMAD.MOV.U32 R5, RZ, RZ, R141 ;  /* 0x000000ffff059224 */ /* 0x008fc600078e008d */
[----:B------:R-:W3:Y:S01]  /*3f390*/  LDL R141, [R1+0xca8] ;  /* 0x000ca800018d7983 */ /* 0x000ee20000100800 */
[----:B----4-:R-:W-:-:S03]  /*3f3a0*/  @!P1 IMAD.MOV.U32 R4, RZ, RZ, R139 ;  /* 0x000000ffff049224 */ /* 0x010fc600078e008b */
[----:B------:R-:W4:Y:S04]  /*3f3b0*/  LDL R139, [R1+0xcac] ;  /* 0x000cac00018b7983 */ /* 0x000f280000100800 */
[----:B------:R1:W3:Y:S02]  /*3f3c0*/  @!P1 LDG.E.U16 R248, desc[UR56][R4.64] ;  /* 0x0000003804f89981 */ /* 0x0002e4000c1e1500 */
[----:B-1----:R-:W-:Y:S02]  /*3f3d0*/  @!P1 IMAD.MOV.U32 R4, RZ, RZ, R133 ;  /* 0x000000ffff049224 */ /* 0x002fe400078e0085 */
[----:B------:R-:W4:Y:S01]  /*3f3e0*/  LDL R133, [R1+0xcc4] ;  /* 0x000cc40001857983 */ /* 0x000f220000100800 */
[----:B------:R-:W-:-:S03]  /*3f3f0*/  @!P1 IMAD.MOV.U32 R5, RZ, RZ, R138 ;  /* 0x000000ffff059224 */ /* 0x000fc600078e008a */
[----:B------:R-:W3:Y:S04]  /*3f400*/  LDL R138, [R1+0xcc0] ;  /* 0x000cc000018a7983 */ /* 0x000ee80000100800 */
[----:B------:R2:W3:Y:S02]  /*3f410*/  @!P1 LDG.E.U16 R247, desc[UR56][R4.64] ;  /* 0x0000003804f79981 */ /* 0x0004e4000c1e1500 */
[----:B--2---:R-:W-:Y:S02]  /*3f420*/  @!P1 IMAD.MOV.U32 R5, RZ, RZ, R136 ;  /* 0x000000ffff059224 */ /* 0x004fe400078e0088 */
[----:B------:R-:W-:Y:S01]  /*3f430*/  @!P1 IMAD.MOV.U32 R4, RZ, RZ, R134 ;  /* 0x000000ffff049224 */ /* 0x000fe200078e0086 */
[----:B------:R-:W2:Y:S04]  /*3f440*/  LDL R136, [R1+0xcb0] ;  /* 0x000cb00001887983 */ /* 0x000ea80000100800 */
[----:B------:R-:W2:Y:S04]  /*3f450*/  LDL R134, [R1+0xcb4] ;  /* 0x000cb40001867983 */ /* 0x000ea80000100800 */
[----:B------:R1:W2:Y:S02]  /*3f460*/  @!P1 LDG.E.U16 R246, desc[UR56][R4.64] ;  /* 0x0000003804f69981 */ /* 0x0002a4000c1e1500 */
[----:B-1----:R-:W-:-:S02]  /*3f470*/  @!P1 IMAD.MOV.U32 R5, RZ, RZ, R132 ;  /* 0x000000ffff059224 */ /* 0x002fc400078e0084 */
[----:B------:R-:W2:Y:S01]  /*3f480*/  LDL R132, [R1+0xc90] ;  /* 0x000c900001847983 */ /* 0x000ea20000100800 */
[----:B------:R-:W-:-:S03]  /*3f490*/  @!P1 IMAD.MOV.U32 R4, RZ, RZ, R24 ;  /* 0x000000ffff049224 */ /* 0x000fc600078e0018 */
[----:B------:R-:W2:Y:S04]  /*3f4a0*/  LDL R24, [R1+0xc94] ;  /* 0x000c940001187983 */ /* 0x000ea80000100800 */
[----:B------:R4:W2:Y:S02]  /*3f4b0*/  @!P1 LDG.E.U16 R245, desc[UR56][R4.64] ;  /* 0x0000003804f59981 */ /* 0x0008a4000c1e1500 */
[----:B----4-:R-:W-:Y:S02]  /*3f4c0*/  @!P1 IMAD.MOV.U32 R4, RZ, RZ, R133 ;  /* 0x000000ffff049224 */ /* 0x010fe400078e0085 */
[----:B------:R-:W4:Y:S01]  /*3f4d0*/  LDL R133, [R1+0xc8c] ;  /* 0x000c8c0001857983 */ /* 0x000f220000100800 */
[----:B---3--:R-:W-:-:S03]  /*3f4e0*/  @!P1 IMAD.MOV.U32 R5, RZ, RZ, R138 ;  /* 0x000000ffff059224 */ /* 0x008fc600078e008a */
[----:B------:R-:W3:Y:S04]  /*3f4f0*/  LDL R138, [R1+0xc88] ;  /* 0x000c8800018a7983 */ /* 0x000ee80000100800 */
[----:B------:R1:W3:Y:S02]  /*3f500*/  @!P1 LDG.E.U16 R244, desc[UR56][R4.64] ;  /* 0x0000003804f49981 */ /* 0x0002e4000c1e1500 */
[----:B-1----:R-:W-:Y:S02]  /*3f510*/  @!P1 IMAD.MOV.U32 R4, RZ, RZ, R142 ;  /* 0x000000ffff049224 */ /* 0x002fe400078e008e */
[----:B------:R-:W-:Y:S01]  /*3f520*/  @!P1 IMAD.MOV.U32 R5, RZ, RZ, R143 ;  /* 0x000000ffff059224 */ /* 0x000fe200078e008f */
[----:B------:R-:W3:Y:S04]  /*3f530*/  LDL R142, [R1+0xc74] ;  /* 0x000c7400018e7983 */ /* 0x000ee80000100800 */
[----:B------:R-:W3:Y:S04]  /*3f540*/  LDL R143, [R1+0xc70] ;  /* 0x000c7000018f7983 */ /* 0x000ee80000100800 */
[----:B------:R2:W3:Y:S02]  /*3f550*/  @!P1 LDG.E.U16 R243, desc[UR56][R4.64] ;  /* 0x0000003804f39981 */ /* 0x0004e4000c1e1500 */
[----:B--2---:R-:W-:-:S02]  /*3f560*/  @!P1 IMAD.MOV.U32 R4, RZ, RZ, R134 ;  /* 0x000000ffff049224 */ /* 0x004fc400078e0086 */
[----:B------:R-:W-:Y:S01]  /*3f570*/  @!P1 IMAD.MOV.U32 R5, RZ, RZ, R136 ;  /* 0x000000ffff059224 */ /* 0x000fe200078e0088 */
[----:B------:R-:W2:Y:S04]  /*3f580*/  LDL R134, [R1+0xc84] ;  /* 0x000c840001867983 */ /* 0x000ea80000100800 */
[----:B------:R-:W2:Y:S04]  /*3f590*/  LDL R136, [R1+0xc80] ;  /* 0x000c800001887983 */ /* 0x000ea80000100800 */
[----:B------:R1:W2:Y:S02]  /*3f5a0*/  @!P1 LDG.E.U16 R242, desc[UR56][R4.64] ;  /* 0x0000003804f29981 */ /* 0x0002a4000c1e1500 */
[----:B-1----:R-:W-:-:S02]  /*3f5b0*/  @!P1 IMAD.MOV.U32 R4, RZ, RZ, R139 ;  /* 0x000000ffff049224 */ /* 0x002fc400078e008b */
        /* <DEDUP_REMOVED lines=24> */
[----:B-1----:R-:W-:Y:S02]  /*3f740*/  @!P1 IMAD.MOV.U32 R4, RZ, RZ, R142 ;  /* 0x000000ffff049224 */ /* 0x002fe400078e008e */
[----:B------:R-:W-:Y:S01]  /*3f750*/  @!P1 IMAD.MOV.U32 R5, RZ, RZ, R143 ;  /* 0x000000ffff059224 */ /* 0x000fe200078e008f */
[----:B------:R-:W2:Y:S04]  /*3f760*/  LDL R142, [R1+0xc2c] ;  /* 0x000c2c00018e7983 */ /* 0x000ea80000100800 */
[----:B------:R-:W2:Y:S04]  /*3f770*/  LDL R143, [R1+0xc28] ;  /* 0x000c2800018f7983 */ /* 0x000ea80000100800 */
[----:B------:R4:W2:Y:S02]  /*3f780*/  @!P1 LDG.E.U16 R236, desc[UR56][R4.64] ;  /* 0x0000003804ec9981 */ /* 0x0008a4000c1e1500 */
[----:B----4-:R-:W-:-:S02]  /*3f790*/  @!P1 IMAD.MOV.U32 R4, RZ, RZ, R133 ;  /* 0x000000ffff049224 */ /* 0x010fc400078e0085 */
        /* <DEDUP_REMOVED lines=251> */
[----:B------:R-:W-:Y:S01]  /*40750*/  PRMT R184, RZ, 0x7610, R184 ;  /* 0x00007610ffb87816 */ /* 0x000fe200000000b8 */
[----:B------:R-:W2:Y:S04]  /*40760*/  LDL R141, [R1+0x730] ;  /* 0x00073000018d7983 */ /* 0x000ea80000100800 */
[----:B------:R4:W2:Y:S04]  /*40770*/  @!P1 LDG.E.U16 R185, desc[UR56][R4.64] ;  /* 0x0000003804b99981 */ /* 0x0008a8000c1e1500 */
[----:B------:R-:W2:Y:S01]  /*40780*/  LDL R139, [R1+0x734] ;  /* 0x00073400018b7983 */ /* 0x000ea20000100800 */
[----:B------:R-:W-:Y:S01]  /*40790*/  PRMT R183, RZ, 0x7610, R183 ;  /* 0x00007610ffb77816 */ /* 0x000fe200000000b7 */
[----:B----4-:R-:W-:-:S02]  /*407a0*/  @!P1 IMAD.MOV.U32 R4, RZ, RZ, R133 ;  /* 0x000000ffff049224 */ /* 0x010fc400078e0085 */
[----:B------:R-:W4:Y:S01]  /*407b0*/  LDL R133, [R1+0x7b4] ;  /* 0x0007b40001857983 */ /* 0x000f220000100800 */
[----:B---3--:R-:W-:-:S05]  /*407c0*/  @!P1 IMAD.MOV.U32 R5, RZ, RZ, R138 ;  /* 0x000000ffff059224 */ /* 0x008fca00078e008a */
[----:B------:R2:W3:Y:S02]  /*407d0*/  @!P1 LDG.E.U16 R184, desc[UR56][R4.64] ;  /* 0x0000003804b89981 */ /* 0x0004e4000c1e1500 */
[----:B--2---:R-:W-:Y:S02]  /*407e0*/  @!P1 IMAD.MOV.U32 R4, RZ, RZ, R134 ;  /* 0x000000ffff049224 */ /* 0x004fe400078e0086 */
[----:B------:R-:W-:Y:S01]  /*407f0*/  @!P1 IMAD.MOV.U32 R5, RZ, RZ, R136 ;  /* 0x000000ffff059224 */ /* 0x000fe200078e0088 */
[----:B------:R-:W2:Y:S04]  /*40800*/  LDL R134, [R1+0x6f4] ;  /* 0x0006f40001867983 */ /* 0x000ea80000100800 */
[----:B------:R-:W3:Y:S04]  /*40810*/  LDL R136, [R1+0x6f0] ;  /* 0x0006f00001887983 */ /* 0x000ee80000100800 */
[----:B------:R1:W3:Y:S02]  /*40820*/  @!P1 LDG.E.U16 R183, desc[UR56][R4.64] ;  /* 0x0000003804b79981 */ /* 0x0002e4000c1e1500 */
[----:B-1----:R-:W-:-:S02]  /*40830*/  @!P1 IMAD.MOV.U32 R5, RZ, RZ, R132 ;  /* 0x000000ffff059224 */ /* 0x002fc400078e0084 */
[----:B------:R-:W3:Y:S01]  /*40840*/  LDL R132, [R1+0x6b0] ;  /* 0x0006b00001847983 */ /* 0x000ee20000100800 */
[----:B------:R-:W-:Y:S01]  /*40850*/  PRMT R182, RZ, 0x7610, R182 ;  /* 0x00007610ffb67816 */ /* 0x000fe200000000b6 */
[----:B------:R-:W-:Y:S01]  /*40860*/  @!P1 IMAD.MOV.U32 R4, RZ, RZ, R24 ;  /* 0x000000ffff049224 */ /* 0x000fe200078e0018 */
[----:B------:R-:W-:Y:S01]  /*40870*/  PRMT R181, RZ, 0x7610, R181 ;  /* 0x00007610ffb57816 */ /* 0x000fe200000000b5 */
[----:B------:R-:W3:Y:S04]  /*40880*/  LDL R24, [R1+0x6b4] ;  /* 0x0006b40001187983 */ /* 0x000ee80000100800 */
[----:B------:R1:W3:Y:S01]  /*40890*/  @!P1 LDG.E.U16 R182, desc[UR56][R4.64] ;  /* 0x0000003804b69981 */ /* 0x0002e2000c1e1500 */
[----:B------:R-:W-:-:S03]  /*408a0*/  PRMT R180, RZ, 0x7610, R180 ;  /* 0x00007610ffb47816 */ /* 0x000fc600000000b4 */
[----:B------:R-:W3:Y:S04]  /*408b0*/  LDL.LU R138, [R1+0x670] ;  /* 0x00067000018a7983 */ /* 0x000ee80000300800 */
[----:B------:R-:W3:Y:S01]  /*408c0*/  LDL.LU R149, [R1+0x674] ;  /* 0x0006740001957983 */ /* 0x000ee20000300800 */
[----:B-1----:R-:W-:Y:S01]  /*408d0*/  @!P1 IMAD.MOV.U32 R5, RZ, RZ, R144 ;  /* 0x000000ffff059224 */ /* 0x002fe200078e0090 */
[----:B------:R-:W-:Y:S02]  /*408e0*/  PRMT R179, RZ, 0x7610, R179 ;  /* 0x00007610ffb37816 */ /* 0x000fe400000000b3 */
[----:B------:R-:W-:Y:S01]  /*408f0*/  PRMT R178, RZ, 0x7610, R178 ;  /* 0x00007610ffb27816 */ /* 0x000fe200000000b2 */
[----:B----4-:R-:W-:Y:S02]  /*40900*/  @!P1 IMAD.MOV.U32 R4, RZ, RZ, R133 ;  /* 0x000000ffff049224 */ /* 0x010fe400078e0085 */
[----:B------:R-:W4:Y:S04]  /*40910*/  LDL.LU R133, [R1+0x634] ;  /* 0x0006340001857983 */ /* 0x000f280000300800 */
[----:B------:R1:W4:Y:S04]  /*40920*/  @!P1 LDG.E.U16 R181, desc[UR56][R4.64] ;  /* 0x0000003804b59981 */ /* 0x000328000c1e1500 */
[----:B------:R-:W4:Y:S01]  /*40930*/  LDL R144, [R1+0x630] ;  /* 0x0006300001907983 */ /* 0x000f220000100800 */
[----:B-1----:R-:W-:-:S02]  /*40940*/  @!P1 IMAD.MOV.U32 R4, RZ, RZ, R142 ;  /* 0x000000ffff049224 */ /* 0x002fc400078e008e */
[----:B------:R-:W-:Y:S01]  /*40950*/  @!P1 IMAD.MOV.U32 R5, RZ, RZ, R143 ;  /* 0x000000ffff059224 */ /* 0x000fe200078e008f */
[----:B------:R-:W4:Y:S04]  /*40960*/  LDL R142, [R1+0x80c] ;  /* 0x00080c00018e7983 */ /* 0x000f280000100800 */
[----:B------:R-:W4:Y:S04]  /*40970*/  LDL R143, [R1+0x808] ;  /* 0x00080800018f7983 */ /* 0x000f280000100800 */
[----:B------:R1:W4:Y:S02]  /*40980*/  @!P1 LDG.E.U16 R180, desc[UR56][R4.64] ;  /* 0x0000003804b49981 */ /* 0x000324000c1e1500 */
[----:B-1----:R-:W-:-:S02]  /*40990*/  @!P1 IMAD.MOV.U32 R4, RZ, RZ, R139 ;  /* 0x000000ffff049224 */ /* 0x002fc400078e008b */
[----:B------:R-:W-:Y:S01]  /*409a0*/  @!P1 IMAD.MOV.U32 R5, RZ, RZ, R141 ;  /* 0x000000ffff059224 */ /* 0x000fe200078e008d */
[----:B------:R-:W-:Y:S02]  /*409b0*/  PRMT R177, RZ, 0x7610, R177 ;  /* 0x00007610ffb17816 */ /* 0x000fe400000000b1 */
[----:B------:R-:W-:Y:S01]  /*409c0*/  PRMT R176, RZ, 0x7610, R176 ;  /* 0x00007610ffb07816 */ /* 0x000fe200000000b0 */
[----:B------:R-:W4:Y:S04]  /*409d0*/  LDL R141, [R1+0x7e8] ;  /* 0x0007e800018d7983 */ /* 0x000f280000100800 */
[----:B------:R2:W4:Y:S01]  /*409e0*/  @!P1 LDG.E.U16 R179, desc[UR56][R4.64] ;  /* 0x0000003804b39981 */ /* 0x000522000c1e1500 */
[----:B------:R-:W-:-:S03]  /*409f0*/  PRMT R175, RZ, 0x7610, R175 ;  /* 0x00007610ffaf7816 */ /* 0x000fc600000000af */
[----:B------:R-:W4:Y:S01]  /*40a00*/  LDL R139, [R1+0x7e0] ;  /* 0x0007e000018b7983 */ /* 0x000f220000100800 */
[----:B--2---:R-:W-:Y:S02]  /*40a10*/  @!P1 IMAD.MOV.U32 R4, RZ, RZ, R134 ;  /* 0x000000ffff049224 */ /* 0x004fe400078e0086 */
[----:B---3--:R-:W-:Y:S01]  /*40a20*/  @!P1 IMAD.MOV.U32 R5, RZ, RZ, R136 ;  /* 0x000000ffff059224 */ /* 0x008fe200078e0088 */
[----:B------:R-:W2:Y:S04]  /*40a30*/  LDL R134, [R1+0x814] ;  /* 0x0008140001867983 */ /* 0x000ea80000100800 */
[----:B------:R-:W3:Y:S04]  /*40a40*/  LDL R136, [R1+0x810] ;  /* 0x0008100001887983 */ /* 0x000ee80000100800 */
[----:B------:R1:W3:Y:S02]  /*40a50*/  @!P1 LDG.E.U16 R178, desc[UR56][R4.64] ;  /* 0x0000003804b29981 */ /* 0x0002e4000c1e1500 */
[----:B-1----:R-:W-:-:S02]  /*40a60*/  @!P1 IMAD.MOV.U32 R5, RZ, RZ, R132 ;  /* 0x000000ffff059224 */ /* 0x002fc400078e0084 */
[----:B------:R-:W3:Y:S01]  /*40a70*/  LDL R132, [R1+0x7ec] ;  /* 0x0007ec0001847983 */ /* 0x000ee20000100800 */
[----:B------:R-:W-:-:S03]  /*40a80*/  @!P1 IMAD.MOV.U32 R4, RZ, RZ, R24 ;  /* 0x000000ffff049224 */ /* 0x000fc600078e0018 */
[----:B------:R-:W3:Y:S04]  /*40a90*/  LDL R24, [R1+0x7e4] ;  /* 0x0007e40001187983 */ /* 0x000ee80000100800 */
[----:B------:R1:W3:Y:S02]  /*40aa0*/  @!P1 LDG.E.U16 R177, desc[UR56][R4.64] ;  /* 0x0000003804b19981 */ /* 0x0002e4000c1e1500 */
[----:B-1----:R-:W-:Y:S02]  /*40ab0*/  @!P1 IMAD.MOV.U32 R4, RZ, RZ, R149 ;  /* 0x000000ffff049224 */ /* 0x002fe400078e0095 */
[----:B------:R-:W-:-:S05]  /*40ac0*/  @!P1 IMAD.MOV.U32 R5, RZ, RZ, R138 ;  /* 0x000000ffff059224 */ /* 0x000fca00078e008a */
[----:B------:R4:W3:Y:S01]  /*40ad0*/  @!P1 LDG.E.U16 R176, desc[UR56][R4.64] ;  /* 0x0000003804b09981 */ /* 0x0008e2000c1e1500 */
[----:B------:R-:W-:Y:S02]  /*40ae0*/  PRMT R174, RZ, 0x7610, R174 ;  /* 0x00007610ffae7816 */ /* 0x000fe400000000ae */
[----:B------:R-:W-:Y:S01]  /*40af0*/  PRMT R173, RZ, 0x7610, R173 ;  /* 0x00007610ffad7816 */ /* 0x000fe200000000ad */
[----:B----4-:R-:W-:Y:S02]  /*40b00*/  @!P1 IMAD.MOV.U32 R4, RZ, RZ, R133 ;  /* 0x000000ffff049224 */ /* 0x010fe400078e0085 */
[----:B------:R-:W-:Y:S02]  /*40b10*/  @!P1 IMAD.MOV.U32 R5, RZ, RZ, R144 ;  /* 0x000000ffff059224 */ /* 0x000fe400078e0090 */
[----:B------:R-:W4:Y:S04]  /*40b20*/  LDL R144, [R1+0x768] ;  /* 0x0007680001907983 */ /* 0x000f280000100800 */
[----:B------:R2:W4:Y:S02]  /*40b30*/  @!P1 LDG.E.U16 R175, desc[UR56][R4.64] ;  /* 0x0000003804af9981 */ /* 0x000524000c1e1500 */
[----:B--2---:R-:W-:-:S02]  /*40b40*/  @!P1 IMAD.MOV.U32 R4, RZ, RZ, R134 ;  /* 0x000000ffff049224 */ /* 0x004fc400078e0086 */
[----:B---3--:R-:W-:Y:S01]  /*40b50*/  @!P1 IMAD.MOV.U32 R5, RZ, RZ, R136 ;  /* 0x000000ffff059224 */ /* 0x008fe200078e0088 */
[----:B------:R-:W2:Y:S04]  /*40b60*/  LDL R134, [R1+0x7ac] ;  /* 0x0007ac0001867983 */ /* 0x000ea80000100800 */
[----:B------:R-:W3:Y:S04]  /*40b70*/  LDL R136, [R1+0x7a8] ;  /* 0x0007a80001887983 */ /* 0x000ee80000100800 */
[----:B------:R1:W4:Y:S02]  /*40b80*/  @!P1 LDG.E.U16 R174, desc[UR56][R4.64] ;  /* 0x0000003804ae9981 */ /* 0x000324000c1e1500 */
[----:B-1----:R-:W-:-:S02]  /*40b90*/  @!P1 IMAD.MOV.U32 R4, RZ, RZ, R142 ;  /* 0x000000ffff049224 */ /* 0x002fc400078e008e */
[----:B------:R-:W-:Y:S01]  /*40ba0*/  @!P1 IMAD.MOV.U32 R5, RZ, RZ, R143 ;  /* 0x000000ffff059224 */ /* 0x000fe200078e008f */
[----:B------:R-:W-:Y:S01]  /*40bb0*/  PRMT R172, RZ, 0x7610, R172 ;  /* 0x00007610ffac7816 */ /* 0x000fe200000000ac */
[----:B------:R-:W4:Y:S04]  /*40bc0*/  LDL R143, [R1+0x728] ;  /* 0x00072800018f7983 */ /* 0x000f280000100800 */
[----:B------:R1:W4:Y:S01]  /*40bd0*/  @!P1 LDG.E.U16 R173, desc[UR56][R4.64] ;  /* 0x0000003804ad9981 */ /* 0x000322000c1e1500 */
[----:B------:R-:W-:-:S03]  /*40be0*/  PRMT R171, RZ, 0x7610, R171 ;  /* 0x00007610ffab7816 */ /* 0x000fc600000000ab */
[----:B------:R-:W4:Y:S01]  /*40bf0*/  LDL R142, [R1+0x6a8] ;  /* 0x0006a800018e7983 */ /* 0x000f220000100800 */
[----:B-1----:R-:W-:-:S03]  /*40c00*/  @!P1 IMAD.MOV.U32 R4, RZ, RZ, R132 ;  /* 0x000000ffff049224 */ /* 0x002fc600078e0084 */
[----:B------:R-:W4:Y:S01]  /*40c10*/  LDL R132, [R1+0x76c] ;  /* 0x00076c0001847983 */ /* 0x000f220000100800 */
[----:B------:R-:W-:-:S03]  /*40c20*/  @!P1 IMAD.MOV.U32 R5, RZ, RZ, R141 ;  /* 0x000000ffff059224 */ /* 0x000fc600078e008d */
[----:B------:R-:W4:Y:S04]  /*40c30*/  LDL R141, [R1+0x72c] ;  /* 0x00072c00018d7983 */ /* 0x000f280000100800 */
[----:B------:R1:W4:Y:S02]  /*40c40*/  @!P1 LDG.E.U16 R172, desc[UR56][R4.64] ;  /* 0x0000003804ac9981 */ /* 0x000324000c1e1500 */
[----:B-1----:R-:W-:Y:S02]  /*40c50*/  @!P1 IMAD.MOV.U32 R4, RZ, RZ, R24 ;  /* 0x000000ffff049224 */ /* 0x002fe400078e0018 */
[----:B------:R-:W-:Y:S01]  /*40c60*/  @!P1 IMAD.MOV.U32 R5, RZ, RZ, R139 ;  /* 0x000000ffff059224 */ /* 0x000fe200078e008b */
[----:B------:R-:W4:Y:S04]  /*40c70*/  LDL R24, [R1+0x6ec] ;  /* 0x0006ec0001187983 */ /* 0x000f280000100800 */
[----:B------:R-:W4:Y:S04]  /*40c80*/  LDL R139, [R1+0x6e8] ;  /* 0x0006e800018b7983 */ /* 0x000f280000100800 */
[----:B------:R2:W4:Y:S01]  /*40c90*/  @!P1 LDG.E.U16 R171, desc[UR56][R4.64] ;  /* 0x0000003804ab9981 */ /* 0x000522000c1e1500 */
[----:B------:R-:W-:Y:S01]  /*40ca0*/  PRMT R170, RZ, 0x7610, R170 ;  /* 0x00007610ffaa7816 */ /* 0x000fe200000000aa */
[----:B--2---:R-:W-:-:S02]  /*40cb0*/  @!P1 IMAD.MOV.U32 R4, RZ, RZ, R134 ;  /* 0x000000ffff049224 */ /* 0x004fc400078e0086 */
[----:B------:R-:W2:Y:S01]  /*40cc0*/  LDL R134, [R1+0x6ac] ;  /* 0x0006ac0001867983 */ /* 0x000ea20000100800 */
[----:B---3--:R-:W-:-:S03]  /*40cd0*/  @!P1 IMAD.MOV.U32 R5, RZ, RZ, R136 ;  /* 0x000000ffff059224 */ /* 0x008fc600078e0088 */
[----:B------:R-:W3:Y:S04]  /*40ce0*/  LDL.LU R136, [R1+0x668] ;  /* 0x0006680001887983 */ /* 0x000ee80000300800 */
[----:B------:R-:W3:Y:S04]  /*40cf0*/  LDL.LU R147, [R1+0x66c] ;  /* 0x00066c0001937983 */ /* 0x000ee80000300800 */
[----:B------:R-:W3:Y:S04]  /*40d00*/  LDL.LU R151, [R1+0x62c] ;  /* 0x00062c0001977983 */ /* 0x000ee80000300800 */
[----:B------:R4:W3:Y:S01]  /*40d10*/  @!P1 LDG.E.U16 R170, desc[UR56][R4.64] ;  /* 0x0000003804aa9981 */ /* 0x0008e2000c1e1500 */
[----:B------:R-:W-:-:S02]  /*40d20*/  PRMT R169, RZ, 0x7610, R169 ;  /* 0x00007610ffa97816 */ /* 0x000fc400000000a9 */
[----:B------:R-:W-:Y:S02]  /*40d30*/  PRMT R168, RZ, 0x7610, R168 ;  /* 0x00007610ffa87816 */ /* 0x000fe400000000a8 */
[----:B------:R-:W-:Y:S02]  /*40d40*/  PRMT R167, RZ, 0x7610, R167 ;  /* 0x00007610ffa77816 */ /* 0x000fe400000000a7 */
[----:B------:R-:W-:Y:S02]  /*40d50*/  PRMT R166, RZ, 0x7610, R166 ;  /* 0x00007610ffa67816 */ /* 0x000fe400000000a6 */
[----:B------:R-:W-:Y:S02]  /*40d60*/  PRMT R165, RZ, 0x7610, R165 ;  /* 0x00007610ffa57816 */ /* 0x000fe400000000a5 */
[----:B------:R-:W-:Y:S02]  /*40d70*/  PRMT R164, RZ, 0x7610, R164 ;  /* 0x00007610ffa47816 */ /* 0x000fe400000000a4 */
[----:B------:R-:W-:Y:S01]  /*40d80*/  PRMT R163, RZ, 0x7610, R163 ;  /* 0x00007610ffa37816 */ /* 0x000fe200000000a3 */
[----:B------:R-:W3:Y:S04]  /*40d90*/  LDL R146, [R1+0x760] ;  /* 0x0007600001927983 */ /* 0x000ee80000100800 */
[----:B0-----:R-:W3:Y:S01]  /*40da0*/  LDL R145, [R1+0x764] ;  /* 0x0007640001917983 */ /* 0x001ee20000100800 */
[----:B----4-:R-:W-:-:S03]  /*40db0*/  @!P1 IMAD.MOV.U32 R4, RZ, RZ, R132 ;  /* 0x000000ffff049224 */ /* 0x010fc600078e0084 */
[----:B------:R-:W4:Y:S01]  /*40dc0*/  LDL R132, [R1+0x628] ;  /* 0x0006280001847983 */ /* 0x000f220000100800 */
[----:B------:R-:W-:-:S03]  /*40dd0*/  @!P1 IMAD.MOV.U32 R5, RZ, RZ, R144 ;  /* 0x000000ffff059224 */ /* 0x000fc600078e0090 */
[----:B------:R-:W4:Y:S04]  /*40de0*/  LDL R144, [R1+0x7c8] ;  /* 0x0007c80001907983 */ /* 0x000f280000100800 */
[----:B------:R0:W4:Y:S02]  /*40df0*/  @!P1 LDG.E.U16 R169, desc[UR56][R4.64] ;  /* 0x0000003804a99981 */ /* 0x000124000c1e1500 */
[----:B0-----:R-:W-:Y:S02]  /*40e00*/  @!P1 IMAD.MOV.U32 R4, RZ, RZ, R141 ;  /* 0x000000ffff049224 */ /* 0x001fe400078e008d */
[----:B------:R-:W-:Y:S01]  /*40e10*/  @!P1 IMAD.MOV.U32 R5, RZ, RZ, R143 ;  /* 0x000000ffff059224 */ /* 0x000fe200078e008f */
[----:B------:R-:W4:Y:S04]  /*40e20*/  LDL R141, [R1+0x7dc] ;  /* 0x0007dc00018d7983 */ /* 0x000f280000100800 */
[----:B------:R-:W4:Y:S04]  /*40e30*/  LDL R143, [R1+0x7d8] ;  /* 0x0007d800018f7983 */ /* 0x000f280000100800 */
[----:B------:R0:W4:Y:S02]  /*40e40*/  @!P1 LDG.E.U16 R168, desc[UR56][R4.64] ;  /* 0x0000003804a89981 */ /* 0x000124000c1e1500 */
[----:B0-----:R-:W-:-:S02]  /*40e50*/  @!P1 IMAD.MOV.U32 R4, RZ, RZ, R24 ;  /* 0x000000ffff049224 */ /* 0x001fc400078e0018 */
[----:B------:R-:W-:Y:S01]  /*40e60*/  @!P1 IMAD.MOV.U32 R5, RZ, RZ, R139 ;  /* 0x000000ffff059224 */ /* 0x000fe200078e008b */
[----:B------:R-:W4:Y:S04]  /*40e70*/  LDL R24, [R1+0x7d4] ;  /* 0x0007d40001187983 */ /* 0x000f280000100800 */
[----:B------:R-:W4:Y:S04]  /*40e80*/  LDL R139, [R1+0x7d0] ;  /* 0x0007d000018b7983 */ /* 0x000f280000100800 */
[----:B------:R0:W4:Y:S02]  /*40e90*/  @!P1 LDG.E.U16 R167, desc[UR56][R4.64] ;  /* 0x0000003804a79981 */ /* 0x000124000c1e1500 */
[----:B0-----:R-:W-:-:S02]  /*40ea0*/  @!P1 IMAD.MOV.U32 R5, RZ, RZ, R142 ;  /* 0x000000ffff059224 */ /* 0x001fc400078e008e */
[----:B------:R-:W4:Y:S01]  /*40eb0*/  LDL R142, [R1+0x7cc] ;  /* 0x0007cc00018e7983 */ /* 0x000f220000100800 */
[----:B--2---:R-:W-:-:S03]  /*40ec0*/  @!P1 IMAD.MOV.U32 R4, RZ, RZ, R134 ;  /* 0x000000ffff049224 */ /* 0x004fc600078e0086 */
[----:B------:R-:W2:Y:S04]  /*40ed0*/  LDL R134, [R1+0x7a0] ;  /* 0x0007a00001867983 */ /* 0x000ea80000100800 */
[----:B------:R3:W2:Y:S02]  /*40ee0*/  @!P1 LDG.E.U16 R166, desc[UR56][R4.64] ;  /* 0x0000003804a69981 */ /* 0x0006a4000c1e1500 */
[----:B---3--:R-:W-:Y:S02]  /*40ef0*/  @!P1 IMAD.MOV.U32 R4, RZ, RZ, R147 ;  /* 0x000000ffff049224 */ /* 0x008fe400078e0093 */
[----:B------:R-:W-:-:S05]  /*40f00*/  @!P1 IMAD.MOV.U32 R5, RZ, RZ, R136 ;  /* 0x000000ffff059224 */ /* 0x000fca00078e0088 */
[----:B------:R4:W3:Y:S02]  /*40f10*/  @!P1 LDG.E.U16 R165, desc[UR56][R4.64] ;  /* 0x0000003804a59981 */ /* 0x0008e4000c1e1500 */
[----:B----4-:R-:W-:Y:S02]  /*40f20*/  @!P1 IMAD.MOV.U32 R5, RZ, RZ, R132 ;  /* 0x000000ffff059224 */ /* 0x010fe400078e0084 */
[----:B------:R-:W4:Y:S01]  /*40f30*/  LDL R132, [R1+0x7a4] ;  /* 0x0007a40001847983 */ /* 0x000f220000100800 */
[----:B------:R-:W-:-:S05]  /*40f40*/  @!P1 IMAD.MOV.U32 R4, RZ, RZ, R151 ;  /* 0x000000ffff049224 */ /* 0x000fca00078e0097 */
[----:B------:R0:W3:Y:S01]  /*40f50*/  @!P1 LDG.E.U16 R164, desc[UR56][R4.64] ;  /* 0x0000003804a49981 */ /* 0x0000e2000c1e1500 */
[----:B------:R-:W-:Y:S01]  /*40f60*/  PRMT R162, RZ, 0x7610, R162 ;  /* 0x00007610ffa27816 */ /* 0x000fe200000000a2 */
[----:B0-----:R-:W-:Y:S02]  /*40f70*/  @!P1 IMAD.MOV.U32 R4, RZ, RZ, R141 ;  /* 0x000000ffff049224 */ /* 0x001fe400078e008d */
[----:B------:R-:W-:Y:S01]  /*40f80*/  @!P1 IMAD.MOV.U32 R5, RZ, RZ, R143 ;  /* 0x000000ffff059224 */ /* 0x000fe200078e008f */
[----:B------:R-:W3:Y:S04]  /*40f90*/  LDL R141, [R1+0x724] ;  /* 0x00072400018d7983 */ /* 0x000ee80000100800 */
[----:B------:R-:W3:Y:S04]  /*40fa0*/  LDL R143, [R1+0x720] ;  /* 0x00072000018f7983 */ /* 0x000ee80000100800 */
[----:B------:R0:W3:Y:S01]  /*40fb0*/  @!P1 LDG.E.U16 R163, desc[UR56][R4.64] ;  /* 0x0000003804a39981 */ /* 0x0000e2000c1e1500 */
[----:B------:R-:W-:Y:S01]  /*40fc0*/  PRMT R161, RZ, 0x7610, R161 ;  /* 0x00007610ffa17816 */ /* 0x000fe200000000a1 */
[----:B0-----:R-:W-:-:S02]  /*40fd0*/  @!P1 IMAD.MOV.U32 R4, RZ, RZ, R24 ;  /* 0x000000ffff049224 */ /* 0x001fc400078e0018 */
[----:B------:R-:W-:Y:S01]  /*40fe0*/  @!P1 IMAD.MOV.U32 R5, RZ, RZ, R139 ;  /* 0x000000ffff059224 */ /* 0x000fe200078e008b */
[----:B------:R-:W3:Y:S04]  /*40ff0*/  LDL R24, [R1+0x6e4] ;  /* 0x0006e40001187983 */ /* 0x000ee80000100800 */
[----:B------:R-:W3:Y:S04]  /*41000*/  LDL R139, [R1+0x6e0] ;  /* 0x0006e000018b7983 */ /* 0x000ee80000100800 */
[----:B------:R0:W3:Y:S04]  /*41010*/  @!P1 LDG.E.U16 R162, desc[UR56][R4.64] ;  /* 0x0000003804a29981 */ /* 0x0000e8000c1e1500 */
[----:B------:R-:W3:Y:S01]  /*41020*/  LDL.LU R148, [R1+0x6a0] ;  /* 0x0006a00001947983 */ /* 0x000ee20000300800 */
[----:B0-----:R-:W-:-:S02]  /*41030*/  @!P1 IMAD.MOV.U32 R4, RZ, RZ, R142 ;  /* 0x000000ffff049224 */ /* 0x001fc400078e008e */
[----:B------:R-:W-:-:S05]  /*41040*/  @!P1 IMAD.MOV.U32 R5, RZ, RZ, R144 ;  /* 0x000000ffff059224 */ /* 0x000fca00078e0090 */
[----:B------:R4:W3:Y:S02]  /*41050*/  @!P1 LDG.E.U16 R161, desc[UR56][R4.64] ;  /* 0x0000003804a19981 */ /* 0x0008e4000c1e1500 */
[----:B----4-:R-:W-:Y:S02]  /*41060*/  @!P1 IMAD.MOV.U32 R4, RZ, RZ, R132 ;  /* 0x000000ffff049224 */ /* 0x010fe400078e0084 */
[----:B------:R-:W4:Y:S01]  /*41070*/  LDL R132, [R1+0x6a4] ;  /* 0x0006a40001847983 */ /* 0x000f220000100800 */
[----:B--2---:R-:W-:-:S03]  /*41080*/  @!P1 IMAD.MOV.U32 R5, RZ, RZ, R134 ;  /* 0x000000ffff059224 */ /* 0x004fc600078e0086 */
[----:B------:R-:W2:Y:S04]  /*41090*/  LDL.LU R134, [R1+0x660] ;  /* 0x0006600001867983 */ /* 0x000ea80000300800 */
[----:B------:R-:W2:Y:S01]  /*410a0*/  LDL.LU R142, [R1+0x664] ;  /* 0x00066400018e7983 */ /* 0x000ea20000300800 */
[----:B------:R-:W-:-:S03]  /*410b0*/  PRMT R160, RZ, 0x7610, R160 ;  /* 0x00007610ffa07816 */ /* 0x000fc600000000a0 */
[----:B------:R-:W2:Y:S01]  /*410c0*/  LDL.LU R144, [R1+0x624] ;  /* 0x0006240001907983 */ /* 0x000ea20000300800 */
[----:B------:R-:W-:-:S03]  /*410d0*/  PRMT R159, RZ, 0x7610, R159 ;  /* 0x00007610ff9f7816 */ /* 0x000fc6000000009f */
[----:B------:R-:W2:Y:S04]  /*410e0*/  LDL R150, [R1+0x798] ;  /* 0x0007980001967983 */ /* 0x000ea80000100800 */
[----:B------:R0:W2:Y:S01]  /*410f0*/  @!P1 LDG.E.U16 R160, desc[UR56][R4.64] ;  /* 0x0000003804a09981 */ /* 0x0000a2000c1e1500 */
[----:B------:R-:W-:Y:S01]  /*41100*/  PRMT R158, RZ, 0x7610, R158 ;  /* 0x00007610ff9e7816 */ /* 0x000fe2000000009e */
[----:B0-----:R-:W-:Y:S02]  /*41110*/  @!P1 IMAD.MOV.U32 R4, RZ, RZ, R145 ;  /* 0x000000ffff049224 */ /* 0x001fe400078e0091 */
[----:B------:R-:W-:Y:S01]  /*41120*/  @!P1 IMAD.MOV.U32 R5, RZ, RZ, R146 ;  /* 0x000000ffff059224 */ /* 0x000fe200078e0092 */
[----:B------:R-:W2:Y:S04]  /*41130*/  LDL R145, [R1+0x790] ;  /* 0x0007900001917983 */ /* 0x000ea80000100800 */
[----:B------:R-:W2:Y:S04]  /*41140*/  LDL R146, [R1+0x79c] ;  /* 0x00079c0001927983 */ /* 0x000ea80000100800 */
[----:B------:R3:W2:Y:S01]  /*41150*/  @!P1 LDG.E.U16 R159, desc[UR56][R4.64] ;  /* 0x00000038049f9981 */ /* 0x0006a2000c1e1500 */
[----:B------:R-:W-:Y:S01]  /*41160*/  PRMT R157, RZ, 0x7610, R157 ;  /* 0x00007610ff9d7816 */ /* 0x000fe2000000009d */
[----:B---3--:R-:W-:-:S02]  /*41170*/  @!P1 IMAD.MOV.U32 R4, RZ, RZ, R141 ;  /* 0x000000ffff049224 */ /* 0x008fc400078e008d */
[----:B------:R-:W-:Y:S01]  /*41180*/  @!P1 IMAD.MOV.U32 R5, RZ, RZ, R143 ;  /* 0x000000ffff059224 */ /* 0x000fe200078e008f */
[----:B------:R-:W3:Y:S04]  /*41190*/  LDL R141, [R1+0x758] ;  /* 0x00075800018d7983 */ /* 0x000ee80000100800 */
[----:B------:R-:W3:Y:S04]  /*411a0*/  LDL R143, [R1+0x794] ;  /* 0x00079400018f7983 */ /* 0x000ee80000100800 */
[----:B------:R0:W3:Y:S02]  /*411b0*/  @!P1 LDG.E.U16 R158, desc[UR56][R4.64] ;  /* 0x00000038049e9981 */ /* 0x0000e4000c1e1500 */
[----:B0-----:R-:W-:-:S02]  /*411c0*/  @!P1 IMAD.MOV.U32 R4, RZ, RZ, R24 ;  /* 0x000000ffff049224 */ /* 0x001fc400078e0018 */
[----:B------:R-:W-:Y:S01]  /*411d0*/  @!P1 IMAD.MOV.U32 R5, RZ, RZ, R139 ;  /* 0x000000ffff059224 */ /* 0x000fe200078e008b */
[----:B------:R-:W3:Y:S04]  /*411e0*/  LDL R24, [R1+0x78c] ;  /* 0x00078c0001187983 */ /* 0x000ee80000100800 */
[----:B------:R-:W3:Y:S04]  /*411f0*/  LDL R139, [R1+0x788] ;  /* 0x00078800018b7983 */ /* 0x000ee80000100800 */
[----:B------:R4:W3:Y:S02]  /*41200*/  @!P1 LDG.E.U16 R157, desc[UR56][R4.64] ;  /* 0x00000038049d9981 */ /* 0x0008e4000c1e1500 */
[----:B----4-:R-:W-:-:S02]  /*41210*/  @!P1 IMAD.MOV.U32 R4, RZ, RZ, R132 ;  /* 0x000000ffff049224 */ /* 0x010fc400078e0084 */
[----:B------:R-:W4:Y:S01]  /*41220*/  LDL R132, [R1+0x75c] ;  /* 0x00075c0001847983 */ /* 0x000f220000100800 */
[----:B------:R-:W-:Y:S01]  /*41230*/  PRMT R156, RZ, 0x7610, R156 ;  /* 0x00007610ff9c7816 */ /* 0x000fe2000000009c */
[----:B------:R-:W-:Y:S01]  /*41240*/  @!P1 IMAD.MOV.U32 R5, RZ, RZ, R148 ;  /* 0x000000ffff059224 */ /* 0x000fe200078e0094 */
[----:B------:R-:W-:-:S04]  /*41250*/  PRMT R155, RZ, 0x7610, R155 ;  /* 0x00007610ff9b7816 */ /* 0x000fc8000000009b */
[----:B------:R2:W4:Y:S01]  /*41260*/  @!P1 LDG.E.U16 R156, desc[UR56][R4.64] ;  /* 0x00000038049c9981 */ /* 0x000522000c1e1500 */
[----:B------:R-:W-:Y:S01]  /*41270*/  PRMT R154, RZ, 0x7610, R154 ;  /* 0x00007610ff9a7816 */ /* 0x000fe2000000009a */
[----:B--2---:R-:W-:Y:S02]  /*41280*/  @!P1 IMAD.MOV.U32 R4, RZ, RZ, R142 ;  /* 0x000000ffff049224 */ /* 0x004fe400078e008e */
[----:B------:R-:W-:-:S05]  /*41290*/  @!P1 IMAD.MOV.U32 R5, RZ, RZ, R134 ;  /* 0x000000ffff059224 */ /* 0x000fca00078e0086 */
[----:B------:R0:W2:Y:S01]  /*412a0*/  @!P1 LDG.E.U16 R155, desc[UR56][R4.64] ;  /* 0x00000038049b9981 */ /* 0x0000a2000c1e1500 */
[----:B------:R-:W-:Y:S01]  /*412b0*/  PRMT R153, RZ, 0x7610, R153 ;  /* 0x00007610ff997816 */ /* 0x000fe20000000099 */
[----:B0-----:R-:W-:Y:S02]  /*412c0*/  @!P1 IMAD.MOV.U32 R4, RZ, RZ, R144 ;  /* 0x000000ffff049224 */ /* 0x001fe400078e0090 */
[----:B------:R-:W-:-:S05]  /*412d0*/  @!P1 IMAD.MOV.U32 R5, RZ, RZ, R0 ;  /* 0x000000ffff059224 */ /* 0x000fca00078e0000 */
[----:B------:R0:W2:Y:S01]  /*412e0*/  @!P1 LDG.E.U16 R154, desc[UR56][R4.64] ;  /* 0x00000038049a9981 */ /* 0x0000a2000c1e1500 */
[----:B------:R-:W-:Y:S01]  /*412f0*/  PRMT R152, RZ, 0x7610, R152 ;  /* 0x00007610ff987816 */ /* 0x000fe20000000098 */
[----:B0-----:R-:W-:Y:S02]  /*41300*/  @!P1 IMAD.MOV.U32 R4, RZ, RZ, R146 ;  /* 0x000000ffff049224 */ /* 0x001fe400078e0092 */
[----:B------:R-:W-:-:S05]  /*41310*/  @!P1 IMAD.MOV.U32 R5, RZ, RZ, R150 ;  /* 0x000000ffff059224 */ /* 0x000fca00078e0096 */
[----:B------:R3:W2:Y:S01]  /*41320*/  @!P1 LDG.E.U16 R153, desc[UR56][R4.64] ;  /* 0x0000003804999981 */ /* 0x0006a2000c1e1500 */
[----:B------:R-:W-:Y:S01]  /*41330*/  PRMT R23, RZ, 0x7610, R23 ;  /* 0x00007610ff177816 */ /* 0x000fe20000000017 */
[----:B---3--:R-:W-:Y:S02]  /*41340*/  @!P1 IMAD.MOV.U32 R4, RZ, RZ, R143 ;  /* 0x000000ffff049224 */ /* 0x008fe400078e008f */
[----:B------:R-:W-:-:S05]  /*41350*/  @!P1 IMAD.MOV.U32 R5, RZ, RZ, R145 ;  /* 0x000000ffff059224 */ /* 0x000fca00078e0091 */
[----:B------:R0:W3:Y:S01]  /*41360*/  @!P1 LDG.E.U16 R152, desc[UR56][R4.64] ;  /* 0x0000003804989981 */ /* 0x0000e2000c1e1500 */
[----:B------:R-:W-:-:S03]  /*41370*/  PRMT R22, RZ, 0x7610, R22 ;  /* 0x00007610ff167816 */ /* 0x000fc60000000016 */
[----:B------:R1:W-:Y:S04]  /*41380*/  STL [R1+0x1964], R0 ;  /* 0x0019640001007387 */ /* 0x0003e80000100800 */
[----:B------:R-:W2:Y:S04]  /*41390*/  LDL R146, [R1+0x718] ;  /* 0x0007180001927983 */ /* 0x000ea80000100800 */
[----:B------:R-:W3:Y:S01]  /*413a0*/  LDL R145, [R1+0x71c] ;  /* 0x00071c0001917983 */ /* 0x000ee20000100800 */
[----:B0-----:R-:W-:Y:S02]  /*413b0*/  @!P1 IMAD.MOV.U32 R4, RZ, RZ, R24 ;  /* 0x000000ffff049224 */ /* 0x001fe400078e0018 */
[----:B------:R-:W-:Y:S01]  /*413c0*/  @!P1 IMAD.MOV.U32 R5, RZ, RZ, R139 ;  /* 0x000000ffff059224 */ /* 0x000fe200078e008b */
[----:B-1----:R-:W2:Y:S04]  /*413d0*/  LDL R0, [R1+0x74c] ;  /* 0x00074c0001007983 */ /* 0x002ea80000100800 */
[----:B------:R-:W3:Y:S04]  /*413e0*/  LDL R139, [R1+0x6d8] ;  /* 0x0006d800018b7983 */ /* 0x000ee80000100800 */
[----:B------:R0:W3:Y:S04]  /*413f0*/  @!P1 LDG.E.U16 R23, desc[UR56][R4.64] ;  /* 0x0000003804179981 */ /* 0x0000e8000c1e1500 */
[----:B------:R-:W3:Y:S04]  /*41400*/  LDL R24, [R1+0x6dc] ;  /* 0x0006dc0001187983 */ /* 0x000ee80000100800 */
[----:B------:R-:W3:Y:S04]  /*41410*/  LDL.LU R143, [R1+0x69c] ;  /* 0x00069c00018f7983 */ /* 0x000ee80000300800 */
[----:B------:R-:W3:Y:S01]  /*41420*/  LDL.LU R150, [R1+0x698] ;  /* 0x0006980001967983 */ /* 0x000ee20000300800 */
[----:B0-----:R-:W-:-:S02]  /*41430*/  @!P1 IMAD.MOV.U32 R5, RZ, RZ, R141 ;  /* 0x000000ffff059224 */ /* 0x001fc400078e008d */
[----:B----4-:R-:W-:Y:S02]  /*41440*/  @!P1 IMAD.MOV.U32 R4, RZ, RZ, R132 ;  /* 0x000000ffff049224 */ /* 0x010fe400078e0084 */
        /* <DEDUP_REMOVED lines=10> */
[----:B------:R-:W3:Y:S01]  /*414f0*/  LDL R5, [R1+0x748] ;  /* 0x0007480001057983 */ /* 0x000ee20000100800 */
[----:B--2---:R-:W-:-:S03]  /*41500*/  @!P1 IMAD.MOV.U32 R4, RZ, RZ, R0 ;  /* 0x000000ffff049224 */ /* 0x004fc600078e0000 */
[----:B------:R-:W2:Y:S01]  /*41510*/  LDL R0, [R1+0x61c] ;  /* 0x00061c0001007983 */ /* 0x000ea20000100800 */
[----:B------:R-:W-:Y:S02]  /*41520*/  PRMT R20, RZ, 0x7610, R20 ;  /* 0x00007610ff147816 */ /* 0x000fe40000000014 */
[----:B------:R-:W-:Y:S02]  /*41530*/  PRMT R19, RZ, 0x7610, R19 ;  /* 0x00007610ff137816 */ /* 0x000fe40000000013 */
[----:B------:R-:W-:Y:S02]  /*41540*/  PRMT R18, RZ, 0x7610, R18 ;  /* 0x00007610ff127816 */ /* 0x000fe40000000012 */
[----:B------:R-:W-:Y:S02]  /*41550*/  PRMT R17, RZ, 0x7610, R17 ;  /* 0x00007610ff117816 */ /* 0x000fe40000000011 */
[----:B------:R-:W-:Y:S01]  /*41560*/  PRMT R16, RZ, 0x7610, R16 ;  /* 0x00007610ff107816 */ /* 0x000fe20000000010 */
[----:B---3--:R0:W3:Y:S02]  /*41570*/  @!P1 LDG.E.U16 R20, desc[UR56][R4.64] ;  /* 0x0000003804149981 */ /* 0x0080e4000c1e1500 */
[----:B0-----:R-:W-:-:S02]  /*41580*/  @!P1 IMAD.MOV.U32 R4, RZ, RZ, R145 ;  /* 0x000000ffff049224 */ /* 0x001fc400078e0091 */
[----:B------:R-:W-:Y:S01]  /*41590*/  @!P1 IMAD.MOV.U32 R5, RZ, RZ, R146 ;  /* 0x000000ffff059224 */ /* 0x000fe200078e0092 */
[----:B------:R-:W3:Y:S04]  /*415a0*/  LDL R145, [R1+0x714] ;  /* 0x0007140001917983 */ /* 0x000ee80000100800 */
[----:B------:R0:W3:Y:S02]  /*415b0*/  @!P1 LDG.E.U16 R19, desc[UR56][R4.64] ;  /* 0x0000003804139981 */ /* 0x0000e4000c1e1500 */
[----:B0-----:R-:W-:Y:S02]  /*415c0*/  @!P1 IMAD.MOV.U32 R4, RZ, RZ, R24 ;  /* 0x000000ffff049224 */ /* 0x001fe400078e0018 */
        /* <DEDUP_REMOVED lines=9> */
[----:B------:R-:W-:-:S05]  /*41660*/  @!P1 IMAD.MOV.U32 R5, RZ, RZ, R132 ;  /* 0x000000ffff059224 */ /* 0x000fca00078e0084 */
[----:B------:R2:W4:Y:S02]  /*41670*/  @!P1 LDG.E.U16 R16, desc[UR56][R4.64] ;  /* 0x0000003804109981 */ /* 0x000524000c1e1500 */
[----:B--2---:R-:W-:Y:S02]  /*41680*/  @!P1 IMAD.MOV.U32 R4, RZ, RZ, R0 ;  /* 0x000000ffff049224 */ /* 0x004fe400078e0000 */
[----:B------:R-:W-:Y:S01]  /*41690*/  @!P1 IMAD.MOV.U32 R5, RZ, RZ, R3 ;  /* 0x000000ffff059224 */ /* 0x000fe200078e0003 */
[----:B------:R-:W2:Y:S04]  /*416a0*/  LDL.LU R0, [R1+0x648] ;  /* 0x0006480001007983 */ /* 0x000ea80000300800 */
[----:B------:R0:W-:Y:S04]  /*416b0*/  STL [R1+0x1968], R3 ;  /* 0x0019680301007387 */ /* 0x0001e80000100800 */
[----:B0-----:R-:W4:Y:S01]  /*416c0*/  LDL R3, [R1+0x710] ;  /* 0x0007100001037983 */ /* 0x001f220000100800 */
[----:B------:R-:W-:-:S02]  /*416d0*/  PRMT R15, RZ, 0x7610, R15 ;  /* 0x00007610ff0f7816 */ /* 0x000fc4000000000f */
[----:B------:R-:W-:-:S04]  /*416e0*/  PRMT R14, RZ, 0x7610, R14 ;  /* 0x00007610ff0e7816 */ /* 0x000fc8000000000e */
[----:B------:R3:W2:Y:S01]  /*416f0*/  @!P1 LDG.E.U16 R15, desc[UR56][R4.64] ;  /* 0x00000038040f9981 */ /* 0x0006a2000c1e1500 */
[----:B------:R-:W-:Y:S01]  /*41700*/  PRMT R13, RZ, 0x7610, R13 ;  /* 0x00007610ff0d7816 */ /* 0x000fe2000000000d */
[----:B---3--:R-:W-:Y:S02]  /*41710*/  @!P1 IMAD.MOV.U32 R4, RZ, RZ, R145 ;  /* 0x000000ffff049224 */ /* 0x008fe400078e0091 */
[----:B----4-:R-:W-:Y:S02]  /*41720*/  @!P1 IMAD.MOV.U32 R5, RZ, RZ, R3 ;  /* 0x000000ffff059224 */ /* 0x010fe400078e0003 */
[----:B------:R-:W3:Y:S04]  /*41730*/  LDL.LU R3, [R1+0x688] ;  /* 0x0006880001037983 */ /* 0x000ee80000300800 */
[----:B------:R0:W4:Y:S04]  /*41740*/  @!P1 LDG.E.U16 R14, desc[UR56][R4.64] ;  /* 0x00000038040e9981 */ /* 0x000128000c1e1500 */
[----:B------:R-:W2:Y:S01]  /*41750*/  LDL.LU R145, [R1+0x650] ;  /* 0x0006500001917983 */ /* 0x000ea20000300800 */
[----:B0-----:R-:W-:-:S02]  /*41760*/  @!P1 IMAD.MOV.U32 R4, RZ, RZ, R24 ;  /* 0x000000ffff049224 */ /* 0x001fc400078e0018 */
[----:B------:R-:W-:Y:S01]  /*41770*/  @!P1 IMAD.MOV.U32 R5, RZ, RZ, R139 ;  /* 0x000000ffff059224 */ /* 0x000fe200078e008b */
[----:B------:R-:W3:Y:S04]  /*41780*/  LDL.LU R24, [R1+0x654] ;  /* 0x0006540001187983 */ /* 0x000ee80000300800 */
        /* <DEDUP_REMOVED lines=16> */
[----:B------:R-:W0:Y:S01]  /*41890*/  LDL R5, [R1+0x694] ;  /* 0x0006940001057983 */ /* 0x000e220000100800 */
[----:B------:R-:W-:Y:S01]  /*418a0*/  PRMT R10, RZ, 0x7610, R10 ;  /* 0x00007610ff0a7816 */ /* 0x000fe2000000000a */
[----:B0-----:R-:W-:Y:S02]  /*418b0*/  @!P1 IMAD.MOV.U32 R4, RZ, RZ, R5 ;  /* 0x000000ffff049224 */ /* 0x001fe400078e0005 */
[----:B------:R-:W-:-:S05]  /*418c0*/  @!P1 IMAD.MOV.U32 R5, RZ, RZ, R146 ;  /* 0x000000ffff059224 */ /* 0x000fca00078e0092 */
[----:B------:R0:W4:Y:S04]  /*418d0*/  @!P1 LDG.E.U16 R10, desc[UR56][R4.64] ;  /* 0x00000038040a9981 */ /* 0x000128000c1e1500 */
[----:B------:R-:W0:Y:S01]  /*418e0*/  LDL R5, [R1+0x68c] ;  /* 0x00068c0001057983 */ /* 0x000e220000100800 */
[----:B------:R-:W-:-:S03]  /*418f0*/  PRMT R9, RZ, 0x7610, R9 ;  /* 0x00007610ff097816 */ /* 0x000fc60000000009 */
[----:B------:R3:W-:Y:S02]  /*41900*/  STL.64 [R1+0x1c30], R150 ;  /* 0x001c309601007387 */ /* 0x0007e40000100a00 */
[----:B---3--:R-:W-:Y:S02]  /*41910*/  IMAD.MOV.U32 R150, RZ, RZ, R24 ;  /* 0x000000ffff967224 */ /* 0x008fe400078e0018 */
[----:B------:R-:W-:Y:S02]  /*41920*/  IMAD.MOV.U32 R151, RZ, RZ, R25 ;  /* 0x000000ffff977224 */ /* 0x000fe400078e0019 */
[----:B0-----:R-:W-:Y:S02]  /*41930*/  @!P1 IMAD.MOV.U32 R4, RZ, RZ, R5 ;  /* 0x000000ffff049224 */ /* 0x001fe400078e0005 */
[----:B------:R-:W-:-:S05]  /*41940*/  @!P1 IMAD.MOV.U32 R5, RZ, RZ, R3 ;  /* 0x000000ffff059224 */ /* 0x000fca00078e0003 */
[----:B------:R0:W3:Y:S02]  /*41950*/  @!P1 LDG.E.U16 R9, desc[UR56][R4.64] ;  /* 0x0000003804099981 */ /* 0x0000e4000c1e1500 */
[----:B0-----:R-:W-:Y:S02]  /*41960*/  @!P1 IMAD.MOV.U32 R4, RZ, RZ, R24 ;  /* 0x000000ffff049224 */ /* 0x001fe400078e0018 */
[----:B------:R-:W3:Y:S04]  /*41970*/  LDL.LU R24, [R1+0x1c3c] ;  /* 0x001c3c0001187983 */ /* 0x000ee80000300800 */
[----:B------:R-:W3:Y:S04]  /*41980*/  LDL.LU R25, [R1+0x1c38] ;  /* 0x001c380001197983 */ /* 0x000ee80000300800 */
[----:B------:R0:W-:Y:S01]  /*41990*/  STL.64 [R1+0x1c28], R148 ;  /* 0x001c289401007387 */ /* 0x0001e20000100a00 */
[----:B--2---:R-:W-:-:S03]  /*419a0*/  @!P1 IMAD.MOV.U32 R5, RZ, RZ, R145 ;  /* 0x000000ffff059224 */ /* 0x004fc600078e0091 */
[----:B0-----:R-:W2:Y:S04]  /*419b0*/  LDL.LU R148, [R1+0x4e4] ;  /* 0x0004e40001947983 */ /* 0x001ea80000300800 */
[----:B------:R-:W2:Y:S04]  /*419c0*/  LDL.LU R149, [R1+0x4cc] ;  /* 0x0004cc0001957983 */ /* 0x000ea80000300800 */
[----:B------:R0:W-:Y:S04]  /*419d0*/  STL.64 [R1+0x1c20], R146 ;  /* 0x001c209201007387 */ /* 0x0001e80000100a00 */
        /* <DEDUP_REMOVED lines=9> */
[----:B0-----:R-:W2:Y:S04]  /*41a70*/  LDL R141, [R1+0x614] ;  /* 0x00061400018d7983 */ /* 0x001ea80000100800 */
[----:B----4-:R-:W-:Y:S04]  /*41a80*/  STL.64 [R1+0x1c00], R138 ;  /* 0x001c008a01007387 */ /* 0x010fe80000100a00 */
[----:B------:R-:W-:Y:S04]  /*41a90*/  STL.64 [R1+0x1bf8], R136 ;  /* 0x001bf88801007387 */ /* 0x000fe80000100a00 */
[----:B------:R-:W-:Y:S04]  /*41aa0*/  STL.64 [R1+0x1bf0], R134 ;  /* 0x001bf08601007387 */ /* 0x000fe80000100a00 */
[----:B------:R0:W-:Y:S04]  /*41ab0*/  STL.64 [R1+0x1be8], R132 ;  /* 0x001be88401007387 */ /* 0x0001e80000100a00 */
[----:B0-----:R-:W4:Y:S04]  /*41ac0*/  LDL R133, [R1+0x181c] ;  /* 0x00181c0001857983 */ /* 0x001f280000100800 */
[----:B------:R-:W-:Y:S04]  /*41ad0*/  STL.64 [R1+0x1be0], R130 ;  /* 0x001be08201007387 */ /* 0x000fe80000100a00 */
[----:B------:R-:W-:Y:S04]  /*41ae0*/  STL.64 [R1+0x1bd8], R128 ;  /* 0x001bd88001007387 */ /* 0x000fe80000100a00 */
[----:B------:R-:W-:Y:S04]  /*41af0*/  STL.64 [R1+0x1bd0], R126 ;  /* 0x001bd07e01007387 */ /* 0x000fe80000100a00 */
[----:B------:R-:W-:Y:S04]  /*41b00*/  STL.64 [R1+0x1bc8], R124 ;  /* 0x001bc87c01007387 */ /* 0x000fe80000100a00 */
[----:B------:R-:W-:Y:S04]  /*41b10*/  STL.64 [R1+0x1bc0], R122 ;  /* 0x001bc07a01007387 */ /* 0x000fe80000100a00 */
[----:B------:R0:W-:Y:S04]  /*41b20*/  STL.64 [R1+0x1bb8], R120 ;  /* 0x001bb87801007387 */ /* 0x0001e80000100a00 */
[----:B------:R-:W-:Y:S04]  /*41b30*/  STL.64 [R1+0x1bb0], R118 ;  /* 0x001bb07601007387 */ /* 0x000fe80000100a00 */
        /* <DEDUP_REMOVED lines=45> */
[----:B------:R-:W-:Y:S01]  /*41e10*/  STL.64 [R1+0x1a40], R26 ;  /* 0x001a401a01007387 */ /* 0x000fe20000100a00 */
[----:B------:R-:W-:-:S02]  /*41e20*/  PRMT R8, RZ, 0x7610, R8 ;  /* 0x00007610ff087816 */ /* 0x000fc40000000008 */
[----:B------:R-:W-:-:S04]  /*41e30*/  PRMT R7, RZ, 0x7610, R7 ;  /* 0x00007610ff077816 */ /* 0x000fc80000000007 */
[----:B------:R1:W4:Y:S02]  /*41e40*/  @!P1 LDG.E.U16 R8, desc[UR56][R4.64] ;  /* 0x0000003804089981 */ /* 0x000324000c1e1500 */
[----:B-1----:R-:W-:Y:S02]  /*41e50*/  @!P1 IMAD.MOV.U32 R4, RZ, RZ, R139 ;  /* 0x000000ffff049224 */ /* 0x002fe400078e008b */
[----:B------:R-:W-:-:S05]  /*41e60*/  @!P1 IMAD.MOV.U32 R5, RZ, RZ, R0 ;  /* 0x000000ffff059224 */ /* 0x000fca00078e0000 */
[----:B------:R2:W4:Y:S04]  /*41e70*/  @!P1 LDG.E.U16 R7, desc[UR56][R4.64] ;  /* 0x0000003804079981 */ /* 0x000528000c1e1500 */
[----:B---3--:R-:W-:Y:S04]  /*41e80*/  STL.64 [R1+0x1a38], R24 ;  /* 0x001a381801007387 */ /* 0x008fe80000100a00 */
[----:B------:R-:W-:Y:S04]  /*41e90*/  STL [R1+0x19e0], R0 ;  /* 0x0019e00001007387 */ /* 0x000fe80000100800 */
[----:B------:R-:W-:Y:S04]  /*41ea0*/  STL [R1+0x196c], R2 ;  /* 0x00196c0201007387 */ /* 0x000fe80000100800 */
[----:B0-----:R-:W3:Y:S04]  /*41eb0*/  LDL.LU R120, [R1+0x4b4] ;  /* 0x0004b40001787983 */ /* 0x001ee80000300800 */
        /* <DEDUP_REMOVED lines=18> */
[----:B------:R-:W3:Y:S01]  /*41fe0*/  LDL.LU R140, [R1+0x2ec] ;  /* 0x0002ec00018c7983 */ /* 0x000ee20000300800 */
[----:B--2---:R-:W-:-:S03]  /*41ff0*/  @!P1 IMAD.MOV.U32 R4, RZ, RZ, R141 ;  /* 0x000000ffff049224 */ /* 0x004fc600078e008d */
[----:B------:R-:W2:Y:S04]  /*42000*/  LDL.LU R141, [R1+0x2d4] ;  /* 0x0002d400018d7983 */ /* 0x000ea80000300800 */
[----:B----4-:R0:W-:Y:S04]  /*42010*/  STS.U16 [R133+UR4+0x1d00], R142 ;  /* 0x001d008e85007988 */ /* 0x0101e80008000404 */
[----:B------:R1:W-:Y:S04]  /*42020*/  STS.U16 [R133+UR4+0x2100], R143 ;  /* 0x0021008f85007988 */ /* 0x0003e80008000404 */
[----:B------:R4:W-:Y:S04]  /*42030*/  STS.U16 [R133+UR4+0x2500], R144 ;  /* 0x0025009085007988 */ /* 0x0009e80008000404 */
[----:B------:R4:W-:Y:S04]  /*42040*/  STS.U16 [R133+UR4+0x2900], R145 ;  /* 0x0029009185007988 */ /* 0x0009e80008000404 */
[----:B------:R4:W-:Y:S04]  /*42050*/  STS.U16 [R133+UR4+0x2d00], R146 ;  /* 0x002d009285007988 */ /* 0x0009e80008000404 */
[----:B------:R4:W-:Y:S04]  /*42060*/  STS.U16 [R133+UR4+0x3100], R147 ;  /* 0x0031009385007988 */ /* 0x0009e80008000404 */
[----:B0-----:R-:W2:Y:S04]  /*42070*/  LDL.LU R142, [R1+0x2bc] ;  /* 0x0002bc00018e7983 */ /* 0x001ea80000300800 */
[----:B-1----:R-:W2:Y:S04]  /*42080*/  LDL.LU R143, [R1+0x2a4] ;  /* 0x0002a400018f7983 */ /* 0x002ea80000300800 */
[----:B----4-:R-:W4:Y:S04]  /*42090*/  LDL.LU R144, [R1+0x28c] ;  /* 0x00028c0001907983 */ /* 0x010f280000300800 */
[----:B------:R-:W4:Y:S04]  /*420a0*/  LDL.LU R145, [R1+0x274] ;  /* 0x0002740001917983 */ /* 0x000f280000300800 */
[----:B------:R-:W4:Y:S04]  /*420b0*/  LDL.LU R146, [R1+0x25c] ;  /* 0x00025c0001927983 */ /* 0x000f280000300800 */
[----:B------:R0:W-:Y:S04]  /*420c0*/  STS.U16 [R133+UR4+0x3500], R148 ;  /* 0x0035009485007988 */ /* 0x0001e80008000404 */
[----:B------:R-:W4:Y:S04]  /*420d0*/  LDL.LU R147, [R1+0x244] ;  /* 0x0002440001937983 */ /* 0x000f280000300800 */
[----:B------:R1:W-:Y:S04]  /*420e0*/  STS.U16 [R133+UR4+0x3900], R149 ;  /* 0x0039009585007988 */ /* 0x0003e80008000404 */
[----:B0-----:R-:W4:Y:S04]  /*420f0*/  LDL.LU R148, [R1+0x22c] ;  /* 0x00022c0001947983 */ /* 0x001f280000300800 */
[----:B-1----:R-:W4:Y:S04]  /*42100*/  LDL.LU R149, [R1+0x214] ;  /* 0x0002140001957983 */ /* 0x002f280000300800 */
[----:B---3--:R-:W-:Y:S04]  /*42110*/  STS.U16 [R133+UR4+0x3d00], R120 ;  /* 0x003d007885007988 */ /* 0x008fe80008000404 */
        /* <DEDUP_REMOVED lines=13> */
[----:B------:R0:W-:Y:S04]  /*421f0*/  STS.U16 [R133+UR4+0x7500], R135 ;  /* 0x0075008785007988 */ /* 0x0001e80008000404 */
[----:B------:R1:W-:Y:S04]  /*42200*/  STS.U16 [R133+UR4+0x7900], R136 ;  /* 0x0079008885007988 */ /* 0x0003e80008000404 */
[----:B------:R3:W-:Y:S04]  /*42210*/  STS.U16 [R133+UR4+0x7d00], R137 ;  /* 0x007d008985007988 */ /* 0x0007e80008000404 */
[----:B------:R3:W-:Y:S04]  /*42220*/  STS.U16 [R133+UR4+0x10100], R138 ;  /* 0x0101008a85007988 */ /* 0x0007e80008000404 */
[----:B------:R3:W-:Y:S04]  /*42230*/  STS.U16 [R133+UR4+0x10500], R139 ;  /* 0x0105008b85007988 */ /* 0x0007e80008000404 */
[----:B------:R3:W-:Y:S04]  /*42240*/  STS.U16 [R133+UR4+0x10900], R140 ;  /* 0x0109008c85007988 */ /* 0x0007e80008000404 */
[----:B0-----:R-:W4:Y:S04]  /*42250*/  LDL.LU R135, [R1+0x600] ;  /* 0x0006000001877983 */ /* 0x001f280000300800 */
[----:B-1----:R-:W4:Y:S04]  /*42260*/  LDL.LU R136, [R1+0x5ec] ;  /* 0x0005ec0001887983 */ /* 0x002f280000300800 */
[----:B---3--:R-:W3:Y:S04]  /*42270*/  LDL.LU R137, [R1+0x5d8] ;  /* 0x0005d80001897983 */ /* 0x008ee80000300800 */
[----:B------:R-:W3:Y:S04]  /*42280*/  LDL.LU R138, [R1+0x5c4] ;  /* 0x0005c400018a7983 */ /* 0x000ee80000300800 */
[----:B------:R-:W3:Y:S04]  /*42290*/  LDL.LU R139, [R1+0x5b0] ;  /* 0x0005b000018b7983 */ /* 0x000ee80000300800 */
[----:B------:R-:W3:Y:S04]  /*422a0*/  LDL.LU R140, [R1+0x59c] ;  /* 0x00059c00018c7983 */ /* 0x000ee80000300800 */
[----:B--2---:R0:W-:Y:S04]  /*422b0*/  STS.U16 [R133+UR4+0x10d00], R141 ;  /* 0x010d008d85007988 */ /* 0x0041e80008000404 */
[----:B0-----:R-:W2:Y:S04]  /*422c0*/  LDL.LU R141, [R1+0x588] ;  /* 0x00058800018d7983 */ /* 0x001ea80000300800 */
[----:B------:R0:W-:Y:S04]  /*422d0*/  STS.U16 [R133+UR4+0x11100], R142 ;  /* 0x0111008e85007988 */ /* 0x0001e80008000404 */
[----:B------:R1:W-:Y:S04]  /*422e0*/  STS.U16 [R133+UR4+0x11500], R143 ;  /* 0x0115008f85007988 */ /* 0x0003e80008000404 */
[----:B----4-:R4:W-:Y:S04]  /*422f0*/  STS.U16 [R133+UR4+0x11900], R144 ;  /* 0x0119009085007988 */ /* 0x0109e80008000404 */
        /* <DEDUP_REMOVED lines=12> */
[----:B-1----:R-:W4:Y:S01]  /*423c0*/  LDL.LU R149, [R1+0x4c8] ;  /* 0x0004c80001957983 */ /* 0x002f220000300800 */
[----:B------:R-:W0:Y:S01]  /*423d0*/  S2R R134, SR_TID.X ;  /* 0x0000000000867919 */ /* 0x000e220000002100 */
[----:B------:R-:W-:Y:S01]  /*423e0*/  PRMT R6, RZ, 0x7610, R6 ;  /* 0x00007610ff067816 */ /* 0x000fe20000000006 */
[----:B------:R-:W-:Y:S01]  /*423f0*/  @!P1 IMAD.MOV.U32 R5, RZ, RZ, R2 ;  /* 0x000000ffff059224 */ /* 0x000fe200078e0002 */
[----:B------:R-:W-:Y:S04]  /*42400*/  STS.U16 [R133+UR4+0x13100], R252 ;  /* 0x013100fc85007988 */ /* 0x000fe80008000404 */
[----:B------:R-:W-:Y:S04]  /*42410*/  STS.U16 [R133+UR4+0x13500], R246 ;  /* 0x013500f685007988 */ /* 0x000fe80008000404 */
[----:B------:R-:W-:Y:S04]  /*42420*/  STS.U16 [R133+UR4+0x13900], R240 ;  /* 0x013900f085007988 */ /* 0x000fe80008000404 */
[----:B------:R-:W-:Y:S04]  /*42430*/  STS.U16 [R133+UR4+0x13d00], R234 ;  /* 0x013d00ea85007988 */ /* 0x000fe80008000404 */
[----:B------:R1:W4:Y:S04]  /*42440*/  @!P1 LDG.E.U16 R6, desc[UR56][R4.64] ;  /* 0x0000003804069981 */ /* 0x000328000c1e1500 */
[----:B------:R-:W-:Y:S04]  /*42450*/  STS.U16 [R133+UR4+0x14100], R228 ;  /* 0x014100e485007988 */ /* 0x000fe80008000404 */
[----:B------:R-:W-:Y:S04]  /*42460*/  STS.U16 [R133+UR4+0x14500], R222 ;  /* 0x014500de85007988 */ /* 0x000fe80008000404 */
[----:B------:R-:W-:Y:S04]  /*42470*/  STS.U16 [R133+UR4+0x14900], R216 ;  /* 0x014900d885007988 */ /* 0x000fe80008000404 */
[----:B------:R-:W-:Y:S04]  /*42480*/  STS.U16 [R133+UR4+0x14d00], R210 ;  /* 0x014d00d285007988 */ /* 0x000fe80008000404 */
[----:B------:R-:W4:Y:S04]  /*42490*/  LDL.LU R120, [R1+0x4b0] ;  /* 0x0004b00001787983 */ /* 0x000f280000300800 */
        /* <DEDUP_REMOVED lines=9> */
[----:B------:R-:W4:Y:S01]  /*42530*/  LDL.LU R125, [R1+0x438] ;  /* 0x00043800017d7983 */ /* 0x000f220000300800 */
[----:B0-----:R-:W-:-:S02]  /*42540*/  LOP3.LUT R132, R134, 0x3f, RZ, 0xc0, !PT ;  /* 0x0000003f86847812 */ /* 0x001fc400078ec0ff */
[----:B-1----:R-:W-:Y:S01]  /*42550*/  LOP3.LUT R4, R134, 0x40, RZ, 0xc0, !PT ;  /* 0x0000004086047812 */ /* 0x002fe200078ec0ff */
[----:B------:R-:W-:Y:S04]  /*42560*/  STS.U16 [R133+UR4+0x16500], R181 ;  /* 0x016500b585007988 */ /* 0x000fe80008000404 */
[----:B------:R-:W4:Y:S01]  /*42570*/  LDL.LU R126, [R1+0x420] ;  /* 0x00042000017e7983 */ /* 0x000f220000300800 */
[----:B------:R-:W-:-:S03]  /*42580*/  IMAD.SHL.U32 R5, R132, 0x2, RZ ;  /* 0x0000000284057824 */ /* 0x000fc600078e00ff */
[----:B------:R-:W-:Y:S01]  /*42590*/  STS.U16 [R133+UR4+0x16900], R180 ;  /* 0x016900b485007988 */ /* 0x000fe20008000404 */
[----:B------:R-:W-:-:S03]  /*425a0*/  IMAD R4, R4, 0x200, R5 ;  /* 0x0000020004047824 */ /* 0x000fc600078e0205 */
[----:B------:R-:W4:Y:S04]  /*425b0*/  LDL.LU R127, [R1+0x408] ;  /* 0x00040800017f7983 */ /* 0x000f280000300800 */
[----:B------:R-:W-:Y:S04]  /*425c0*/  STS.U16 [R133+UR4+0x16d00], R179 ;  /* 0x016d00b385007988 */ /* 0x000fe80008000404 */
[----:B------:R-:W4:Y:S04]  /*425d0*/  LDL.LU R128, [R1+0x3f0] ;  /* 0x0003f00001807983 */ /* 0x000f280000300800 */
[----:B------:R-:W-:Y:S01]  /*425e0*/  STS.U16 [R133+UR4+0x17100], R178 ;  /* 0x017100b285007988 */ /* 0x000fe20008000404 */
[----:B------:R-:W-:-:S03]  /*425f0*/  LOP3.LUT R4, R4, 0x30, RZ, 0x3c, !PT ;  /* 0x0000003004047812 */ /* 0x000fc600078e3cff */
[----:B------:R-:W4:Y:S04]  /*42600*/  LDL.LU R129, [R1+0x3d8] ;  /* 0x0003d80001817983 */ /* 0x000f280000300800 */
[----:B------:R-:W-:Y:S04]  /*42610*/  STS.U16 [R133+UR4+0x17500], R177 ;  /* 0x017500b185007988 */ /* 0x000fe80008000404 */
[----:B------:R-:W4:Y:S04]  /*42620*/  LDL.LU R130, [R1+0x3c0] ;  /* 0x0003c00001827983 */ /* 0x000f280000300800 */
[----:B------:R-:W-:Y:S04]  /*42630*/  STS.U16 [R133+UR4+0x17900], R176 ;  /* 0x017900b085007988 */ /* 0x000fe80008000404 */
[----:B------:R-:W4:Y:S04]  /*42640*/  LDL.LU R131, [R1+0x3a8] ;  /* 0x0003a80001837983 */ /* 0x000f280000300800 */
[----:B------:R0:W-:Y:S04]  /*42650*/  STS.U16 [R133+UR4+0x17d00], R175 ;  /* 0x017d00af85007988 */ /* 0x0001e80008000404 */
[----:B------:R-:W4:Y:S04]  /*42660*/  LDL.LU R132, [R1+0x390] ;  /* 0x0003900001847983 */ /* 0x000f280000300800 */
[----:B0-----:R-:W4:Y:S04]  /*42670*/  LDL.LU R133, [R1+0x378] ;  /* 0x0003780001857983 */ /* 0x001f280000300800 */
[----:B------:R0:W-:Y:S04]  /*42680*/  STS.U16 [R4+UR4+0x180], R135 ;  /* 0x0001808704007988 */ /* 0x0001e80008000404 */
[----:B------:R1:W-:Y:S04]  /*42690*/  STS.U16 [R4+UR4+0x580], R136 ;  /* 0x0005808804007988 */ /* 0x0003e80008000404 */
[----:B---3--:R3:W-:Y:S04]  /*426a0*/  STS.U16 [R4+UR4+0x980], R137 ;  /* 0x0009808904007988 */ /* 0x0087e80008000404 */
        /* <DEDUP_REMOVED lines=72> */
[----:B------:R-:W-:Y:S01]  /*42b30*/  STS.U16 [R4+UR4+0x13580], R245 ;  /* 0x013580f504007988 */ /* 0x000fe20008000404 */
[----:B------:R-:W-:-:S03]  /*42b40*/  LOP3.LUT R133, R134, 0x3f, RZ, 0xc0, !PT ;  /* 0x0000003f86857812 */ /* 0x000fc600078ec0ff */
[----:B------:R-:W-:Y:S04]  /*42b50*/  STS.U16 [R4+UR4+0x13980], R239 ;  /* 0x013980ef04007988 */ /* 0x000fe80008000404 */
[----:B------:R-:W-:Y:S04]  /*42b60*/  STS.U16 [R4+UR4+0x13d80], R233 ;  /* 0x013d80e904007988 */ /* 0x000fe80008000404 */
[----:B------:R-:W-:Y:S04]  /*42b70*/  STS.U16 [R4+UR4+0x14180], R227 ;  /* 0x014180e304007988 */ /* 0x000fe80008000404 */
[----:B------:R-:W-:Y:S01]  /*42b80*/  STS.U16 [R4+UR4+0x14580], R221 ;  /* 0x014580dd04007988 */ /* 0x000fe20008000404 */
[----:B------:R-:W-:-:S03]  /*42b90*/  LOP3.LUT R0, R134, 0x40, RZ, 0xc0, !PT ;  /* 0x0000004086007812 */ /* 0x000fc600078ec0ff */
[----:B------:R-:W-:Y:S01]  /*42ba0*/  STS.U16 [R4+UR4+0x14980], R215 ;  /* 0x014980d704007988 */ /* 0x000fe20008000404 */
[----:B------:R-:W-:-:S03]  /*42bb0*/  IMAD.SHL.U32 R2, R133, 0x2, RZ ;  /* 0x0000000285027824 */ /* 0x000fc600078e00ff */
[----:B------:R-:W-:Y:S04]  /*42bc0*/  STS.U16 [R4+UR4+0x14d80], R209 ;  /* 0x014d80d104007988 */ /* 0x000fe80008000404 */
[----:B------:R-:W4:Y:S04]  /*42bd0*/  LDL.LU R120, [R1+0x4ac] ;  /* 0x0004ac0001787983 */ /* 0x000f280000300800 */
[----:B------:R-:W-:Y:S04]  /*42be0*/  STS.U16 [R4+UR4+0x15180], R203 ;  /* 0x015180cb04007988 */ /* 0x000fe80008000404 */
[----:B------:R-:W4:Y:S04]  /*42bf0*/  LDL.LU R121, [R1+0x494] ;  /* 0x0004940001797983 */ /* 0x000f280000300800 */
[----:B------:R-:W-:Y:S04]  /*42c00*/  STS.U16 [R4+UR4+0x15580], R197 ;  /* 0x015580c504007988 */ /* 0x000fe80008000404 */
[----:B------:R-:W4:Y:S04]  /*42c10*/  LDL.LU R122, [R1+0x47c] ;  /* 0x00047c00017a7983 */ /* 0x000f280000300800 */
[----:B------:R-:W-:Y:S01]  /*42c20*/  STS.U16 [R4+UR4+0x15980], R191 ;  /* 0x015980bf04007988 */ /* 0x000fe20008000404 */
[----:B------:R-:W-:-:S03]  /*42c30*/  IMAD R0, R0, 0x200, R2 ;  /* 0x0000020000007824 */ /* 0x000fc600078e0202 */
        /* <DEDUP_REMOVED lines=20> */
[----:B------:R-:W4:Y:S04]  /*42d80*/  LDL.LU R134, [R1+0x374] ;  /* 0x0003740001867983 */ /* 0x000f280000300800 */
        /* <DEDUP_REMOVED lines=44> */
[----:B0-----:R-:W4:Y:S04]  /*43050*/  LDL.LU R134, [R1+0x5f8] ;  /* 0x0005f80001867983 */ /* 0x001f280000300800 */
[----:B------:R0:W-:Y:S04]  /*43060*/  STS.U16 [R0+UR4+0x7600], R135 ;  /* 0x0076008700007988 */ /* 0x0001e80008000404 */
[----:B------:R1:W-:Y:S04]  /*43070*/  STS.U16 [R0+UR4+0x7a00], R136 ;  /* 0x007a008800007988 */ /* 0x0003e80008000404 */
[----:B---3--:R3:W-:Y:S04]  /*43080*/  STS.U16 [R0+UR4+0x7e00], R137 ;  /* 0x007e008900007988 */ /* 0x0087e80008000404 */
[----:B------:R-:W-:Y:S04]  /*43090*/  STS.U16 [R0+UR4+0x10200], R138 ;  /* 0x0102008a00007988 */ /* 0x000fe80008000404 */
[----:B------:R3:W-:Y:S04]  /*430a0*/  STS.U16 [R0+UR4+0x10600], R139 ;  /* 0x0106008b00007988 */ /* 0x0007e80008000404 */
[----:B------:R3:W-:Y:S04]  /*430b0*/  STS.U16 [R0+UR4+0x10a00], R140 ;  /* 0x010a008c00007988 */ /* 0x0007e80008000404 */
[----:B0-----:R-:W4:Y:S04]  /*430c0*/  LDL.LU R135, [R1+0x5e4] ;  /* 0x0005e40001877983 */ /* 0x001f280000300800 */
[----:B-1----:R-:W4:Y:S04]  /*430d0*/  LDL.LU R136, [R1+0x5d0] ;  /* 0x0005d00001887983 */ /* 0x002f280000300800 */
[----:B---3--:R-:W3:Y:S04]  /*430e0*/  LDL.LU R137, [R1+0x5bc] ;  /* 0x0005bc0001897983 */ /* 0x008ee80000300800 */
        /* <DEDUP_REMOVED lines=20> */
[----:B------:R-:W0:Y:S03]  /*43230*/  S2R R138, SR_TID.X ;  /* 0x00000000008a7919 */ /* 0x000e260000002100 */
[----:B------:R-:W-:Y:S04]  /*43240*/  STS.U16 [R0+UR4+0x13200], R250 ;  /* 0x013200fa00007988 */ /* 0x000fe80008000404 */
[----:B------:R-:W-:Y:S04]  /*43250*/  STS.U16 [R0+UR4+0x13600], R244 ;  /* 0x013600f400007988 */ /* 0x000fe80008000404 */
[----:B------:R-:W-:Y:S04]  /*43260*/  STS.U16 [R0+UR4+0x13a00], R238 ;  /* 0x013a00ee00007988 */ /* 0x000fe80008000404 */
[----:B------:R-:W-:Y:S04]  /*43270*/  STS.U16 [R0+UR4+0x13e00], R232 ;  /* 0x013e00e800007988 */ /* 0x000fe80008000404 */
[----:B------:R-:W-:Y:S04]  /*43280*/  STS.U16 [R0+UR4+0x14200], R226 ;  /* 0x014200e200007988 */ /* 0x000fe80008000404 */
[----:B------:R-:W-:Y:S04]  /*43290*/  STS.U16 [R0+UR4+0x14600], R220 ;  /* 0x014600dc00007988 */ /* 0x000fe80008000404 */
        /* <DEDUP_REMOVED lines=18> */
[----:B0-----:R-:W-:-:S03]  /*433c0*/  LOP3.LUT R4, R138, 0x40, RZ, 0xc0, !PT ;  /* 0x000000408a047812 */ /* 0x001fc600078ec0ff */
[----:B------:R-:W-:Y:S04]  /*433d0*/  STS.U16 [R0+UR4+0x16e00], R158 ;  /* 0x016e009e00007988 */ /* 0x000fe80008000404 */
[----:B------:R-:W4:Y:S01]  /*433e0*/  LDL.LU R128, [R1+0x3e8] ;  /* 0x0003e80001807983 */ /* 0x000f220000300800 */
[----:B------:R-:W-:-:S03]  /*433f0*/  IMAD R4, R4, 0x200, R5 ;  /* 0x0000020004047824 */ /* 0x000fc600078e0205 */
[----:B------:R-:W-:Y:S04]  /*43400*/  STS.U16 [R0+UR4+0x17200], R157 ;  /* 0x0172009d00007988 */ /* 0x000fe80008000404 */
[----:B------:R-:W4:Y:S04]  /*43410*/  LDL.LU R129, [R1+0x3d0] ;  /* 0x0003d00001817983 */ /* 0x000f280000300800 */
[----:B------:R-:W-:Y:S04]  /*43420*/  STS.U16 [R0+UR4+0x17600], R156 ;  /* 0x0176009c00007988 */ /* 0x000fe80008000404 */
[----:B------:R-:W4:Y:S01]  /*43430*/  LDL.LU R130, [R1+0x3b8] ;  /* 0x0003b80001827983 */ /* 0x000f220000300800 */
[----:B------:R-:W-:-:S03]  /*43440*/  LOP3.LUT R4, R4, 0x50, RZ, 0x3c, !PT ;  /* 0x0000005004047812 */ /* 0x000fc600078e3cff */
        /* <DEDUP_REMOVED lines=50> */
[----:B0-----:R-:W4:Y:S04]  /*43770*/  LDL.LU R133, [R1+0x5f4] ;  /* 0x0005f40001857983 */ /* 0x001f280000300800 */
[----:B-1----:R-:W4:Y:S04]  /*43780*/  LDL.LU R134, [R1+0x5e0] ;  /* 0x0005e00001867983 */ /* 0x002f280000300800 */
[----:B------:R0:W-:Y:S04]  /*43790*/  STS.U16 [R4+UR4+0x7a80], R135 ;  /* 0x007a808704007988 */ /* 0x0001e80008000404 */
[----:B------:R1:W-:Y:S04]  /*437a0*/  STS.U16 [R4+UR4+0x7e80], R136 ;  /* 0x007e808804007988 */ /* 0x0003e80008000404 */
[----:B---3--:R-:W-:Y:S04]  /*437b0*/  STS.U16 [R4+UR4+0x10280], R137 ;  /* 0x0102808904007988 */ /* 0x008fe80008000404 */
[----:B------:R3:W-:Y:S04]  /*437c0*/  STS.U16 [R4+UR4+0x10680], R139 ;  /* 0x0106808b04007988 */ /* 0x0007e80008000404 */
[----:B------:R3:W-:Y:S04]  /*437d0*/  STS.U16 [R4+UR4+0x10a80], R140 ;  /* 0x010a808c04007988 */ /* 0x0007e80008000404 */
[----:B0-----:R-:W4:Y:S04]  /*437e0*/  LDL.LU R135, [R1+0x5cc] ;  /* 0x0005cc0001877983 */ /* 0x001f280000300800 */
[----:B-1----:R-:W4:Y:S04]  /*437f0*/  LDL.LU R136, [R1+0x5b8] ;  /* 0x0005b80001887983 */ /* 0x002f280000300800 */
[----:B---3--:R-:W3:Y:S04]  /*43800*/  LDL.LU R139, [R1+0x5a4] ;  /* 0x0005a400018b7983 */ /* 0x008ee80000300800 */
        /* <DEDUP_REMOVED lines=57> */
[----:B------:R0:W-:Y:S04]  /*43ba0*/  STS.U16 [R0+UR4+0x300], R133 ;  /* 0x0003008500007988 */ /* 0x0001e80008000404 */
[----:B------:R-:W4:Y:S04]  /*43bb0*/  LDL.LU R132, [R1+0x36c] ;  /* 0x00036c0001847983 */ /* 0x000f280000300800 */
[----:B------:R1:W-:Y:S04]  /*43bc0*/  STS.U16 [R0+UR4+0x700], R134 ;  /* 0x0007008600007988 */ /* 0x0003e80008000404 */
[----:B0-----:R-:W4:Y:S04]  /*43bd0*/  LDL.LU R133, [R1+0x354] ;  /* 0x0003540001857983 */ /* 0x001f280000300800 */
[----:B-1----:R-:W4:Y:S04]  /*43be0*/  LDL.LU R134, [R1+0x33c] ;  /* 0x00033c0001867983 */ /* 0x002f280000300800 */
[----:B------:R0:W-:Y:S04]  /*43bf0*/  STS.U16 [R0+UR4+0xb00], R135 ;  /* 0x000b008700007988 */ /* 0x0001e80008000404 */
[----:B------:R1:W-:Y:S04]  /*43c00*/  STS.U16 [R0+UR4+0xf00], R136 ;  /* 0x000f008800007988 */ /* 0x0003e80008000404 */
[----:B---3--:R3:W-:Y:S04]  /*43c10*/  STS.U16 [R0+UR4+0x1300], R139 ;  /* 0x0013008b00007988 */ /* 0x0087e80008000404 */
        /* <DEDUP_REMOVED lines=41> */
[----:B---3--:R0:W-:Y:S04]  /*43eb0*/  STS.U16 [R0+UR4+0x10700], R139 ;  /* 0x0107008b00007988 */ /* 0x0081e80008000404 */
[----:B------:R1:W-:Y:S04]  /*43ec0*/  STS.U16 [R0+UR4+0x10b00], R140 ;  /* 0x010b008c00007988 */ /* 0x0003e80008000404 */
[----:B0-----:R-:W3:Y:S04]  /*43ed0*/  LDL.LU R139, [R1+0x5f0] ;  /* 0x0005f000018b7983 */ /* 0x001ee80000300800 */
[----:B-1----:R-:W3:Y:S04]  /*43ee0*/  LDL.LU R140, [R1+0x5dc] ;  /* 0x0005dc00018c7983 */ /* 0x002ee80000300800 */
        /* <DEDUP_REMOVED lines=22> */
[----:B------:R-:W4:Y:S04]  /*44050*/  LDL.LU R121, [R1+0x500] ;  /* 0x0005000001797983 */ /* 0x000f280000300800 */
[----:B------:R-:W-:Y:S04]  /*44060*/  STS.U16 [R0+UR4+0x14300], R224 ;  /* 0x014300e000007988 */ /* 0x000fe80008000404 */
[----:B------:R-:W4:Y:S04]  /*44070*/  LDL.LU R122, [R1+0x4e8] ;  /* 0x0004e800017a7983 */ /* 0x000f280000300800 */
[----:B------:R-:W-:Y:S01]  /*44080*/  STS.U16 [R0+UR4+0x14700], R218 ;  /* 0x014700da00007988 */ /* 0x000fe20008000404 */
[----:B------:R-:W-:-:S03]  /*44090*/  LOP3.LUT R4, R138, 0x40, RZ, 0xc0, !PT ;  /* 0x000000408a047812 */ /* 0x000fc600078ec0ff */
[----:B------:R-:W4:Y:S04]  /*440a0*/  LDL.LU R123, [R1+0x4d0] ;  /* 0x0004d000017b7983 */ /* 0x000f280000300800 */
[----:B------:R-:W-:Y:S01]  /*440b0*/  STS.U16 [R0+UR4+0x14b00], R212 ;  /* 0x014b00d400007988 */ /* 0x000fe20008000404 */
[----:B------:R-:W-:-:S03]  /*440c0*/  IMAD.SHL.U32 R15, R137, 0x2, RZ ;  /* 0x00000002890f7824 */ /* 0x000fc600078e00ff */
        /* <DEDUP_REMOVED lines=52> */
[----:B------:R-:W4:Y:S04]  /*44410*/  LDL.LU R234, [R1+0x248] ;  /* 0x0002480001ea7983 */ /* 0x000f280000300800 */
[----:B------:R-:W4:Y:S04]  /*44420*/  LDL.LU R240, [R1+0x230] ;  /* 0x0002300001f07983 */ /* 0x000f280000300800 */
[----:B------:R-:W4:Y:S04]  /*44430*/  LDL.LU R246, [R1+0x218] ;  /* 0x0002180001f67983 */ /* 0x000f280000300800 */
[----:B------:R-:W4:Y:S04]  /*44440*/  LDL.LU R252, [R1+0x200] ;  /* 0x0002000001fc7983 */ /* 0x000f280000300800 */
[----:B------:R-:W4:Y:S04]  /*44450*/  LDL.LU R5, [R1+0x604] ;  /* 0x0006040001057983 */ /* 0x000f280000300800 */
[----:B------:R-:W4:Y:S04]  /*44460*/  LDL.LU.64 R24, [R1] ;  /* 0x0000000001187983 */ /* 0x000f280000300a00 */
[----:B------:R-:W4:Y:S04]  /*44470*/  LDL.LU.64 R26, [R1+0x8] ;  /* 0x00000800011a7983 */ /* 0x000f280000300a00 */
        /* <DEDUP_REMOVED lines=31> */
[----:B------:R0:W-:Y:S04]  /*44670*/  STS.U16 [R4+UR4+0x2f80], R121 ;  /* 0x002f807904007988 */ /* 0x0001e80008000404 */
[----:B------:R-:W4:Y:S04]  /*44680*/  LDL.LU.64 R90, [R1+0x108] ;  /* 0x00010800015a7983 */ /* 0x000f280000300a00 */
[----:B------:R-:W-:Y:S04]  /*44690*/  STS.U16 [R4+UR4+0x3380], R122 ;  /* 0x0033807a04007988 */ /* 0x000fe80008000404 */
        /* <DEDUP_REMOVED lines=28> */
[----:B0-----:R-:W4:Y:S04]  /*44860*/  LDL.LU.64 R120, [R1+0x180] ;  /* 0x0001800001787983 */ /* 0x001f280000300a00 */
[----:B------:R0:W-:Y:S04]  /*44870*/  STS.U16 [R4+UR4+0x6f80], R137 ;  /* 0x006f808904007988 */ /* 0x0001e80008000404 */
[----:B-1----:R-:W4:Y:S04]  /*44880*/  LDL.LU.64 R122, [R1+0x188] ;  /* 0x00018800017a7983 */ /* 0x002f280000300a00 */
[----:B------:R-:W-:Y:S04]  /*44890*/  STS.U16 [R4+UR4+0x7380], R138 ;  /* 0x0073808a04007988 */ /* 0x000fe80008000404 */
[----:B---3--:R-:W3:Y:S04]  /*448a0*/  LDL.LU.64 R124, [R1+0x190] ;  /* 0x00019000017c7983 */ /* 0x008ee80000300a00 */
[----:B------:R-:W3:Y:S04]  /*448b0*/  LDL.LU.64 R126, [R1+0x198] ;  /* 0x00019800017e7983 */ /* 0x000ee80000300a00 */
[----:B------:R-:W3:Y:S04]  /*448c0*/  LDL.LU.64 R128, [R1+0x1a0] ;  /* 0x0001a00001807983 */ /* 0x000ee80000300a00 */
[----:B------:R-:W3:Y:S04]  /*448d0*/  LDL.LU.64 R130, [R1+0x1a8] ;  /* 0x0001a80001827983 */ /* 0x000ee80000300a00 */
[----:B--2---:R-:W3:Y:S04]  /*448e0*/  LDL.LU.64 R132, [R1+0x1b0] ;  /* 0x0001b00001847983 */ /* 0x004ee80000300a00 */
[----:B------:R-:W3:Y:S04]  /*448f0*/  LDL.LU.64 R134, [R1+0x1b8] ;  /* 0x0001b80001867983 */ /* 0x000ee80000300a00 */
[----:B0-----:R-:W3:Y:S01]  /*44900*/  LDL.LU.64 R136, [R1+0x1c0] ;  /* 0x0001c00001887983 */ /* 0x001ee20000300a00 */
[----:B------:R-:W-:-:S02]  /*44910*/  IMAD.MOV.U32 R2, RZ, RZ, R150 ;  /* 0x000000ffff027224 */ /* 0x000fc400078e0096 */
[----:B------:R-:W-:Y:S01]  /*44920*/  IMAD.MOV.U32 R0, RZ, RZ, R151 ;  /* 0x000000ffff007224 */ /* 0x000fe200078e0097 */
[----:B------:R0:W-:Y:S04]  /*44930*/  STS.U16 [R4+UR4+0x7780], R139 ;  /* 0x0077808b04007988 */ /* 0x0001e80008000404 */
[----:B------:R-:W-:Y:S04]  /*44940*/  STS.U16 [R4+UR4+0x7b80], R140 ;  /* 0x007b808c04007988 */ /* 0x000fe80008000404 */
[----:B0-----:R-:W3:Y:S04]  /*44950*/  LDL.LU.64 R138, [R1+0x1c8] ;  /* 0x0001c800018a7983 */ /* 0x001ee80000300a00 */
[----:B------:R0:W-:Y:S04]  /*44960*/  STS.U16 [R4+UR4+0x7f80], R141 ;  /* 0x007f808d04007988 */ /* 0x0001e80008000404 */
[----:B0-----:R-:W3:Y:S04]  /*44970*/  LDL.LU.64 R140, [R1+0x1d0] ;  /* 0x0001d000018c7983 */ /* 0x001ee80000300a00 */
[----:B------:R-:W-:Y:S04]  /*44980*/  STS.U16 [R4+UR4+0x10380], R142 ;  /* 0x0103808e04007988 */ /* 0x000fe80008000404 */
[----:B------:R0:W-:Y:S04]  /*44990*/  STS.U16 [R4+UR4+0x10780], R143 ;  /* 0x0107808f04007988 */ /* 0x0001e80008000404 */
[----:B----4-:R-:W-:Y:S04]  /*449a0*/  STS.U16 [R4+UR4+0x10b80], R144 ;  /* 0x010b809004007988 */ /* 0x010fe80008000404 */
[----:B------:R1:W-:Y:S04]  /*449b0*/  STS.U16 [R4+UR4+0x10f80], R145 ;  /* 0x010f809104007988 */ /* 0x0003e80008000404 */
[----:B------:R-:W-:Y:S04]  /*449c0*/  STS.U16 [R4+UR4+0x11380], R146 ;  /* 0x0113809204007988 */ /* 0x000fe80008000404 */
[----:B------:R2:W-:Y:S04]  /*449d0*/  STS.U16 [R4+UR4+0x11780], R147 ;  /* 0x0117809304007988 */ /* 0x0005e80008000404 */
[----:B0-----:R-:W3:Y:S04]  /*449e0*/  LDL.LU.64 R142, [R1+0x1d8] ;  /* 0x0001d800018e7983 */ /* 0x001ee80000300a00 */
[----:B-1----:R-:W3:Y:S04]  /*449f0*/  LDL.LU.64 R144, [R1+0x1e0] ;  /* 0x0001e00001907983 */ /* 0x002ee80000300a00 */
[----:B------:R-:W-:Y:S04]  /*44a00*/  STS.U16 [R4+UR4+0x11b80], R148 ;  /* 0x011b809404007988 */ /* 0x000fe80008000404 */
[----:B------:R0:W-:Y:S04]  /*44a10*/  STS.U16 [R4+UR4+0x11f80], R149 ;  /* 0x011f809504007988 */ /* 0x0001e80008000404 */
[----:B--2---:R-:W3:Y:S04]  /*44a20*/  LDL.LU.64 R146, [R1+0x1e8] ;  /* 0x0001e80001927983 */ /* 0x004ee80000300a00 */
[----:B0-----:R-:W3:Y:S04]  /*44a30*/  LDL.LU.64 R148, [R1+0x1f0] ;  /* 0x0001f00001947983 */ /* 0x001ee80000300a00 */
[----:B------:R-:W3:Y:S04]  /*44a40*/  LDL.LU.64 R150, [R1+0x1f8] ;  /* 0x0001f80001967983 */ /* 0x000ee80000300a00 */
        /* <DEDUP_REMOVED lines=19> */
[----:B------:R-:W-:Y:S04]  /*44b80*/  STS.U16 [R4+UR4+0x16f80], R13 ;  /* 0x016f800d04007988 */ /* 0x000fe80008000404 */
[----:B------:R-:W-:Y:S04]  /*44b90*/  STS.U16 [R4+UR4+0x17380], R11 ;  /* 0x0173800b04007988 */ /* 0x000fe80008000404 */
[----:B------:R-:W-:Y:S04]  /*44ba0*/  STS.U16 [R4+UR4+0x17780], R9 ;  /* 0x0177800904007988 */ /* 0x000fe80008000404 */
[----:B------:R-:W-:Y:S04]  /*44bb0*/  STS.U16 [R4+UR4+0x17b80], R7 ;  /* 0x017b800704007988 */ /* 0x000fe80008000404 */
[----:B------:R-:W-:Y:S01]  /*44bc0*/  STS.U16 [R4+UR4+0x17f80], R5 ;  /* 0x017f800504007988 */ /* 0x000fe20008000404 */
[----:B------:R2:W-:Y:S06]  /*44bd0*/  MEMBAR.ALL.CTA ;  /* 0x0000000000007992 */ /* 0x0005ec0000008000 */
[----:B--2---:R-:W2:Y:S02]  /*44be0*/  FENCE.VIEW.ASYNC.S ;  /* 0x00000000000073c6 */ /* 0x004ea40000000000 */
[----:B--2---:R-:W-:Y:S06]  /*44bf0*/  BAR.SYNC.DEFER_BLOCKING 0x0 ;  /* 0x0000000000007b1d */ /* 0x004fec0000010000 */
[----:B------:R-:W-:Y:S01]  /*44c00*/  UMOV UR39, 0x40000040 ;  /* 0x4000004000277882 */ /* 0x000fe20000000000 */
[----:B---3--:R-:W-:-:S06]  /*44c10*/  WARPGROUP.ARRIVE ;  /* 0x00000000000079c5 */ /* 0x008fcc0000000000 */
[----:B------:R-:W-:Y:S03]  /*44c20*/  HGMMA.64x256x16.F32.BF16 R24, gdesc[UR36].tnspA, R24, gsb0 ;  /* 0x23e00000241879f0 */ /* 0x000fe60008001818 */
[----:B------:R-:W-:Y:S02]  /*44c30*/  WARPGROUP.DEPBAR.LE gsb0, 0x0 ;  /* 0x00008000000079c5 */ /* 0x000fe40000010000 */
[----:B------:R-:W-:-:S15]  /*44c40*/  WARPGROUP.ARRIVE ;  /* 0x00000000000079c5 */ /* 0x000fde0000000000 */
[----:B------:R-:W-:-:S08]  /*44c50*/  NOP ;  /* 0x0000000000007918 */ /* 0x000fd00000000000 */
        /* <DEDUP_REMOVED lines=26> */
[----:B------:R-:W-:Y:S04]  /*44e00*/  STL.64 [R1], R24 ;  /* 0x0000001801007387 */ /* 0x000fe80000100a00 */
        /* <DEDUP_REMOVED lines=62> */
[----:B------:R2:W-:Y:S01]  /*451f0*/  STL.64 [R1+0x1f8], R150 ;  /* 0x0001f89601007387 */ /* 0x0005e20000100a00 */
[----:B0-----:R-:W-:-:S02]  /*45200*/  IMAD.MOV.U32 R23, RZ, RZ, R147 ;  /* 0x000000ffff177224 */ /* 0x001fc400078e0093 */
[----:B------:R-:W-:Y:S02]  /*45210*/  IMAD.MOV.U32 R22, RZ, RZ, R146 ;  /* 0x000000ffff167224 */ /* 0x000fe400078e0092 */
[----:B------:R-:W-:Y:S02]  /*45220*/  IMAD.MOV.U32 R21, RZ, RZ, R145 ;  /* 0x000000ffff157224 */ /* 0x000fe400078e0091 */
[----:B-1----:R-:W-:Y:S02]  /*45230*/  IMAD.MOV.U32 R20, RZ, RZ, R144 ;  /* 0x000000ffff147224 */ /* 0x002fe400078e0090 */
[----:B------:R-:W-:Y:S02]  /*45240*/  IMAD.MOV.U32 R252, RZ, RZ, R140 ;  /* 0x000000fffffc7224 */ /* 0x000fe400078e008c */
[----:B------:R-:W-:Y:S02]  /*45250*/  IMAD.MOV.U32 R15, RZ, RZ, R139 ;  /* 0x000000ffff0f7224 */ /* 0x000fe400078e008b */
[----:B------:R-:W-:Y:S01]  /*45260*/  IMAD.MOV.U32 R14, RZ, RZ, R138 ;  /* 0x000000ffff0e7224 */ /* 0x000fe200078e008a */
[----:B--2---:R-:W2:Y:S04]  /*45270*/  LDL.LU.64 R150, [R1+0x1c30] ;  /* 0x001c300001967983 */ /* 0x004ea80000300a00 */
[----:B------:R-:W3:Y:S04]  /*45280*/  LDL.LU.64 R148, [R1+0x1c28] ;  /* 0x001c280001947983 */ /* 0x000ee80000300a00 */
[----:B------:R-:W4:Y:S04]  /*45290*/  LDL.LU.64 R146, [R1+0x1c20] ;  /* 0x001c200001927983 */ /* 0x000f280000300a00 */
[----:B------:R-:W2:Y:S04]  /*452a0*/  LDL.LU.64 R144, [R1+0x1c18] ;  /* 0x001c180001907983 */ /* 0x000ea80000300a00 */
[----:B------:R-:W3:Y:S04]  /*452b0*/  LDL.LU.64 R142, [R1+0x1c10] ;  /* 0x001c1000018e7983 */ /* 0x000ee80000300a00 */
[----:B------:R-:W4:Y:S01]  /*452c0*/  LDL.LU.64 R140, [R1+0x1c08] ;  /* 0x001c0800018c7983 */ /* 0x000f220000300a00 */
[----:B------:R-:W-:-:S02]  /*452d0*/  IMAD.MOV.U32 R13, RZ, RZ, R137 ;  /* 0x000000ffff0d7224 */ /* 0x000fc400078e0089 */
[----:B------:R-:W-:Y:S01]  /*452e0*/  IMAD.MOV.U32 R12, RZ, RZ, R136 ;  /* 0x000000ffff0c7224 */ /* 0x000fe200078e0088 */
[----:B------:R-:W2:Y:S01]  /*452f0*/  LDL.LU.64 R138, [R1+0x1c00] ;  /* 0x001c0000018a7983 */ /* 0x000ea20000300a00 */
[----:B------:R-:W-:Y:S02]  /*45300*/  IMAD.MOV.U32 R251, RZ, RZ, R135 ;  /* 0x000000fffffb7224 */ /* 0x000fe400078e0087 */
[----:B------:R-:W-:Y:S01]  /*45310*/  IMAD.MOV.U32 R250, RZ, RZ, R134 ;  /* 0x000000fffffa7224 */ /* 0x000fe200078e0086 */
[----:B------:R-:W3:Y:S01]  /*45320*/  LDL.LU.64 R136, [R1+0x1bf8] ;  /* 0x001bf80001887983 */ /* 0x000ee20000300a00 */
[----:B------:R-:W-:Y:S02]  /*45330*/  IMAD.MOV.U32 R249, RZ, RZ, R133 ;  /* 0x000000fffff97224 */ /* 0x000fe400078e0085 */
[----:B------:R-:W-:Y:S01]  /*45340*/  IMAD.MOV.U32 R248, RZ, RZ, R132 ;  /* 0x000000fffff87224 */ /* 0x000fe200078e0084 */
[----:B------:R-:W3:Y:S04]  /*45350*/  LDL.LU.64 R134, [R1+0x1bf0] ;  /* 0x001bf00001867983 */ /* 0x000ee80000300a00 */
[----:B------:R-:W3:Y:S01]  /*45360*/  LDL.LU.64 R132, [R1+0x1be8] ;  /* 0x001be80001847983 */ /* 0x000ee20000300a00 */
[----:B------:R-:W-:-:S02]  /*45370*/  IMAD.MOV.U32 R19, RZ, RZ, R131 ;  /* 0x000000ffff137224 */ /* 0x000fc400078e0083 */
[----:B------:R-:W-:Y:S02]  /*45380*/  IMAD.MOV.U32 R18, RZ, RZ, R130 ;  /* 0x000000ffff127224 */ /* 0x000fe400078e0082 */
[----:B------:R-:W-:Y:S02]  /*45390*/  IMAD.MOV.U32 R17, RZ, RZ, R129 ;  /* 0x000000ffff117224 */ /* 0x000fe400078e0081 */
[----:B------:R-:W-:Y:S01]  /*453a0*/  IMAD.MOV.U32 R16, RZ, RZ, R128 ;  /* 0x000000ffff107224 */ /* 0x000fe200078e0080 */
[----:B------:R-:W3:Y:S01]  /*453b0*/  LDL.LU.64 R130, [R1+0x1be0] ;  /* 0x001be00001827983 */ /* 0x000ee20000300a00 */
[----:B------:R-:W-:Y:S02]  /*453c0*/  IMAD.MOV.U32 R247, RZ, RZ, R127 ;  /* 0x000000fffff77224 */ /* 0x000fe400078e007f */
[----:B------:R-:W-:Y:S01]  /*453d0*/  IMAD.MOV.U32 R245, RZ, RZ, R126 ;  /* 0x000000fffff57224 */ /* 0x000fe200078e007e */
[----:B------:R-:W3:Y:S01]  /*453e0*/  LDL.LU.64 R128, [R1+0x1bd8] ;  /* 0x001bd80001807983 */ /* 0x000ee20000300a00 */
[----:B------:R-:W-:-:S02]  /*453f0*/  IMAD.MOV.U32 R243, RZ, RZ, R125 ;  /* 0x000000fffff37224 */ /* 0x000fc400078e007d */
[----:B------:R-:W-:Y:S01]  /*45400*/  IMAD.MOV.U32 R241, RZ, RZ, R124 ;  /* 0x000000fffff17224 */ /* 0x000fe200078e007c */
[----:B------:R-:W3:Y:S01]  /*45410*/  LDL.LU.64 R126, [R1+0x1bd0] ;  /* 0x001bd000017e7983 */ /* 0x000ee20000300a00 */
        /* <DEDUP_REMOVED lines=149> */
[----:B------:R-:W3:Y:S04]  /*45d70*/  LDL.LU.64 R26, [R1+0x1a40] ;  /* 0x001a4000011a7983 */ /* 0x000ee80000300a00 */
[----:B------:R-:W3:Y:S04]  /*45d80*/  LDL.LU.64 R24, [R1+0x1a38] ;  /* 0x001a380001187983 */ /* 0x000ee80000300a00 */
        /* <DEDUP_REMOVED lines=9> */
[----:B------:R1:W-:Y:S04]  /*45e20*/  STL [R1+0x19b8], R246 ;  /* 0x0019b8f601007387 */ /* 0x0003e80000100800 */
[----:B------:R4:W-:Y:S04]  /*45e30*/  STL [R1+0x19b4], R247 ;  /* 0x0019b4f701007387 */ /* 0x0009e80000100800 */
[----:B------:R-:W-:Y:S04]  /*45e40*/  STL [R1+0x19b0], R16 ;  /* 0x0019b01001007387 */ /* 0x000fe80000100800 */
[----:B------:R2:W-:Y:S04]  /*45e50*/  STL [R1+0x19ac], R248 ;  /* 0x0019acf801007387 */ /* 0x0005e80000100800 */
[----:B------:R-:W-:Y:S04]  /*45e60*/  STL [R1+0x19a8], R17 ;  /* 0x0019a81101007387 */ /* 0x000fe80000100800 */
[----:B------:R3:W-:Y:S04]  /*45e70*/  STL [R1+0x19a4], R249 ;  /* 0x0019a4f901007387 */ /* 0x0007e80000100800 */
[----:B------:R-:W-:Y:S04]  /*45e80*/  STL [R1+0x19a0], R18 ;  /* 0x0019a01201007387 */ /* 0x000fe80000100800 */
[----:B------:R-:W-:Y:S04]  /*45e90*/  STL [R1+0x199c], R250 ;  /* 0x00199cfa01007387 */ /* 0x000fe80000100800 */
[----:B------:R-:W-:Y:S04]  /*45ea0*/  STL [R1+0x1998], R19 ;  /* 0x0019981301007387 */ /* 0x000fe80000100800 */
[----:B------:R3:W-:Y:S01]  /*45eb0*/  STL [R1+0x1994], R251 ;  /* 0x001994fb01007387 */ /* 0x0007e20000100800 */
[----:B0-----:R-:W-:-:S02]  /*45ec0*/  IMAD.MOV.U32 R245, RZ, RZ, R0 ;  /* 0x000000fffff57224 */ /* 0x001fc400078e0000 */
[----:B------:R-:W-:Y:S02]  /*45ed0*/  IMAD.MOV.U32 R243, RZ, RZ, R3 ;  /* 0x000000fffff37224 */ /* 0x000fe400078e0003 */
[----:B-1----:R-:W-:Y:S02]  /*45ee0*/  IMAD.MOV.U32 R246, RZ, RZ, R2 ;  /* 0x000000fffff67224 */ /* 0x002fe400078e0002 */
[----:B----4-:R-:W-:Y:S02]  /*45ef0*/  IMAD.MOV.U32 R247, RZ, RZ, R140 ;  /* 0x000000fffff77224 */ /* 0x010fe400078e008c */
[----:B--2---:R-:W-:Y:S02]  /*45f00*/  IMAD.MOV.U32 R248, RZ, RZ, R138 ;  /* 0x000000fffff87224 */ /* 0x004fe400078e008a */
[----:B---3--:R-:W-:Y:S02]  /*45f10*/  IMAD.MOV.U32 R249, RZ, RZ, R136 ;  /* 0x000000fffff97224 */ /* 0x008fe400078e0088 */
[----:B------:R-:W-:-:S02]  /*45f20*/  IMAD.MOV.U32 R251, RZ, RZ, R132 ;  /* 0x000000fffffb7224 */ /* 0x000fc400078e0084 */
[----:B------:R-:W-:Y:S01]  /*45f30*/  IMAD.MOV.U32 R19, RZ, RZ, R133 ;  /* 0x000000ffff137224 */ /* 0x000fe200078e0085 */
[----:B------:R-:W2:Y:S04]  /*45f40*/  LDL.LU R132, [R1+0x1a30] ;  /* 0x001a300001847983 */ /* 0x000ea80000300800 */
[----:B------:R-:W2:Y:S01]  /*45f50*/  LDL.LU R133, [R1+0x1a2c] ;  /* 0x001a2c0001857983 */ /* 0x000ea20000300800 */
[----:B------:R-:W-:Y:S02]  /*45f60*/  IMAD.MOV.U32 R250, RZ, RZ, R134 ;  /* 0x000000fffffa7224 */ /* 0x000fe400078e0086 */
[----:B------:R-:W-:Y:S01]  /*45f70*/  IMAD.MOV.U32 R18, RZ, RZ, R135 ;  /* 0x000000ffff127224 */ /* 0x000fe200078e0087 */
[----:B------:R-:W2:Y:S04]  /*45f80*/  LDL.LU R134, [R1+0x1a28] ;  /* 0x001a280001867983 */ /* 0x000ea80000300800 */
[----:B------:R-:W2:Y:S04]  /*45f90*/  LDL.LU R135, [R1+0x1a24] ;  /* 0x001a240001877983 */ /* 0x000ea80000300800 */
[----:B------:R-:W2:Y:S01]  /*45fa0*/  LDL.LU R136, [R1+0x1a20] ;  /* 0x001a200001887983 */ /* 0x000ea20000300800 */
[----:B------:R-:W-:-:S02]  /*45fb0*/  IMAD.MOV.U32 R17, RZ, RZ, R137 ;  /* 0x000000ffff117224 */ /* 0x000fc400078e0089 */
[----:B------:R-:W-:Y:S01]  /*45fc0*/  IMAD.MOV.U32 R16, RZ, RZ, R139 ;  /* 0x000000ffff107224 */ /* 0x000fe200078e008b */
[----:B------:R-:W2:Y:S04]  /*45fd0*/  LDL.LU R137, [R1+0x1a1c] ;  /* 0x001a1c0001897983 */ /* 0x000ea80000300800 */
[----:B------:R-:W2:Y:S04]  /*45fe0*/  LDL.LU R138, [R1+0x1a18] ;  /* 0x001a1800018a7983 */ /* 0x000ea80000300800 */
[----:B------:R-:W2:Y:S04]  /*45ff0*/  LDL.LU R139, [R1+0x1a14] ;  /* 0x001a1400018b7983 */ /* 0x000ea80000300800 */
[----:B------:R-:W2:Y:S01]  /*46000*/  LDL.LU R140, [R1+0x1a10] ;  /* 0x001a1000018c7983 */ /* 0x000ea20000300800 */
[----:B------:R-:W-:-:S02]  /*46010*/  IMAD.MOV.U32 R244, RZ, RZ, R141 ;  /* 0x000000fffff47224 */ /* 0x000fc400078e008d */
[----:B------:R-:W-:Y:S01]  /*46020*/  IMAD.MOV.U32 R242, RZ, RZ, R142 ;  /* 0x000000fffff27224 */ /* 0x000fe200078e008e */
[----:B------:R-:W2:Y:S04]  /*46030*/  LDL.LU R141, [R1+0x1a0c] ;  /* 0x001a0c00018d7983 */ /* 0x000ea80000300800 */
[----:B------:R-:W2:Y:S01]  /*46040*/  LDL.LU R142, [R1+0x1a08] ;  /* 0x001a0800018e7983 */ /* 0x000ea20000300800 */
[----:B------:R-:W-:Y:S02]  /*46050*/  IMAD.MOV.U32 R0, RZ, RZ, R143 ;  /* 0x000000ffff007224 */ /* 0x000fe400078e008f */
[----:B------:R-:W-:Y:S01]  /*46060*/  IMAD.MOV.U32 R3, RZ, RZ, R144 ;  /* 0x000000ffff037224 */ /* 0x000fe200078e0090 */
        /* <DEDUP_REMOVED lines=13> */
[----:B------:R-:W2:Y:S04]  /*46140*/  LDL.LU R150, [R1+0x19e8] ;  /* 0x0019e80001967983 */ /* 0x000ea80000300800 */
[----:B------:R0:W-:Y:S02]  /*46150*/  STL [R1+0x1990], R12 ;  /* 0x0019900c01007387 */ /* 0x0001e40000100800 */
[----:B0-----:R-:W-:-:S02]  /*46160*/  IMAD.MOV.U32 R12, RZ, RZ, R151 ;  /* 0x000000ffff0c7224 */ /* 0x001fc400078e0097 */
[----:B------:R-:W2:Y:S04]  /*46170*/  LDL.LU R151, [R1+0x19e4] ;  /* 0x0019e40001977983 */ /* 0x000ea80000300800 */
[----:B------:R0:W-:Y:S04]  /*46180*/  STL [R1+0x198c], R252 ;  /* 0x00198cfc01007387 */ /* 0x0001e80000100800 */
[----:B0-----:R-:W3:Y:S04]  /*46190*/  LDL.LU R252, [R1+0x1834] ;  /* 0x0018340001fc7983 */ /* 0x001ee80000300800 */
[----:B------:R0:W-:Y:S04]  /*461a0*/  STL [R1+0x1988], R13 ;  /* 0x0019880d01007387 */ /* 0x0001e80000100800 */
[----:B0-----:R-:W4:Y:S01]  /*461b0*/  LDL.LU R13, [R1+0x1838] ;  /* 0x00183800010d7983 */ /* 0x001f220000300800 */
[----:B------:R-:W-:Y:S01]  /*461c0*/  UIADD3.64 UR50, UR10, 0xffe, URZ ;  /* 0x00000ffe0a327897 */ /* 0x000fe2000fffe03f */
[----:B------:R-:W-:Y:S01]  /*461d0*/  UMOV UR48, UR36 ;  /* 0x0000002400307c82 */ /* 0x000fe20008000000 */
[----:B------:R-:W-:Y:S01]  /*461e0*/  UMOV UR49, UR37 ;  /* 0x0000002500317c82 */ /* 0x000fe20008000000 */
[----:B------:R-:W-:Y:S01]  /*461f0*/  UIADD3.64 UR46, UR10, 0x1000, URZ ;  /* 0x000010000a2e7897 */ /* 0x000fe2000fffe03f */
[----:B------:R-:W-:Y:S01]  /*46200*/  UMOV UR44, UR8 ;  /* 0x00000008002c7c82 */ /* 0x000fe20008000000 */
[----:B------:R-:W-:Y:S01]  /*46210*/  UMOV UR45, UR9 ;  /* 0x00000009002d7c82 */ /* 0x000fe20008000000 */
[----:B------:R0:W-:Y:S04]  /*46220*/  STL [R1+0x1984], R14 ;  /* 0x0019840e01007387 */ /* 0x0001e80000100800 */
[----:B0-----:R-:W3:Y:S04]  /*46230*/  LDL.LU R14, [R1+0x182c] ;  /* 0x00182c00010e7983 */ /* 0x001ee80000300800 */
[----:B------:R0:W-:Y:S04]  /*46240*/  STL [R1+0x1980], R15 ;  /* 0x0019800f01007387 */ /* 0x0001e80000100800 */
[----:B0-----:R-:W3:Y:S04]  /*46250*/  LDL.LU R15, [R1+0x1830] ;  /* 0x00183000010f7983 */ /* 0x001ee80000300800 */
[----:B------:R0:W-:Y:S04]  /*46260*/  STL [R1+0x197c], R20 ;  /* 0x00197c1401007387 */ /* 0x0001e80000100800 */
[----:B------:R-:W-:Y:S04]  /*46270*/  STL [R1+0x1978], R21 ;  /* 0x0019781501007387 */ /* 0x000fe80000100800 */
[----:B------:R-:W-:Y:S04]  /*46280*/  STL [R1+0x1974], R22 ;  /* 0x0019741601007387 */ /* 0x000fe80000100800 */
[----:B------:R1:W-:Y:S01]  /*46290*/  STL [R1+0x1970], R23 ;  /* 0x0019701701007387 */ /* 0x0003e20000100800 */
[----:B------:R-:W-:Y:S01]  /*462a0*/  UIADD3.64 UR54, UR10, 0x1004, URZ ;  /* 0x000010040a367897 */ /* 0x000fe2000fffe03f */
[----:B------:R-:W-:Y:S01]  /*462b0*/  UMOV UR52, UR16 ;  /* 0x0000001000347c82 */ /* 0x000fe20008000000 */
[----:B------:R-:W-:Y:S01]  /*462c0*/  UMOV UR53, UR17 ;  /* 0x0000001100357c82 */ /* 0x000fe20008000000 */
[----:B0-----:R-:W0:Y:S01]  /*462d0*/  LDC R20, c[0x0][0x230] ;  /* 0x00008c00ff147b82 */ /* 0x001e220000000800 */
[----:B--2---:R-:W-:-:S06]  /*462e0*/  WARPGROUP.ARRIVE ;  /* 0x00000000000079c5 */ /* 0x004fcc0000000000 */
[----:B------:R-:W-:Y:S01]  /*462f0*/  HGMMA.64x256x16.F32.BF16 R24, gdesc[UR48].tnspA, R24, gsb0 ;  /* 0x23e00000301879f0 */ /* 0x000fe20008001818 */
[----:B------:R-:W-:Y:S01]  /*46300*/  UIADD3.64 UR50, UR10, 0x1002, URZ ;  /* 0x000010020a327897 */ /* 0x000fe2000fffe03f */
[----:B------:R-:W-:Y:S01]  /*46310*/  UMOV UR48, UR12 ;  /* 0x0000000c00307c82 */ /* 0x000fe20008000000 */
[----:B------:R-:W-:Y:S01]  /*46320*/  UMOV UR49, UR13 ;  /* 0x0000000d00317c82 */ /* 0x000fe20008000000 */
[----:B------:R-:W-:Y:S02]  /*46330*/  WARPGROUP.DEPBAR.LE gsb0, 0x0 ;  /* 0x00008000000079c5 */ /* 0x000fe40000010000 */
[----:B------:R-:W-:-:S15]  /*46340*/  WARPGROUP.ARRIVE ;  /* 0x00000000000079c5 */ /* 0x000fde0000000000 */
[----:B------:R-:W-:-:S07]  /*46350*/  NOP ;  /* 0x0000000000007918 */ /* 0x000fce0000000000 */
[----:B------:R-:W-:Y:S01]  /*46360*/  HGMMA.64x256x16.F32.BF16 R24, gdesc[UR44].tnspA, R24, gsb0 ;  /* 0x23e000002c1879f0 */ /* 0x000fe20008001818 */
[----:B----4-:R-:W-:Y:S02]  /*46370*/  R2UR UR47, R13 ;  /* 0x000000000d2f72ca */ /* 0x010fe400000e0000 */
[----:B---3--:R-:W-:Y:S01]  /*46380*/  R2UR UR46, R252 ;  /* 0x00000000fc2e72ca */ /* 0x008fe200000e0000 */
[----:B------:R-:W2:Y:S04]  /*46390*/  LDL.LU R13, [R1+0x1828] ;  /* 0x00182800010d7983 */ /* 0x000ea80000300800 */
[----:B------:R-:W3:Y:S01]  /*463a0*/  LDL.LU R252, [R1+0x1824] ;  /* 0x0018240001fc7983 */ /* 0x000ee20000300800 */
[----:B------:R-:W-:Y:S02]  /*463b0*/  WARPGROUP.DEPBAR.LE gsb0, 0x0 ;  /* 0x00008000000079c5 */ /* 0x000fe40000010000 */
[----:B------:R-:W-:-:S15]  /*463c0*/  WARPGROUP.ARRIVE ;  /* 0x00000000000079c5 */ /* 0x000fde0000000000 */
[----:B------:R-:W-:-:S02]  /*463d0*/  NOP ;  /* 0x0000000000007918 */ /* 0x000fc40000000000 */
[----:B------:R-:W-:Y:S01]  /*463e0*/  HGMMA.64x256x16.F32.BF16 R24, gdesc[UR48].tnspA, R24, gsb0 ;  /* 0x23e00000301879f0 */ /* 0x000fe20008001818 */
[----:B------:R-:W-:Y:S02]  /*463f0*/  R2UR UR50, R14 ;  /* 0x000000000e3272ca */ /* 0x000fe400000e0000 */
[----:B------:R-:W4:Y:S01]  /*46400*/  LDL.LU R14, [R1+0x9f4] ;  /* 0x0009f400010e7983 */ /* 0x000f220000300800 */
[----:B------:R-:W-:Y:S02]  /*46410*/  WARPGROUP.DEPBAR.LE gsb0, 0x0 ;  /* 0x00008000000079c5 */ /* 0x000fe40000010000 */
[----:B------:R-:W-:-:S15]  /*46420*/  WARPGROUP.ARRIVE ;  /* 0x00000000000079c5 */ /* 0x000fde0000000000 */
[----:B------:R-:W-:-:S07]  /*46430*/  NOP ;  /* 0x0000000000007918 */ /* 0x000fce0000000000 */
[----:B------:R-:W-:Y:S01]  /*46440*/  HGMMA.64x256x16.F32.BF16 R24, gdesc[UR52].tnspA, R24, gsb0 ;  /* 0x23e00000341879f0 */ /* 0x000fe20008001818 */
[----:B--2---:R-:W-:Y:S02]  /*46450*/  R2UR UR55, R13 ;  /* 0x000000000d3772ca */ /* 0x004fe400000e0000 */
[----:B---3--:R-:W-:Y:S01]  /*46460*/  R2UR UR54, R252 ;  /* 0x00000000fc3672ca */ /* 0x008fe200000e0000 */
[----:B------:R-:W2:Y:S04]  /*46470*/  LDL.LU R13, [R1+0xbdc] ;  /* 0x000bdc00010d7983 */ /* 0x000ea80000300800 */
[----:B------:R-:W3:Y:S01]  /*46480*/  LDL.LU R252, [R1+0xbd8] ;  /* 0x000bd80001fc7983 */ /* 0x000ee20000300800 */
[----:B0-----:R-:W-:Y:S01]  /*46490*/  VIADD R20, R20, 0x7f ;  /* 0x0000007f14147836 */ /* 0x001fe20000000000 */
[----:B------:R-:W-:-:S04]  /*464a0*/  R2UR UR51, R15 ;  /* 0x000000000f3372ca */ /* 0x000fc800000e0000 */
[----:B------:R-:W-:Y:S01]  /*464b0*/  SHF.R.S32.HI R15, RZ, 0x1f, R20 ;  /* 0x0000001fff0f7819 */ /* 0x000fe20000011414 */
[----:B------:R-:W-:-:S03]  /*464c0*/  UIADD3 UR59, UR59, 0x1, URZ ;  /* 0x000000013b3b7890 */ /* 0x000fc6000fffe03f */
[----:B------:R-:W-:-:S04]  /*464d0*/  LEA.HI R15, R15, R20, RZ, 0x7 ;  /* 0x000000140f0f7211 */ /* 0x000fc800078f38ff */
[----:B------:R-:W-:-:S04]  /*464e0*/  SHF.R.S32.HI R15, RZ, 0x7, R15 ;  /* 0x00000007ff0f7819 */ /* 0x000fc8000001140f */
[----:B------:R-:W-:Y:S02]  /*464f0*/  ISETP.NE.U32.AND P0, PT, R15, UR59, PT ;  /* 0x0000003b0f007c0c */ /* 0x000fe4000bf05070 */
[----:B----4-:R-:W-:-:S05]  /*46500*/  IADD3 R14, P3, R14, UR5, RZ ;  /* 0x000000050e0e7c10 */ /* 0x010fca000ff7e0ff */
[----:B------:R0:W-:Y:S01]  /*46510*/  STL [R1+0x9f4], R14 ;  /* 0x0009f40e01007387 */ /* 0x0001e20000100800 */
[----:B--2---:R-:W-:Y:S02]  /*46520*/  IADD3 R13, P2, R13, UR5, RZ ;  /* 0x000000050d0d7c10 */ /* 0x004fe4000ff5e0ff */
[----:B---3--:R-:W-:-:S03]  /*46530*/  IADD3 R252, P1, R252, UR5, RZ ;  /* 0x00000005fcfc7c10 */ /* 0x008fc6000ff3e0ff */
[----:B------:R2:W-:Y:S04]  /*46540*/  STL [R1+0xbdc], R13 ;  /* 0x000bdc0d01007387 */ /* 0x0005e80000100800 */
[----:B------:R3:W-:Y:S04]  /*46550*/  STL [R1+0xbd8], R252 ;  /* 0x000bd8fc01007387 */ /* 0x0007e80000100800 */
[----:B-1----:R-:W4:Y:S04]  /*46560*/  LDL.LU R23, [R1+0xbd4] ;  /* 0x000bd40001177983 */ /* 0x002f280000300800 */
[----:B------:R-:W4:Y:S04]  /*46570*/  LDL.LU R22, [R1+0xbd0] ;  /* 0x000bd00001167983 */ /* 0x000f280000300800 */
[----:B------:R-:W4:Y:S04]  /*46580*/  LDL.LU R21, [R1+0xbc8] ;  /* 0x000bc80001157983 */ /* 0x000f280000300800 */
[----:B------:R-:W4:Y:S04]  /*46590*/  LDL.LU R20, [R1+0x9e8] ;  /* 0x0009e80001147983 */ /* 0x000f280000300800 */
[----:B------:R-:W4:Y:S04]  /*465a0*/  LDL.LU R15, [R1+0xbc0] ;  /* 0x000bc000010f7983 */ /* 0x000f280000300800 */
[----:B0-----:R-:W4:Y:S04]  /*465b0*/  LDL.LU R14, [R1+0x9f0] ;  /* 0x0009f000010e7983 */ /* 0x001f280000300800 */
[----:B--2---:R-:W2:Y:S04]  /*465c0*/  LDL.LU R13, [R1+0xbb8] ;  /* 0x000bb800010d7983 */ /* 0x004ea80000300800 */
[----:B---3--:R-:W3:Y:S01]  /*465d0*/  LDL.LU R252, [R1+0x9ec] ;  /* 0x0009ec0001fc7983 */ /* 0x008ee20000300800 */
[----:B----4-:R-:W-:-:S02]  /*465e0*/  IADD3 R23, P6, R23, UR5, RZ ;  /* 0x0000000517177c10 */ /* 0x010fc4000ffde0ff */
[----:B------:R-:W-:Y:S02]  /*465f0*/  IADD3 R22, P5, R22, UR5, RZ ;  /* 0x0000000516167c10 */ /* 0x000fe4000ffbe0ff */
[----:B------:R-:W-:Y:S02]  /*46600*/  IADD3 R21, P4, R21, UR5, RZ ;  /* 0x0000000515157c10 */ /* 0x000fe4000ff9e0ff */
[----:B------:R-:W-:Y:S02]  /*46610*/  IADD3.X R20, R20, UR7, RZ, P3, !PT ;  /* 0x0000000714147c10 */ /* 0x000fe40009ffe4ff */
[----:B------:R-:W-:Y:S01]  /*46620*/  IADD3 R15, P3, R15, UR5, RZ ;  /* 0x000000050f0f7c10 */ /* 0x000fe2000ff7e0ff */
[----:B------:R0:W-:Y:S01]  /*46630*/  STL [R1+0xbd4], R23 ;  /* 0x000bd41701007387 */ /* 0x0001e20000100800 */
[----:B------:R-:W-:-:S03]  /*46640*/  IADD3.X R14, R14, UR7, RZ, P2, !PT ;  /* 0x000000070e0e7c10 */ /* 0x000fc600097fe4ff */
[----:B------:R1:W-:Y:S01]  /*46650*/  STL [R1+0xbd0], R22 ;  /* 0x000bd01601007387 */ /* 0x0003e20000100800 */
[----:B--2---:R-:W-:-:S03]  /*46660*/  IADD3 R13, P2, R13, UR5, RZ ;  /* 0x000000050d0d7c10 */ /* 0x004fc6000ff5e0ff */
[----:B------:R2:W-:Y:S01]  /*46670*/  STL [R1+0xbc8], R21 ;  /* 0x000bc81501007387 */ /* 0x0005e20000100800 */
[----:B---3--:R-:W-:-:S03]  /*46680*/  IADD3.X R252, R252, UR7, RZ, P1, !PT ;  /* 0x00000007fcfc7c10 */ /* 0x008fc60008ffe4ff */
[----:B------:R3:W-:Y:S04]  /*46690*/  STL [R1+0x9e8], R20 ;  /* 0x0009e81401007387 */ /* 0x0007e80000100800 */
[----:B------:R4:W-:Y:S04]  /*466a0*/  STL [R1+0xbc0], R15 ;  /* 0x000bc00f01007387 */ /* 0x0009e80000100800 */
[----:B------:R4:W-:Y:S04]  /*466b0*/  STL [R1+0x9f0], R14 ;  /* 0x0009f00e01007387 */ /* 0x0009e80000100800 */
[----:B------:R4:W-:Y:S04]  /*466c0*/  STL [R1+0xbb8], R13 ;  /* 0x000bb80d01007387 */ /* 0x0009e80000100800 */
[----:B------:R4:W-:Y:S04]  /*466d0*/  STL [R1+0x9ec], R252 ;  /* 0x0009ecfc01007387 */ /* 0x0009e80000100800 */
[----:B0-----:R-:W4:Y:S04]  /*466e0*/  LDL.LU R23, [R1+0xbb0] ;  /* 0x000bb00001177983 */ /* 0x001f280000300800 */
[----:B-1----:R-:W4:Y:S04]  /*466f0*/  LDL.LU R22, [R1+0x9e4] ;  /* 0x0009e40001167983 */ /* 0x002f280000300800 */
[----:B--2---:R-:W2:Y:S04]  /*46700*/  LDL.LU R21, [R1+0xba8] ;  /* 0x000ba80001157983 */ /* 0x004ea80000300800 */
[----:B---3--:R-:W3:Y:S04]  /*46710*/  LDL.LU R20, [R1+0xbcc] ;  /* 0x000bcc0001147983 */ /* 0x008ee80000300800 */
[----:B----4-:R-:W4:Y:S04]  /*46720*/  LDL.LU R15, [R1+0xba0] ;  /* 0x000ba000010f7983 */ /* 0x010f280000300800 */
[----:B------:R-:W4:Y:S04]  /*46730*/  LDL.LU R14, [R1+0xbc4] ;  /* 0x000bc400010e7983 */ /* 0x000f280000300800 */
[----:B------:R-:W4:Y:S04]  /*46740*/  LDL.LU R13, [R1+0xb98] ;  /* 0x000b9800010d7983 */ /* 0x000f280000300800 */
[----:B------:R-:W4:Y:S01]  /*46750*/  LDL.LU R252, [R1+0xbbc] ;  /* 0x000bbc0001fc7983 */ /* 0x000f220000300800 */
[----:B------:R-:W-:-:S02]  /*46760*/  IADD3 R23, P1, R23, UR5, RZ ;  /* 0x0000000517177c10 */ /* 0x000fc4000ff3e0ff */
[----:B------:R-:W-:Y:S02]  /*46770*/  IADD3.X R22, R22, UR7, RZ, P6, !PT ;  /* 0x0000000716167c10 */ /* 0x000fe4000b7fe4ff */
[----:B--2---:R-:W-:Y:S02]  /*46780*/  IADD3 R21, P6, R21, UR5, RZ ;  /* 0x0000000515157c10 */ /* 0x004fe4000ffde0ff */
[----:B---3--:R-:W-:Y:S02]  /*46790*/  IADD3.X R20, R20, UR7, RZ, P5, !PT ;  /* 0x0000000714147c10 */ /* 0x008fe4000affe4ff */
[----:B----4-:R-:W-:Y:S01]  /*467a0*/  IADD3 R15, P5, R15, UR5, RZ ;  /* 0x000000050f0f7c10 */ /* 0x010fe2000ffbe0ff */
[----:B------:R0:W-:Y:S01]  /*467b0*/  STL [R1+0xbb0], R23 ;  /* 0x000bb01701007387 */ /* 0x0001e20000100800 */
[----:B------:R-:W-:-:S03]  /*467c0*/  IADD3.X R14, R14, UR7, RZ, P4, !PT ;  /* 0x000000070e0e7c10 */ /* 0x000fc6000a7fe4ff */
[----:B------:R1:W-:Y:S01]  /*467d0*/  STL [R1+0x9e4], R22 ;  /* 0x0009e41601007387 */ /* 0x0003e20000100800 */
[----:B------:R-:W-:-:S03]  /*467e0*/  IADD3 R13, P4, R13, UR5, RZ ;  /* 0x000000050d0d7c10 */ /* 0x000fc6000ff9e0ff */
[----:B------:R2:W-:Y:S01]  /*467f0*/  STL [R1+0xba8], R21 ;  /* 0x000ba81501007387 */ /* 0x0005e20000100800 */
[----:B------:R-:W-:-:S03]  /*46800*/  IADD3.X R252, R252, UR7, RZ, P3, !PT ;  /* 0x00000007fcfc7c10 */ /* 0x000fc60009ffe4ff */
        /* <DEDUP_REMOVED lines=3277> */
[----:B------:R-:W-:-:S05]  /*534e0*/  IADD3 R0, P5, R0, UR6, RZ ;  /* 0x0000000600007c10 */ /* 0x000fca000ffbe0ff */
[----:B------:R0:W-:Y:S04]  /*534f0*/  STL [R1+0x69c], R0 ;  /* 0x00069c0001007387 */ /* 0x0001e80000100800 */
[----:B0-----:R-:W4:Y:S01]  /*53500*/  LDL.LU R0, [R1+0x19e0] ;  /* 0x0019e00001007983 */ /* 0x001f220000300800 */
[----:B------:R-:W-:Y:S02]  /*53510*/  IADD3.X R237, R237, UR58, RZ, P6, !PT ;  /* 0x0000003aeded7c10 */ /* 0x000fe4000b7fe4ff */
[----:B------:R-:W-:Y:S02]  /*53520*/  IADD3 R238, P6, R238, UR6, RZ ;  /* 0x00000006eeee7c10 */ /* 0x000fe4000ffde0ff */
[----:B------:R-:W-:Y:S02]  /*53530*/  IADD3.X R239, R239, UR58, RZ, P5, !PT ;  /* 0x0000003aefef7c10 */ /* 0x000fe4000affe4ff */
[----:B------:R-:W-:-:S02]  /*53540*/  IADD3.X R23, R23, UR58, RZ, P4, !PT ;  /* 0x0000003a17177c10 */ /* 0x000fc4000a7fe4ff */
[----:B------:R-:W-:Y:S02]  /*53550*/  IADD3 R22, P4, R22, UR6, RZ ;  /* 0x0000000616167c10 */ /* 0x000fe4000ff9e0ff */
[----:B--2---:R-:W-:Y:S02]  /*53560*/  IADD3.X R21, R21, UR58, RZ, P3, !PT ;  /* 0x0000003a15157c10 */ /* 0x004fe40009ffe4ff */
[----:B---3--:R-:W-:Y:S02]  /*53570*/  IADD3 R20, P3, R20, UR6, RZ ;  /* 0x0000000614147c10 */ /* 0x008fe4000ff7e0ff */
[----:B----4-:R-:W-:Y:S01]  /*53580*/  IADD3.X R15, R15, UR58, RZ, P2, !PT ;  /* 0x0000003a0f0f7c10 */ /* 0x010fe200097fe4ff */
[----:B------:R-:W-:Y:S01]  /*53590*/  STL [R1+0x6c0], R23 ;  /* 0x0006c01701007387 */ /* 0x000fe20000100800 */
[----:B------:R-:W-:-:S03]  /*535a0*/  IADD3 R14, P2, R14, UR6, RZ ;  /* 0x000000060e0e7c10 */ /* 0x000fc6000ff5e0ff */
[----:B------:R-:W-:Y:S01]  /*535b0*/  STL [R1+0x694], R22 ;  /* 0x0006941601007387 */ /* 0x000fe20000100800 */
[----:B------:R-:W-:-:S03]  /*535c0*/  IADD3.X R13, R13, UR58, RZ, P1, !PT ;  /* 0x0000003a0d0d7c10 */ /* 0x000fc60008ffe4ff */
[----:B------:R-:W-:Y:S01]  /*535d0*/  STL [R1+0x6b8], R21 ;  /* 0x0006b81501007387 */ /* 0x000fe20000100800 */
[----:B------:R-:W-:-:S03]  /*535e0*/  IADD3 R252, P1, R252, UR6, RZ ;  /* 0x00000006fcfc7c10 */ /* 0x000fc6000ff3e0ff */
[----:B------:R-:W-:Y:S04]  /*535f0*/  STL [R1+0x68c], R20 ;  /* 0x00068c1401007387 */ /* 0x000fe80000100800 */
[----:B------:R0:W-:Y:S04]  /*53600*/  STL [R1+0x6b0], R15 ;  /* 0x0006b00f01007387 */ /* 0x0001e80000100800 */
[----:B------:R-:W-:Y:S04]  /*53610*/  STL [R1+0x684], R14 ;  /* 0x0006840e01007387 */ /* 0x000fe80000100800 */
[----:B------:R-:W-:Y:S04]  /*53620*/  STL [R1+0x6a8], R13 ;  /* 0x0006a80d01007387 */ /* 0x000fe80000100800 */
[----:B------:R1:W-:Y:S04]  /*53630*/  STL [R1+0x67c], R252 ;  /* 0x00067cfc01007387 */ /* 0x0003e80000100800 */
[----:B0-----:R-:W2:Y:S04]  /*53640*/  LDL.LU R15, [R1+0x61c] ;  /* 0x00061c00010f7983 */ /* 0x001ea80000300800 */
[----:B------:R-:W3:Y:S04]  /*53650*/  LDL.LU R20, [R1+0x640] ;  /* 0x0006400001147983 */ /* 0x000ee80000300800 */
[----:B------:R-:W4:Y:S04]  /*53660*/  LDL.LU R21, [R1+0x614] ;  /* 0x0006140001157983 */ /* 0x000f280000300800 */
[----:B------:R-:W4:Y:S04]  /*53670*/  LDL.LU R22, [R1+0x638] ;  /* 0x0006380001167983 */ /* 0x000f280000300800 */
[----:B------:R-:W4:Y:S01]  /*53680*/  LDL.LU R23, [R1+0x60c] ;  /* 0x00060c0001177983 */ /* 0x000f220000300800 */
[----:B-1----:R-:W-:-:S03]  /*53690*/  IMAD.MOV.U32 R252, RZ, RZ, R2 ;  /* 0x000000fffffc7224 */ /* 0x002fc600078e0002 */
[----:B------:R-:W4:Y:S01]  /*536a0*/  LDL.LU R2, [R1+0x630] ;  /* 0x0006300001027983 */ /* 0x000f220000300800 */
[----:B------:R-:W-:Y:S02]  /*536b0*/  IMAD.MOV.U32 R13, RZ, RZ, R3 ;  /* 0x000000ffff0d7224 */ /* 0x000fe400078e0003 */
[----:B------:R-:W-:Y:S01]  /*536c0*/  IMAD.MOV.U32 R14, RZ, RZ, R0 ;  /* 0x000000ffff0e7224 */ /* 0x000fe200078e0000 */
[----:B------:R-:W4:Y:S04]  /*536d0*/  LDL.LU R3, [R1+0xbe4] ;  /* 0x000be40001037983 */ /* 0x000f280000300800 */
[----:B------:R-:W4:Y:S04]  /*536e0*/  LDL.LU R0, [R1+0x628] ;  /* 0x0006280001007983 */ /* 0x000f280000300800 */
[----:B------:R0:W-:Y:S01]  /*536f0*/  STL [R1+0x6a0], R237 ;  /* 0x0006a0ed01007387 */ /* 0x0001e20000100800 */
[----:B------:R-:W-:-:S02]  /*53700*/  IADD3 R240, P5, R240, UR6, RZ ;  /* 0x00000006f0f07c10 */ /* 0x000fc4000ffbe0ff */
[----:B------:R-:W-:Y:S02]  /*53710*/  IADD3.X R241, R241, UR58, RZ, P4, !PT ;  /* 0x0000003af1f17c10 */ /* 0x000fe4000a7fe4ff */
[----:B------:R-:W-:Y:S02]  /*53720*/  IADD3 R242, P4, R242, UR6, RZ ;  /* 0x00000006f2f27c10 */ /* 0x000fe4000ff9e0ff */
[----:B------:R-:W-:Y:S01]  /*53730*/  IADD3.X R243, R243, UR58, RZ, P3, !PT ;  /* 0x0000003af3f37c10 */ /* 0x000fe20009ffe4ff */
[----:B0-----:R0:W5:Y:S04]  /*53740*/  LDL.LU R237, [R1+0x19dc] ;  /* 0x0019dc0001ed7983 */ /* 0x0011680000300800 */
[----:B------:R1:W-:Y:S01]  /*53750*/  STL [R1+0x674], R238 ;  /* 0x000674ee01007387 */ /* 0x0003e20000100800 */
[----:B------:R-:W-:-:S02]  /*53760*/  IADD3 R244, P3, R244, UR6, RZ ;  /* 0x00000006f4f47c10 */ /* 0x000fc4000ff7e0ff */
[----:B------:R-:W-:Y:S01]  /*53770*/  IADD3.X R245, R245, UR58, RZ, P2, !PT ;  /* 0x0000003af5f57c10 */ /* 0x000fe200097fe4ff */
[----:B-1----:R0:W5:Y:S04]  /*53780*/  LDL.LU R238, [R1+0x19d8] ;  /* 0x0019d80001ee7983 */ /* 0x0021680000300800 */
[----:B------:R1:W-:Y:S01]  /*53790*/  STL [R1+0x698], R239 ;  /* 0x000698ef01007387 */ /* 0x0003e20000100800 */
[----:B------:R-:W-:-:S03]  /*537a0*/  IADD3 R246, P2, R246, UR6, RZ ;  /* 0x00000006f6f67c10 */ /* 0x000fc6000ff5e0ff */
[----:B-1----:R0:W5:Y:S04]  /*537b0*/  LDL.LU R239, [R1+0x19d4] ;  /* 0x0019d40001ef7983 */ /* 0x0021680000300800 */
[----:B------:R1:W-:Y:S01]  /*537c0*/  STL [R1+0x66c], R240 ;  /* 0x00066cf001007387 */ /* 0x0003e20000100800 */
[----:B------:R-:W-:-:S03]  /*537d0*/  IADD3.X R247, R247, UR58, RZ, P1, !PT ;  /* 0x0000003af7f77c10 */ /* 0x000fc60008ffe4ff */
        /* <DEDUP_REMOVED lines=37> */
[----:B------:R1:W-:Y:S04]  /*53a30*/  STL [R1+0x660], R250 ;  /* 0x000660fa01007387 */ /* 0x0003e80000100800 */
        /* <DEDUP_REMOVED lines=12> */
[----:B-1----:R0:W5:Y:S01]  /*53b00*/  LDL.LU R14, [R1+0x1984] ;  /* 0x00198400010e7983 */ /* 0x0021620000300800 */
[----:B--2---:R-:W-:-:S02]  /*53b10*/  IADD3 R15, P1, R15, UR6, RZ ;  /* 0x000000060f0f7c10 */ /* 0x004fc4000ff3e0ff */
[----:B---3--:R-:W-:Y:S02]  /*53b20*/  IADD3.X R20, R20, UR58, RZ, P6, !PT ;  /* 0x0000003a14147c10 */ /* 0x008fe4000b7fe4ff */
[----:B----4-:R-:W-:Y:S02]  /*53b30*/  IADD3 R21, P6, R21, UR6, RZ ;  /* 0x0000000615157c10 */ /* 0x010fe4000ffde0ff */
[----:B------:R-:W-:Y:S01]  /*53b40*/  IADD3.X R22, R22, UR58, RZ, P5, !PT ;  /* 0x0000003a16167c10 */ /* 0x000fe2000affe4ff */
[----:B------:R1:W-:Y:S01]  /*53b50*/  STL [R1+0x61c], R15 ;  /* 0x00061c0f01007387 */ /* 0x0003e20000100800 */
[----:B------:R-:W-:Y:S02]  /*53b60*/  IADD3 R23, P5, R23, UR6, RZ ;  /* 0x0000000617177c10 */ /* 0x000fe4000ffbe0ff */
[----:B------:R-:W-:Y:S02]  /*53b70*/  IADD3.X R2, R2, UR58, RZ, P4, !PT ;  /* 0x0000003a02027c10 */ /* 0x000fe4000a7fe4ff */
[----:B------:R-:W-:Y:S01]  /*53b80*/  IADD3 R3, P4, R3, UR5, RZ ;  /* 0x0000000503037c10 */ /* 0x000fe2000ff9e0ff */
        /* <DEDUP_REMOVED lines=11> */
[----:B-1----:R-:W2:Y:S04]  /*53c40*/  LDL.LU R2, [R1+0x196c] ;  /* 0x00196c0001027983 */ /* 0x002ea80000300800 */
[----:B------:R1:W-:Y:S04]  /*53c50*/  STL [R1+0xbe4], R3 ;  /* 0x000be40301007387 */ /* 0x0003e80000100800 */
[----:B-1----:R-:W3:Y:S04]  /*53c60*/  LDL.LU R3, [R1+0x1968] ;  /* 0x0019680001037983 */ /* 0x002ee80000300800 */
[----:B------:R1:W-:Y:S04]  /*53c70*/  STL [R1+0x628], R0 ;  /* 0x0006280001007387 */ /* 0x0003e80000100800 */
[----:B-1----:R-:W4:Y:S01]  /*53c80*/  LDL.LU R0, [R1+0x1964] ;  /* 0x0019640001007983 */ /* 0x002f220000300800 */
[----:B------:R-:W-:-:S02]  /*53c90*/  WARPGROUP.DEPBAR.LE gsb0, 0x0 ;  /* 0x00008000000079c5 */ /* 0x000fc40000010000 */
[----:B------:R-:W-:Y:S01]  /*53ca0*/  WARPGROUP.ARRIVE ;  /* 0x00000000000079c5 */ /* 0x000fe20000000000 */
[----:B------:R-:W-:Y:S01]  /*53cb0*/  UMOV UR40, UR20 ;  /* 0x0000001400287c82 */ /* 0x000fe20008000000 */
[----:B------:R-:W-:-:S04]  /*53cc0*/  UMOV UR41, UR21 ;  /* 0x0000001500297c82 */ /* 0x000fc80008000000 */
[----:B------:R-:W-:Y:S01]  /*53cd0*/  HGMMA.64x256x16.F32.BF16 R24, gdesc[UR40].tnspA, R24, gsb0 ;  /* 0x23e00000281879f0 */ /* 0x000fe20008001818 */
[----:B--2---:R-:W-:Y:S02]  /*53ce0*/  IADD3.X R2, R2, UR58, RZ, P6, !PT ;  /* 0x0000003a02027c10 */ /* 0x004fe4000b7fe4ff */
[----:B---3--:R-:W-:Y:S02]  /*53cf0*/  IADD3.X R3, R3, UR58, RZ, P1, !PT ;  /* 0x0000003a03037c10 */ /* 0x008fe40008ffe4ff */
[----:B----4-:R-:W-:-:S05]  /*53d00*/  IADD3.X R0, R0, UR58, RZ, P2, !PT ;  /* 0x0000003a00007c10 */ /* 0x010fca00097fe4ff */
[----:B------:R1:W-:Y:S04]  /*53d10*/  STL [R1+0x620], R0 ;  /* 0x0006200001007387 */ /* 0x0003e80000100800 */
[----:B-1----:R0:W5:Y:S04]  /*53d20*/  LDL.LU R0, [R1+0x1960] ;  /* 0x0019600001007983 */ /* 0x0021680000300800 */
[----:B------:R1:W-:Y:S04]  /*53d30*/  STL [R1+0x618], R3 ;  /* 0x0006180301007387 */ /* 0x0003e80000100800 */
[----:B-1----:R0:W5:Y:S04]  /*53d40*/  LDL.LU R3, [R1+0x195c] ;  /* 0x00195c0001037983 */ /* 0x0021680000300800 */
[----:B------:R1:W-:Y:S04]  /*53d50*/  STL [R1+0x610], R2 ;  /* 0x0006100201007387 */ /* 0x0003e80000100800 */
[----:B-1----:R-:W2:Y:S01]  /*53d60*/  LDL.LU R2, [R1+0x1958] ;  /* 0x0019580001027983 */ /* 0x002ea20000300800 */
[----:B------:R-:W-:-:S02]  /*53d70*/  WARPGROUP.DEPBAR.LE gsb0, 0x0 ;  /* 0x00008000000079c5 */ /* 0x000fc40000010000 */
[----:B------:R-:W-:Y:S01]  /*53d80*/  WARPGROUP.ARRIVE ;  /* 0x00000000000079c5 */ /* 0x000fe20000000000 */
[----:B------:R-:W-:Y:S01]  /*53d90*/  UMOV UR44, UR24 ;  /* 0x00000018002c7c82 */ /* 0x000fe20008000000 */
[----:B------:R-:W-:-:S04]  /*53da0*/  UMOV UR45, UR25 ;  /* 0x00000019002d7c82 */ /* 0x000fc80008000000 */
[----:B------:R-:W-:Y:S01]  /*53db0*/  HGMMA.64x256x16.F32.BF16 R24, gdesc[UR44].tnspA, R24, gsb0 ;  /* 0x23e000002c1879f0 */ /* 0x000fe20008001818 */
[----:B------:R-:W-:Y:S01]  /*53dc0*/  UMOV UR48, UR28 ;  /* 0x0000001c00307c82 */ /* 0x000fe20008000000 */
[----:B------:R-:W-:Y:S01]  /*53dd0*/  UMOV UR49, UR29 ;  /* 0x0000001d00317c82 */ /* 0x000fe20008000000 */
[----:B--2---:R-:W-:-:S05]  /*53de0*/  IADD3.X R2, R2, UR58, RZ, P5, !PT ;  /* 0x0000003a02027c10 */ /* 0x004fca000affe4ff */
[----:B------:R1:W-:Y:S04]  /*53df0*/  STL [R1+0x608], R2 ;  /* 0x0006080201007387 */ /* 0x0003e80000100800 */
[----:B-1----:R-:W2:Y:S01]  /*53e00*/  LDL.LU R2, [R1+0x1954] ;  /* 0x0019540001027983 */ /* 0x002ea20000300800 */
[----:B------:R-:W-:Y:S02]  /*53e10*/  WARPGROUP.DEPBAR.LE gsb0, 0x0 ;  /* 0x00008000000079c5 */ /* 0x000fe40000010000 */
[----:B------:R-:W-:-:S13]  /*53e20*/  WARPGROUP.ARRIVE ;  /* 0x00000000000079c5 */ /* 0x000fda0000000000 */
[----:B------:R-:W-:Y:S01]  /*53e30*/  HGMMA.64x256x16.F32.BF16 R24, gdesc[UR48].tnspA, R24, gsb0 ;  /* 0x23e00000301879f0 */ /* 0x000fe20008001818 */
[----:B------:R-:W-:Y:S01]  /*53e40*/  UMOV UR52, UR32 ;  /* 0x0000002000347c82 */ /* 0x000fe20008000000 */
[----:B------:R-:W-:Y:S01]  /*53e50*/  UMOV UR53, UR33 ;  /* 0x0000002100357c82 */ /* 0x000fe20008000000 */
[----:B--2---:R-:W-:-:S05]  /*53e60*/  IADD3.X R2, R2, UR7, RZ, P4, !PT ;  /* 0x0000000702027c10 */ /* 0x004fca000a7fe4ff */
[----:B------:R1:W-:Y:S04]  /*53e70*/  STL [R1+0xbe0], R2 ;  /* 0x000be00201007387 */ /* 0x0003e80000100800 */
[----:B-1----:R0:W5:Y:S01]  /*53e80*/  LDL.LU R2, [R1+0x1950] ;  /* 0x0019500001027983 */ /* 0x0021620000300800 */
[----:B------:R-:W-:Y:S02]  /*53e90*/  WARPGROUP.DEPBAR.LE gsb0, 0x0 ;  /* 0x00008000000079c5 */ /* 0x000fe40000010000 */
[----:B------:R-:W-:-:S13]  /*53ea0*/  WARPGROUP.ARRIVE ;  /* 0x00000000000079c5 */ /* 0x000fda0000000000 */
[----:B------:R-:W-:Y:S03]  /*53eb0*/  HGMMA.64x256x16.F32.BF16 R24, gdesc[UR52].tnspA, R24, gsb0 ;  /* 0x23e00000341879f0 */ /* 0x000fe60008001818 */
[----:B------:R-:W-:Y:S02]  /*53ec0*/  WARPGROUP.DEPBAR.LE gsb0, 0x0 ;  /* 0x00008000000079c5 */ /* 0x000fe40000010000 */
[----:B0-----:R-:W-:Y:S05]  /*53ed0*/  @P0 BRA `(.L_x_1) ;  /* 0xfffffd9400ec0947 */ /* 0x001fea000383ffff */
[----:B-----5:R-:W2:Y:S01]  /*53ee0*/  LDL.LU R0, [R1+0x1d8] ;  /* 0x0001d80001007983 */ /* 0x020ea20000300800 */
[----:B------:R-:W-:Y:S02]  /*53ef0*/  F2FP.BF16.F32.PACK_AB R147, R151, R147 ;  /* 0x000000939793723e */ /* 0x000fe400000010ff */
[----:B------:R-:W-:Y:S01]  /*53f00*/  F2FP.BF16.F32.PACK_AB R146, R150, R146 ;  /* 0x000000929692723e */ /* 0x000fe200000010ff */
[----:B------:R-:W3:Y:S01]  /*53f10*/  LDL.LU R3, [R1+0x1d4] ;  /* 0x0001d40001037983 */ /* 0x000ee20000300800 */
[----:B------:R-:W-:-:S03]  /*53f20*/  F2FP.BF16.F32.PACK_AB R145, R149, R145 ;  /* 0x000000919591723e */ /* 0x000fc600000010ff */
[----:B------:R-:W4:Y:S01]  /*53f30*/  LDL.LU R151, [R1+0x1dc] ;  /* 0x0001dc0001977983 */ /* 0x000f220000300800 */
[----:B------:R-:W-:-:S03]  /*53f40*/  F2FP.BF16.F32.PACK_AB R144, R148, R144 ;  /* 0x000000909490723e */ /* 0x000fc600000010ff */
[----:B------:R-:W4:Y:S01]  /*53f50*/  LDL.LU R150, [R1+0x1f0] ;  /* 0x0001f00001967983 */ /* 0x000f220000300800 */
[----:B------:R-:W-:-:S03]  /*53f60*/  F2FP.BF16.F32.PACK_AB R139, R143, R139 ;  /* 0x0000008b8f8b723e */ /* 0x000fc600000010ff */
[----:B------:R-:W4:Y:S04]  /*53f70*/  LDL.LU R149, [R1+0x1f4] ;  /* 0x0001f40001957983 */ /* 0x000f280000300800 */
[----:B------:R-:W4:Y:S04]  /*53f80*/  LDL.LU R148, [R1+0x1f8] ;  /* 0x0001f80001947983 */ /* 0x000f280000300800 */
[----:B------:R-:W4:Y:S01]  /*53f90*/  LDL.LU R143, [R1+0x1fc] ;  /* 0x0001fc00018f7983 */ /* 0x000f220000300800 */
[----:B------:R-:W-:Y:S02]  /*53fa0*/  F2FP.BF16.F32.PACK_AB R107, R111, R107 ;  /* 0x0000006b6f6b723e */ /* 0x000fe400000010ff */
[----:B------:R-:W-:-:S02]  /*53fb0*/  F2FP.BF16.F32.PACK_AB R106, R110, R106 ;  /* 0x0000006a6e6a723e */ /* 0x000fc400000010ff */
[----:B------:R-:W-:Y:S02]  /*53fc0*/  F2FP.BF16.F32.PACK_AB R105, R109, R105 ;  /* 0x000000696d69723e */ /* 0x000fe400000010ff */
[----:B------:R-:W-:Y:S02]  /*53fd0*/  F2FP.BF16.F32.PACK_AB R104, R108, R104 ;  /* 0x000000686c68723e */ /* 0x000fe400000010ff */
[----:B------:R-:W-:Y:S02]  /*53fe0*/  F2FP.BF16.F32.PACK_AB R99, R103, R99 ;  /* 0x000000636763723e */ /* 0x000fe400000010ff */
[----:B------:R-:W-:Y:S02]  /*53ff0*/  F2FP.BF16.F32.PACK_AB R98, R102, R98 ;  /* 0x000000626662723e */ /* 0x000fe400000010ff */
        /* <DEDUP_REMOVED lines=110> */
[----:B--2---:R-:W-:Y:S02]  /*546e0*/  F2FP.BF16.F32.PACK_AB R14, R0, R14 ;  /* 0x0000000e000e723e */ /* 0x004fe400000010ff */
[----:B---3--:R-:W-:Y:S02]  /*546f0*/  F2FP.BF16.F32.PACK_AB R13, R3, R13 ;  /* 0x0000000d030d723e */ /* 0x008fe400000010ff */
[----:B----4-:R-:W-:Y:S02]  /*54700*/  F2FP.BF16.F32.PACK_AB R15, R151, R15 ;  /* 0x0000000f970f723e */ /* 0x010fe400000010ff */
[----:B------:R-:W-:Y:S02]  /*54710*/  F2FP.BF16.F32.PACK_AB R20, R150, R20 ;  /* 0x000000149614723e */ /* 0x000fe400000010ff */
[----:B------:R-:W-:Y:S02]  /*54720*/  F2FP.BF16.F32.PACK_AB R21, R149, R21 ;  /* 0x000000159515723e */ /* 0x000fe400000010ff */
[----:B------:R-:W-:-:S02]  /*54730*/  F2FP.BF16.F32.PACK_AB R22, R148, R22 ;  /* 0x000000169416723e */ /* 0x000fc400000010ff */
[----:B------:R-:W-:-:S07]  /*54740*/  F2FP.BF16.F32.PACK_AB R23, R143, R23 ;  /* 0x000000178f17723e */ /* 0x000fce00000010ff */
.L_x_0:
[----:B------:R-:W1:Y:S01]  /*54750*/  S2R R4, SR_TID.X ;  /* 0x0000000000047919 */ /* 0x000e620000002100 */
[----:B------:R-:W-:Y:S01]  /*54760*/  ULDC.64 UR8, c[0x0][0x228] ;  /* 0x00008a0000087ab9 */ /* 0x000fe20000000a00 */
[----:B------:R-:W-:Y:S01]  /*54770*/  ULDC UR5, c[0x0][0x244] ;  /* 0x0000910000057ab9 */ /* 0x000fe20000000800 */
[----:B------:R-:W-:Y:S01]  /*54780*/  ULDC.64 UR6, c[0x0][0x220] ;  /* 0x0000880000067ab9 */ /* 0x000fe20000000a00 */
[----:B------:R-:W2:Y:S01]  /*54790*/  LDL.LU R6, [R1+0x194c] ;  /* 0x00194c0001067983 */ /* 0x000ea20000300800 */
[----:B------:R-:W-:Y:S01]  /*547a0*/  ULDC UR10, c[0x0][0x22c] ;  /* 0x00008b00000a7ab9 */ /* 0x000fe20000000800 */
[----:B------:R-:W-:Y:S01]  /*547b0*/  ULDC UR11, c[0x0][0x22c] ;  /* 0x00008b00000b7ab9 */ /* 0x000fe20000000800 */
[----:B------:R-:W3:Y:S08]  /*547c0*/  LDC R237, c[0x0][0x248] ;  /* 0x00009200ffed7b82 */ /* 0x000ef00000000800 */
[----:B------:R-:W4:Y:S08]  /*547d0*/  LDC R239, c[0x0][0x248] ;  /* 0x00009200ffef7b82 */ /* 0x000f300000000800 */
[----:B------:R-:W5:Y:S01]  /*547e0*/  LDC R241, c[0x0][0x248] ;  /* 0x00009200fff17b82 */ /* 0x000f620000000800 */
[C---:B-1----:R-:W-:Y:S01]  /*547f0*/  IMAD.SHL.U32 R3, R4.reuse, 0x80, RZ ;  /* 0x0000008004037824 */ /* 0x042fe200078e00ff */
[----:B------:R-:W-:Y:S01]  /*54800*/  SHF.R.U32.HI R165, RZ, 0x6, R4 ;  /* 0x00000006ffa57819 */ /* 0x000fe20000011604 */
[----:B------:R-:W-:-:S03]  /*54810*/  IMAD.SHL.U32 R0, R4, 0x10, RZ ;  /* 0x0000001004007824 */ /* 0x000fc600078e00ff */
[----:B------:R-:W-:Y:S01]  /*54820*/  LOP3.LUT R5, R3, 0x400, RZ, 0xc0, !PT ;  /* 0x0000040003057812 */ /* 0x000fe200078ec0ff */
[----:B------:R-:W-:Y:S01]  /*54830*/  IMAD.SHL.U32 R3, R4, 0x8, RZ ;  /* 0x0000000804037824 */ /* 0x000fe200078e00ff */
[----:B------:R-:W-:Y:S02]  /*54840*/  LOP3.LUT R0, R0, 0x70, RZ, 0xc0, !PT ;  /* 0x0000007000007812 */ /* 0x000fe400078ec0ff */
[----:B------:R-:W-:Y:S02]  /*54850*/  LOP3.LUT R4, R4, 0x7f, RZ, 0xc0, !PT ;  /* 0x0000007f04047812 */ /* 0x000fe400078ec0ff */
[----:B------:R-:W-:Y:S02]  /*54860*/  IADD3 R164, R5, UR4, R0 ;  /* 0x0000000405a47c10 */ /* 0x000fe4000fffe000 */
[----:B------:R-:W-:Y:S02]  /*54870*/  LOP3.LUT R3, R3, 0x380, RZ, 0xc0, !PT ;  /* 0x0000038003037812 */ /* 0x000fe400078ec0ff */
[----:B------:R-:W-:Y:S01]  /*54880*/  LEA R213, R4, UR4, 0x4 ;  /* 0x0000000404d57c11 */ /* 0x000fe2000f8e20ff */
[----:B------:R-:W-:Y:S01]  /*54890*/  BAR.SYNC.DEFER_BLOCKING 0x0 ;  /* 0x0000000000007b1d */ /* 0x000fe20000010000 */
[----:B------:R-:W-:Y:S01]  /*548a0*/  SGXT.U32 R165, R165, 0x1 ;  /* 0x00000001a5a5781a */ /* 0x000fe20000000000 */
[----:B------:R-:W-:-:S03]  /*548b0*/  IMAD.IADD R164, R3, 0x1, R164 ;  /* 0x0000000103a47824 */ /* 0x000fc600078e02a4 */
[C---:B0-----:R-:W-:Y:S01]  /*548c0*/  LOP3.LUT R116, R2.reuse, R165, RZ, 0xfc, !PT ;  /* 0x000000a502747212 */ /* 0x041fe200078efcff */
[----:B------:R-:W-:Y:S01]  /*548d0*/  ULDC UR4, c[0x0][0x248] ;  /* 0x0000920000047ab9 */ /* 0x000fe20000000800 */
[C-C-:B------:R-:W-:Y:S02]  /*548e0*/  LOP3.LUT R232, R2.reuse, 0xca, R165.reuse, 0xfe, !PT ;  /* 0x000000ca02e87812 */ /* 0x140fe400078efea5 */
[C-C-:B------:R-:W-:Y:S02]  /*548f0*/  LOP3.LUT R230, R2.reuse, 0xcc, R165.reuse, 0xfe, !PT ;  /* 0x000000cc02e67812 */ /* 0x140fe400078efea5 */
[C-C-:B------:R-:W-:Y:S02]  /*54900*/  LOP3.LUT R228, R2.reuse, 0xce, R165.reuse, 0xfe, !PT ;  /* 0x000000ce02e47812 */ /* 0x140fe400078efea5 */
[C-C-:B------:R-:W-:Y:S02]  /*54910*/  LOP3.LUT R227, R2.reuse, 0xd0, R165.reuse, 0xfe, !PT ;  /* 0x000000d002e37812 */ /* 0x140fe400078efea5 */
[----:B------:R-:W-:-:S02]  /*54920*/  LOP3.LUT R226, R2, 0xd2, R165, 0xfe, !PT ;  /* 0x000000d202e27812 */ /* 0x000fc400078efea5 */
[C-C-:B------:R-:W-:Y:S02]  /*54930*/  LOP3.LUT R219, R2.reuse, 0xd4, R165.reuse, 0xfe, !PT ;  /* 0x000000d402db7812 */ /* 0x140fe400078efea5 */
[C-C-:B------:R-:W-:Y:S02]  /*54940*/  LOP3.LUT R221, R2.reuse, 0xd6, R165.reuse, 0xfe, !PT ;  /* 0x000000d602dd7812 */ /* 0x140fe400078efea5 */
[C-C-:B------:R-:W-:Y:S02]  /*54950*/  LOP3.LUT R217, R2.reuse, 0xd8, R165.reuse, 0xfe, !PT ;  /* 0x000000d802d97812 */ /* 0x140fe400078efea5 */
[C-C-:B------:R-:W-:Y:S01]  /*54960*/  LOP3.LUT R216, R2.reuse, 0xda, R165.reuse, 0xfe, !PT ;  /* 0x000000da02d87812 */ /* 0x140fe200078efea5 */
[----:B------:R-:W-:Y:S01]  /*54970*/  STSM.16.M88.4 [R164], R108 ;  /* 0x0000006ca4007844 */ /* 0x000fe20000000200 */
[C-C-:B------:R-:W-:Y:S02]  /*54980*/  LOP3.LUT R215, R2.reuse, 0xdc, R165.reuse, 0xfe, !PT ;  /* 0x000000dc02d77812 */ /* 0x140fe400078efea5 */
[C-C-:B------:R-:W-:Y:S01]  /*54990*/  LOP3.LUT R235, R2.reuse, 0xde, R165.reuse, 0xfe, !PT ;  /* 0x000000de02eb7812 */ /* 0x140fe200078efea5 */
[----:B------:R-:W-:Y:S01]  /*549a0*/  BAR.SYNC.DEFER_BLOCKING 0x0 ;  /* 0x0000000000007b1d */ /* 0x000fe20000010000 */
[----:B------:R-:W-:-:S02]  /*549b0*/  LOP3.LUT R233, R2, 0xe0, R165, 0xfe, !PT ;  /* 0x000000e002e97812 */ /* 0x000fc400078efea5 */
[C-C-:B------:R-:W-:Y:S02]  /*549c0*/  LOP3.LUT R231, R2.reuse, 0xe2, R165.reuse, 0xfe, !PT ;  /* 0x000000e202e77812 */ /* 0x140fe400078efea5 */
        /* <DEDUP_REMOVED lines=8> */
[C-C-:B------:R-:W-:Y:S02]  /*54a50*/  LOP3.LUT R210, R2.reuse, 0xf4, R165.reuse, 0xfe, !PT ;  /* 0x000000f402d27812 */ /* 0x140fe400078efea5 */
[C-C-:B------:R-:W-:Y:S01]  /*54a60*/  LOP3.LUT R209, R2.reuse, 0xf6, R165.reuse, 0xfe, !PT ;  /* 0x000000f602d17812 */ /* 0x140fe200078efea5 */
[----:B------:R-:W0:Y:S01]  /*54a70*/  LDS.128 R124, [R213] ;  /* 0x00000000d57c7984 */ /* 0x000e220000000c00 */
[----:B------:R-:W-:-:S02]  /*54a80*/  LOP3.LUT R204, R2, 0xf8, R165, 0xfe, !PT ;  /* 0x000000f802cc7812 */ /* 0x000fc400078efea5 */
[C-C-:B------:R-:W-:Y:S01]  /*54a90*/  LOP3.LUT R205, R2.reuse, 0xfa, R165.reuse, 0xfe, !PT ;  /* 0x000000fa02cd7812 */ /* 0x140fe200078efea5 */
[----:B------:R-:W-:Y:S01]  /*54aa0*/  BAR.SYNC.DEFER_BLOCKING 0x0 ;  /* 0x0000000000007b1d */ /* 0x000fe20000010000 */
        /* <DEDUP_REMOVED lines=9> */
[C-C-:B------:R-:W-:Y:S02]  /*54b40*/  LOP3.LUT R190, R2.reuse, 0x10e, R165.reuse, 0xfe, !PT ;  /* 0x0000010e02be7812 */ /* 0x140fe400078efea5 */
[----:B------:R-:W-:-:S02]  /*54b50*/  LOP3.LUT R187, R2, 0x110, R165, 0xfe, !PT ;  /* 0x0000011002bb7812 */ /* 0x000fc400078efea5 */
[C-C-:B------:R-:W-:Y:S01]  /*54b60*/  LOP3.LUT R185, R2.reuse, 0x112, R165.reuse, 0xfe, !PT ;  /* 0x0000011202b97812 */ /* 0x140fe200078efea5 */
[----:B------:R-:W-:Y:S01]  /*54b70*/  STSM.16.M88.4 [R164], R152 ;  /* 0x00000098a4007844 */ /* 0x000fe20000000200 */
[C-C-:B------:R-:W-:Y:S02]  /*54b80*/  LOP3.LUT R166, R2.reuse, 0x126, R165.reuse, 0xfe, !PT ;  /* 0x0000012602a67812 */ /* 0x140fe400078efea5 */
[C-C-:B------:R-:W-:Y:S01]  /*54b90*/  LOP3.LUT R167, R2.reuse, 0x130, R165.reuse, 0xfe, !PT ;  /* 0x0000013002a77812 */ /* 0x140fe200078efea5 */
[----:B------:R-:W-:Y:S01]  /*54ba0*/  BAR.SYNC.DEFER_BLOCKING 0x0 ;  /* 0x0000000000007b1d */ /* 0x000fe20000010000 */
        /* <DEDUP_REMOVED lines=11> */
[C-C-:B------:R-:W-:Y:S01]  /*54c60*/  LOP3.LUT R211, R2.reuse, 0x1f8, R165.reuse, 0xfe, !PT ;  /* 0x000001f802d37812 */ /* 0x140fe200078efea5 */
[----:B------:R-:W1:Y:S01]  /*54c70*/  LDS.128 R132, [R213] ;  /* 0x00000000d5847984 */ /* 0x000e620000000c00 */
[----:B------:R-:W-:Y:S01]  /*54c80*/  LOP3.LUT R212, R2, 0x1fa, R165, 0xfe, !PT ;  /* 0x000001fa02d47812 */ /* 0x000fe200078efea5 */
[----:B------:R-:W-:Y:S06]  /*54c90*/  BAR.SYNC.DEFER_BLOCKING 0x0 ;  /* 0x0000000000007b1d */ /* 0x000fec0000010000 */
[----:B------:R-:W-:Y:S02]  /*54ca0*/  STSM.16.M88.4 [R164], R100 ;  /* 0x00000064a4007844 */ /* 0x000fe40000000200 */
[----:B------:R-:W-:Y:S06]  /*54cb0*/  BAR.SYNC.DEFER_BLOCKING 0x0 ;  /* 0x0000000000007b1d */ /* 0x000fec0000010000 */
[----:B------:R-:W3:Y:S02]  /*54cc0*/  LDS.128 R140, [R213] ;  /* 0x00000000d58c7984 */ /* 0x000ee40000000c00 */
[----:B------:R-:W-:Y:S06]  /*54cd0*/  BAR.SYNC.DEFER_BLOCKING 0x0 ;  /* 0x0000000000007b1d */ /* 0x000fec0000010000 */
[----:B------:R-:W-:Y:S02]  /*54ce0*/  STSM.16.M88.4 [R164], R92 ;  /* 0x0000005ca4007844 */ /* 0x000fe40000000200 */
[----:B------:R-:W-:Y:S06]  /*54cf0*/  BAR.SYNC.DEFER_BLOCKING 0x0 ;  /* 0x0000000000007b1d */ /* 0x000fec0000010000 */
[----:B------:R-:W4:Y:S02]  /*54d00*/  LDS.128 R148, [R213] ;  /* 0x00000000d5947984 */ /* 0x000f240000000c00 */
[----:B------:R-:W-:Y:S06]  /*54d10*/  BAR.SYNC.DEFER_BLOCKING 0x0 ;  /* 0x0000000000007b1d */ /* 0x000fec0000010000 */
[----:B------:R-:W-:Y:S02]  /*54d20*/  STSM.16.M88.4 [R164], R84 ;  /* 0x00000054a4007844 */ /* 0x000fe40000000200 */
[----:B------:R-:W-:Y:S01]  /*54d30*/  BAR.SYNC.DEFER_BLOCKING 0x0 ;  /* 0x0000000000007b1d */ /* 0x000fe20000010000 */
[C---:B--2---:R-:W-:Y:S01]  /*54d40*/  ISETP.GE.AND P0, PT, R6.reuse, UR8, PT ;  /* 0x0000000806007c0c */ /* 0x044fe2000bf06270 */
[----:B------:R-:W-:-:S04]  /*54d50*/  IMAD R0, R6, UR5, RZ ;  /* 0x0000000506007c24 */ /* 0x000fc8000f8e02ff */
[----:B------:R-:W-:Y:S01]  /*54d60*/  ULDC UR5, c[0x0][0x248] ;  /* 0x0000920000057ab9 */ /* 0x000fe20000000800 */
[----:B------:R-:W-:Y:S01]  /*54d70*/  ULDC UR8, c[0x0][0x22c] ;  /* 0x00008b0000087ab9 */ /* 0x000fe20000000800 */
[----:B------:R-:W-:Y:S01]  /*54d80*/  LEA R3, P1, R0, UR6, 0x1 ;  /* 0x0000000600037c11 */ /* 0x000fe2000f8208ff */
[----:B------:R-:W-:-:S03]  /*54d90*/  ULDC UR6, c[0x0][0x248] ;  /* 0x0000920000067ab9 */ /* 0x000fc60000000800 */
[----:B------:R-:W-:Y:S01]  /*54da0*/  LEA.HI.X.SX32 R0, R0, UR7, 0x1, P1 ;  /* 0x0000000700007c11 */ /* 0x000fe200088f0eff */
[----:B------:R-:W-:Y:S01]  /*54db0*/  ULDC UR7, c[0x0][0x248] ;  /* 0x0000920000077ab9 */ /* 0x000fe20000000800 */
[C---:B------:R-:W-:Y:S01]  /*54dc0*/  ISETP.LT.AND P1, PT, R116.reuse, UR9, !P0 ;  /* 0x0000000974007c0c */ /* 0x040fe2000c721270 */
[----:B------:R-:W-:Y:S01]  /*54dd0*/  IMAD R116, R116, UR4, RZ ;  /* 0x0000000474747c24 */ /* 0x000fe2000f8e02ff */
[----:B------:R-:W-:Y:S01]  /*54de0*/  ULDC UR9, c[0x0][0x22c] ;  /* 0x00008b0000097ab9 */ /* 0x000fe20000000800 */
[----:B------:R-:W-:Y:S01]  /*54df0*/  ULDC UR4, c[0x0][0x248] ;  /* 0x0000920000047ab9 */ /* 0x000fe20000000800 */
[----:B------:R-:W2:Y:S01]  /*54e00*/  LDS.128 R152, [R213] ;  /* 0x00000000d5987984 */ /* 0x000ea20000000c00 */
[----:B------:R-:W-:Y:S06]  /*54e10*/  BAR.SYNC.DEFER_BLOCKING 0x0 ;  /* 0x0000000000007b1d */ /* 0x000fec0000010000 */
[----:B------:R-:W-:Y:S02]  /*54e20*/  STSM.16.M88.4 [R164], R76 ;  /* 0x0000004ca4007844 */ /* 0x000fe40000000200 */
[----:B------:R-:W-:Y:S06]  /*54e30*/  BAR.SYNC.DEFER_BLOCKING 0x0 ;  /* 0x0000000000007b1d */ /* 0x000fec0000010000 */
[----:B------:R-:W5:Y:S02]  /*54e40*/  LDS.128 R156, [R213] ;  /* 0x00000000d59c7984 */ /* 0x000f640000000c00 */
        /* <DEDUP_REMOVED lines=13> */
[----:B------:R0:W-:Y:S02]  /*54f20*/  STSM.16.M88.4 [R164], R44 ;  /* 0x0000002ca4007844 */ /* 0x0001e40000000200 */
[----:B------:R-:W-:Y:S01]  /*54f30*/  BAR.SYNC.DEFER_BLOCKING 0x0 ;  /* 0x0000000000007b1d */ /* 0x000fe20000010000 */
[----:B0-----:R-:W-:-:S02]  /*54f40*/  LOP3.LUT R45, R2, 0x19a, R165, 0xfe, !PT ;  /* 0x0000019a022d7812 */ /* 0x001fc400078efea5 */
[C-C-:B------:R-:W-:Y:S02]  /*54f50*/  LOP3.LUT R46, R2.reuse, 0x1a4, R165.reuse, 0xfe, !PT ;  /* 0x000001a4022e7812 */ /* 0x140fe400078efea5 */
[C-C-:B------:R-:W-:Y:S02]  /*54f60*/  LOP3.LUT R47, R2.reuse, 0x1a8, R165.reuse, 0xfe, !PT ;  /* 0x000001a8022f7812 */ /* 0x140fe400078efea5 */
[C-C-:B------:R-:W-:Y:S01]  /*54f70*/  LOP3.LUT R44, R2.reuse, 0x1ac, R165.reuse, 0xfe, !PT ;  /* 0x000001ac022c7812 */ /* 0x140fe200078efea5 */
[----:B------:R-:W0:Y:S01]  /*54f80*/  LDS.128 R176, [R213] ;  /* 0x00000000d5b07984 */ /* 0x000e220000000c00 */
[----:B------:R-:W-:Y:S06]  /*54f90*/  BAR.SYNC.DEFER_BLOCKING 0x0 ;  /* 0x0000000000007b1d */ /* 0x000fec0000010000 */
[----:B------:R-:W-:Y:S02]  /*54fa0*/  STSM.16.M88.4 [R164], R8 ;  /* 0x00000008a4007844 */ /* 0x000fe40000000200 */
[----:B------:R-:W-:Y:S06]  /*54fb0*/  BAR.SYNC.DEFER_BLOCKING 0x0 ;  /* 0x0000000000007b1d */ /* 0x000fec0000010000 */
[----:B------:R-:W0:Y:S02]  /*54fc0*/  LDS.128 R180, [R213] ;  /* 0x00000000d5b47984 */ /* 0x000e240000000c00 */
[----:B------:R-:W-:Y:S06]  /*54fd0*/  BAR.SYNC.DEFER_BLOCKING 0x0 ;  /* 0x0000000000007b1d */ /* 0x000fec0000010000 */
[----:B------:R1:W-:Y:S02]  /*54fe0*/  STSM.16.M88.4 [R164], R36 ;  /* 0x00000024a4007844 */ /* 0x0003e40000000200 */
[----:B------:R-:W-:Y:S01]  /*54ff0*/  BAR.SYNC.DEFER_BLOCKING 0x0 ;  /* 0x0000000000007b1d */ /* 0x000fe20000010000 */
[----:B-1----:R-:W-:-:S02]  /*55000*/  LOP3.LUT R39, R2, 0x1a2, R165, 0xfe, !PT ;  /* 0x000001a202277812 */ /* 0x002fc400078efea5 */
[C-C-:B------:R-:W-:Y:S02]  /*55010*/  LOP3.LUT R38, R2.reuse, 0x1b0, R165.reuse, 0xfe, !PT ;  /* 0x000001b002267812 */ /* 0x140fe400078efea5 */
[C-C-:B------:R-:W-:Y:S02]  /*55020*/  LOP3.LUT R36, R2.reuse, 0x1ba, R165.reuse, 0xfe, !PT ;  /* 0x000001ba02247812 */ /* 0x140fe400078efea5 */
[----:B------:R-:W-:Y:S01]  /*55030*/  LOP3.LUT R37, R2, 0x1bc, R165, 0xfe, !PT ;  /* 0x000001bc02257812 */ /* 0x000fe200078efea5 */
[----:B------:R-:W1:Y:S01]  /*55040*/  LDS.128 R52, [R213] ;  /* 0x00000000d5347984 */ /* 0x000e620000000c00 */
[----:B------:R-:W-:Y:S06]  /*55050*/  BAR.SYNC.DEFER_BLOCKING 0x0 ;  /* 0x0000000000007b1d */ /* 0x000fec0000010000 */
[----:B------:R3:W-:Y:S02]  /*55060*/  STSM.16.M88.4 [R164], R28 ;  /* 0x0000001ca4007844 */ /* 0x0007e40000000200 */
[----:B------:R-:W-:Y:S01]  /*55070*/  BAR.SYNC.DEFER_BLOCKING 0x0 ;  /* 0x0000000000007b1d */ /* 0x000fe20000010000 */
[----:B---3--:R-:W-:-:S02]  /*55080*/  PRMT R29, R124, 0x7632, R29 ;  /* 0x000076327c1d7816 */ /* 0x008fc4000000001d */
[----:B------:R-:W-:Y:S02]  /*55090*/  PRMT R30, R125, 0x7632, R30 ;  /* 0x000076327d1e7816 */ /* 0x000fe4000000001e */
[----:B------:R-:W-:Y:S01]  /*550a0*/  PRMT R31, R126, 0x7632, R31 ;  /* 0x000076327e1f7816 */ /* 0x000fe2000000001f */
[----:B------:R-:W3:Y:S02]  /*550b0*/  LDS.128 R84, [R213] ;  /* 0x00000000d5547984 */ /* 0x000ee40000000c00 */
[----:B------:R-:W-:Y:S06]  /*550c0*/  BAR.SYNC.DEFER_BLOCKING 0x0 ;  /* 0x0000000000007b1d */ /* 0x000fec0000010000 */
[----:B------:R-:W-:Y:S02]  /*550d0*/  STSM.16.M88.4 [R164], R16 ;  /* 0x00000010a4007844 */ /* 0x000fe40000000200 */
[----:B------:R-:W-:Y:S06]  /*550e0*/  BAR.SYNC.DEFER_BLOCKING 0x0 ;  /* 0x0000000000007b1d */ /* 0x000fec0000010000 */
[----:B------:R-:W3:Y:S02]  /*550f0*/  LDS.128 R8, [R213] ;  /* 0x00000000d5087984 */ /* 0x000ee40000000c00 */
[----:B------:R-:W-:Y:S06]  /*55100*/  BAR.SYNC.DEFER_BLOCKING 0x0 ;  /* 0x0000000000007b1d */ /* 0x000fec0000010000 */
[----:B------:R-:W-:Y:S02]  /*55110*/  STSM.16.M88.4 [R164], R12 ;  /* 0x0000000ca4007844 */ /* 0x000fe40000000200 */
[----:B------:R-:W-:Y:S06]  /*55120*/  BAR.SYNC.DEFER_BLOCKING 0x0 ;  /* 0x0000000000007b1d */ /* 0x000fec0000010000 */
[----:B------:R-:W3:Y:S02]  /*55130*/  LDS.128 R4, [R213] ;  /* 0x00000000d5047984 */ /* 0x000ee40000000c00 */
[----:B------:R-:W-:Y:S06]  /*55140*/  BAR.SYNC.DEFER_BLOCKING 0x0 ;  /* 0x0000000000007b1d */ /* 0x000fec0000010000 */
[----:B------:R4:W-:Y:S02]  /*55150*/  STSM.16.M88.4 [R164], R20 ;  /* 0x00000014a4007844 */ /* 0x0009e40000000200 */
[----:B------:R-:W-:Y:S01]  /*55160*/  BAR.SYNC.DEFER_BLOCKING 0x0 ;  /* 0x0000000000007b1d */ /* 0x000fe20000010000 */
[----:B----4-:R-:W-:-:S02]  /*55170*/  LOP3.LUT R20, R2, 0x4, R165, 0xfe, !PT ;  /* 0x0000000402147812 */ /* 0x010fc400078efea5 */
[--C-:B------:R-:W-:Y:S02]  /*55180*/  LOP3.LUT R21, R2, 0x6, R165.reuse, 0xfe, !PT ;  /* 0x0000000602157812 */ /* 0x100fe400078efea5 */
[----:B------:R-:W-:Y:S01]  /*55190*/  ISETP.LT.AND P2, PT, R20, UR9, !P0 ;  /* 0x0000000914007c0c */ /* 0x000fe2000c741270 */
[----:B------:R-:W-:Y:S01]  /*551a0*/  ULDC UR9, c[0x0][0x22c] ;  /* 0x00008b0000097ab9 */ /* 0x000fe20000000800 */
[----:B------:R-:W-:Y:S01]  /*551b0*/  ISETP.LT.AND P4, PT, R21, UR10, !P0 ;  /* 0x0000000a15007c0c */ /* 0x000fe2000c781270 */
[----:B------:R-:W-:Y:S01]  /*551c0*/  ULDC UR10, c[0x0][0x22c] ;  /* 0x00008b00000a7ab9 */ /* 0x000fe20000000800 */
[----:B------:R-:W-:Y:S01]  /*551d0*/  LOP3.LUT R22, R2, 0x2, R165, 0xfe, !PT ;  /* 0x0000000202167812 */ /* 0x000fe200078efea5 */
[----:B------:R-:W4:Y:S04]  /*551e0*/  LDS.128 R68, [R213] ;  /* 0x00000000d5447984 */ /* 0x000f280000000c00 */
[C---:B------:R-:W-:Y:S01]  /*551f0*/  IMAD R23, R22.reuse, UR5, RZ ;  /* 0x0000000516177c24 */ /* 0x040fe2000f8e02ff */
[----:B------:R-:W-:Y:S01]  /*55200*/  BAR.SYNC.DEFER_BLOCKING 0x0 ;  /* 0x0000000000007b1d */ /* 0x000fe20000010000 */
[----:B------:R-:W-:-:S03]  /*55210*/  ISETP.LT.AND P3, PT, R22, UR8, !P0 ;  /* 0x0000000816007c0c */ /* 0x000fc6000c761270 */
[CC--:B------:R-:W-:Y:S02]  /*55220*/  LEA R22, P5, R23.reuse, R3.reuse, 0x1 ;  /* 0x0000000317167211 */ /* 0x0c0fe400078a08ff */
[----:B------:R-:W-:Y:S02]  /*55230*/  ULDC UR8, c[0x0][0x22c] ;  /* 0x00008b0000087ab9 */ /* 0x000fe40000000800 */
[----:B------:R-:W-:Y:S01]  /*55240*/  LEA.HI.X.SX32 R23, R23, R0, 0x1, P5 ;  /* 0x0000000017177211 */ /* 0x000fe200028f0eff */
[----:B------:R-:W-:Y:S01]  /*55250*/  ULDC UR5, c[0x0][0x248] ;  /* 0x0000920000057ab9 */ /* 0x000fe20000000800 */
[----:B------:R2:W-:Y:S01]  /*55260*/  STSM.16.M88.4 [R164], R24 ;  /* 0x00000018a4007844 */ /* 0x0005e20000000200 */
[----:B------:R-:W-:Y:S01]  /*55270*/  BAR.SYNC.DEFER_BLOCKING 0x0 ;  /* 0x0000000000007b1d */ /* 0x000fe20000010000 */
[----:B--2---:R-:W-:Y:S01]  /*55280*/  IMAD R25, R20, UR6, RZ ;  /* 0x0000000614197c24 */ /* 0x004fe2000f8e02ff */
[----:B------:R-:W-:Y:S01]  /*55290*/  LEA R20, P6, R116, R3, 0x1 ;  /* 0x0000000374147211 */ /* 0x000fe200078c08ff */
[----:B------:R-:W-:-:S03]  /*552a0*/  IMAD R27, R21, UR7, RZ ;  /* 0x00000007151b7c24 */ /* 0x000fc6000f8e02ff */
[----:B------:R-:W-:Y:S01]  /*552b0*/  ULDC UR6, c[0x0][0x248] ;  /* 0x0000920000067ab9 */ /* 0x000fe20000000800 */
[----:B------:R-:W-:Y:S01]  /*552c0*/  ULDC UR7, c[0x0][0x248] ;  /* 0x0000920000077ab9 */ /* 0x000fe20000000800 */
[-C--:B------:R-:W-:Y:S02]  /*552d0*/  LEA.HI.X.SX32 R21, R116, R0.reuse, 0x1, P6 ;  /* 0x0000000074157211 */ /* 0x080fe400030f0eff */
[-C--:B------:R-:W-:Y:S02]  /*552e0*/  LEA R24, P6, R25, R3.reuse, 0x1 ;  /* 0x0000000319187211 */ /* 0x080fe400078c08ff */
[----:B------:R-:W-:Y:S02]  /*552f0*/  LEA R26, P5, R27, R3, 0x1 ;  /* 0x000000031b1a7211 */ /* 0x000fe400078a08ff */
[-C--:B------:R-:W-:Y:S01]  /*55300*/  LEA.HI.X.SX32 R25, R25, R0.reuse, 0x1, P6 ;  /* 0x0000000019197211 */ /* 0x080fe200030f0eff */
[----:B------:R-:W2:Y:S01]  /*55310*/  LDS.128 R16, [R213] ;  /* 0x00000000d5107984 */ /* 0x000ea20000000c00 */
[----:B------:R-:W-:Y:S01]  /*55320*/  LEA.HI.X.SX32 R27, R27, R0, 0x1, P5 ;  /* 0x000000001b1b7211 */ /* 0x000fe200028f0eff */
[----:B------:R-:W-:Y:S06]  /*55330*/  BAR.SYNC.DEFER_BLOCKING 0x0 ;  /* 0x0000000000007b1d */ /* 0x000fec0000010000 */
[----:B------:R5:W-:Y:S02]  /*55340*/  STSM.16.M88.4 [R164], R32 ;  /* 0x00000020a4007844 */ /* 0x000be40000000200 */
[----:B------:R-:W-:Y:S08]  /*55350*/  BAR.SYNC.DEFER_BLOCKING 0x0 ;  /* 0x0000000000007b1d */ /* 0x000ff00000010000 */
[----:B-----5:R-:W5:Y:S01]  /*55360*/  LDC R32, c[0x0][0x248] ;  /* 0x00009200ff207b82 */ /* 0x020f620000000800 */
[----:B------:R-:W-:-:S02]  /*55370*/  LOP3.LUT R35, R2, 0x1b4, R165, 0xfe, !PT ;  /* 0x000001b402237812 */ /* 0x000fc400078efea5 */
[----:B------:R-:W-:-:S05]  /*55380*/  LOP3.LUT R34, R2, 0x1c0, R165, 0xfe, !PT ;  /* 0x000001c002227812 */ /* 0x000fca00078efea5 */
[----:B------:R-:W4:Y:S01]  /*55390*/  LDC R33, c[0x0][0x248] ;  /* 0x00009200ff217b82 */ /* 0x000f220000000800 */
[----:B------:R-:W2:Y:S07]  /*553a0*/  LDS.128 R12, [R213] ;  /* 0x00000000d50c7984 */ /* 0x000eae0000000c00 */
        /* <DEDUP_REMOVED lines=9> */
[----:B------:R1:W-:Y:S02]  /*55440*/  STSM.16.M88.4 [R164], R48 ;  /* 0x00000030a4007844 */ /* 0x0003e40000000200 */
[----:B------:R-:W-:Y:S01]  /*55450*/  BAR.SYNC.DEFER_BLOCKING 0x0 ;  /* 0x0000000000007b1d */ /* 0x000fe20000010000 */
[----:B-1----:R-:W-:-:S02]  /*55460*/  LOP3.LUT R48, R2, 0x18e, R165, 0xfe, !PT ;  /* 0x0000018e02307812 */ /* 0x002fc400078efea5 */
[C-C-:B------:R-:W-:Y:S02]  /*55470*/  LOP3.LUT R50, R2.reuse, 0x194, R165.reuse, 0xfe, !PT ;  /* 0x0000019402327812 */ /* 0x140fe400078efea5 */
[C-C-:B------:R-:W-:Y:S02]  /*55480*/  LOP3.LUT R51, R2.reuse, 0x198, R165.reuse, 0xfe, !PT ;  /* 0x0000019802337812 */ /* 0x140fe400078efea5 */
[C-C-:B------:R-:W-:Y:S01]  /*55490*/  LOP3.LUT R49, R2.reuse, 0x1a0, R165.reuse, 0xfe, !PT ;  /* 0x000001a002317812 */ /* 0x140fe200078efea5 */
[----:B------:R-:W1:Y:S01]  /*554a0*/  LDS.128 R76, [R213] ;  /* 0x00000000d54c7984 */ /* 0x000e620000000c00 */
[----:B------:R-:W-:Y:S06]  /*554b0*/  BAR.SYNC.DEFER_BLOCKING 0x0 ;  /* 0x0000000000007b1d */ /* 0x000fec0000010000 */
[----:B------:R3:W-:Y:S02]  /*554c0*/  STSM.16.M88.4 [R164], R56 ;  /* 0x00000038a4007844 */ /* 0x0007e40000000200 */
[----:B------:R-:W-:Y:S01]  /*554d0*/  BAR.SYNC.DEFER_BLOCKING 0x0 ;  /* 0x0000000000007b1d */ /* 0x000fe20000010000 */
[----:B---3--:R-:W-:-:S02]  /*554e0*/  LOP3.LUT R59, R2, 0x184, R165, 0xfe, !PT ;  /* 0x00000184023b7812 */ /* 0x008fc400078efea5 */
[C-C-:B------:R-:W-:Y:S02]  /*554f0*/  LOP3.LUT R57, R2.reuse, 0x186, R165.reuse, 0xfe, !PT ;  /* 0x0000018602397812 */ /* 0x140fe400078efea5 */
[C-C-:B------:R-:W-:Y:S02]  /*55500*/  LOP3.LUT R56, R2.reuse, 0x188, R165.reuse, 0xfe, !PT ;  /* 0x0000018802387812 */ /* 0x140fe400078efea5 */
[C-C-:B------:R-:W-:Y:S01]  /*55510*/  LOP3.LUT R58, R2.reuse, 0x190, R165.reuse, 0xfe, !PT ;  /* 0x00000190023a7812 */ /* 0x140fe200078efea5 */
[----:B------:R-:W3:Y:S01]  /*55520*/  LDS.128 R92, [R213] ;  /* 0x00000000d55c7984 */ /* 0x000ee20000000c00 */
        /* <DEDUP_REMOVED lines=31> */
[----:B-----5:R-:W-:-:S02]  /*55720*/  LOP3.LUT R122, R2, 0x172, R165, 0xfe, !PT ;  /* 0x00000172027a7812 */ /* 0x020fc400078efea5 */
[C-C-:B------:R-:W-:Y:S02]  /*55730*/  LOP3.LUT R123, R2.reuse, 0x17e, R165.reuse, 0xfe, !PT ;  /* 0x0000017e027b7812 */ /* 0x140fe400078efea5 */
[C-C-:B------:R-:W-:Y:S02]  /*55740*/  LOP3.LUT R121, R2.reuse, 0x180, R165.reuse, 0xfe, !PT ;  /* 0x0000018002797812 */ /* 0x140fe400078efea5 */
[C-C-:B------:R-:W-:Y:S01]  /*55750*/  LOP3.LUT R120, R2.reuse, 0x18c, R165.reuse, 0xfe, !PT ;  /* 0x0000018c02787812 */ /* 0x140fe200078efea5 */
[----:B------:R-:W5:Y:S01]  /*55760*/  LDS.128 R108, [R213] ;  /* 0x00000000d56c7984 */ /* 0x000f620000000c00 */
[----:B------:R-:W-:Y:S06]  /*55770*/  BAR.SYNC.DEFER_BLOCKING 0x0 ;  /* 0x0000000000007b1d */ /* 0x000fec0000010000 */
[----:B------:R2:W-:Y:S02]  /*55780*/  STSM.16.M88.4 [R164], R128 ;  /* 0x00000080a4007844 */ /* 0x0005e40000000200 */
[----:B------:R-:W-:Y:S01]  /*55790*/  BAR.SYNC.DEFER_BLOCKING 0x0 ;  /* 0x0000000000007b1d */ /* 0x000fe20000010000 */
[----:B--2---:R-:W-:-:S02]  /*557a0*/  LOP3.LUT R131, R2, 0x15e, R165, 0xfe, !PT ;  /* 0x0000015e02837812 */ /* 0x004fc400078efea5 */
[C-C-:B------:R-:W-:Y:S02]  /*557b0*/  LOP3.LUT R128, R2.reuse, 0x16a, R165.reuse, 0xfe, !PT ;  /* 0x0000016a02807812 */ /* 0x140fe400078efea5 */
[C-C-:B------:R-:W-:Y:S02]  /*557c0*/  LOP3.LUT R129, R2.reuse, 0x174, R165.reuse, 0xfe, !PT ;  /* 0x0000017402817812 */ /* 0x140fe400078efea5 */
[C-C-:B------:R-:W-:Y:S01]  /*557d0*/  LOP3.LUT R130, R2.reuse, 0x178, R165.reuse, 0xfe, !PT ;  /* 0x0000017802827812 */ /* 0x140fe200078efea5 */
[----:B------:R-:W2:Y:S01]  /*557e0*/  LDS.128 R112, [R213] ;  /* 0x00000000d5707984 */ /* 0x000ea20000000c00 */
[----:B------:R-:W-:Y:S06]  /*557f0*/  BAR.SYNC.DEFER_BLOCKING 0x0 ;  /* 0x0000000000007b1d */ /* 0x000fec0000010000 */
[----:B------:R4:W-:Y:S02]  /*55800*/  STSM.16.M88.4 [R164], R136 ;  /* 0x00000088a4007844 */ /* 0x0009e40000000200 */
[----:B------:R-:W-:Y:S01]  /*55810*/  BAR.SYNC.DEFER_BLOCKING 0x0 ;  /* 0x0000000000007b1d */ /* 0x000fe20000010000 */
[----:B----4-:R-:W-:-:S02]  /*55820*/  LOP3.LUT R139, R2, 0x158, R165, 0xfe, !PT ;  /* 0x00000158028b7812 */ /* 0x010fc400078efea5 */
[C-C-:B------:R-:W-:Y:S02]  /*55830*/  LOP3.LUT R137, R2.reuse, 0x162, R165.reuse, 0xfe, !PT ;  /* 0x0000016202897812 */ /* 0x140fe400078efea5 */
[C-C-:B------:R-:W-:Y:S02]  /*55840*/  LOP3.LUT R138, R2.reuse, 0x166, R165.reuse, 0xfe, !PT ;  /* 0x00000166028a7812 */ /* 0x140fe400078efea5 */
[C-C-:B------:R-:W-:Y:S01]  /*55850*/  LOP3.LUT R136, R2.reuse, 0x16c, R165.reuse, 0xfe, !PT ;  /* 0x0000016c02887812 */ /* 0x140fe200078efea5 */
[----:B------:R-:W4:Y:S01]  /*55860*/  LDS.128 R116, [R213] ;  /* 0x00000000d5747984 */ /* 0x000f220000000c00 */
[----:B------:R-:W-:Y:S06]  /*55870*/  BAR.SYNC.DEFER_BLOCKING 0x0 ;  /* 0x0000000000007b1d */ /* 0x000fec0000010000 */
[----:B------:R0:W-:Y:S02]  /*55880*/  STSM.16.M88.4 [R164], R144 ;  /* 0x00000090a4007844 */ /* 0x0001e40000000200 */
[----:B------:R-:W-:Y:S01]  /*55890*/  BAR.SYNC.DEFER_BLOCKING 0x0 ;  /* 0x0000000000007b1d */ /* 0x000fe20000010000 */
[----:B0-----:R-:W-:-:S02]  /*558a0*/  LOP3.LUT R164, R2, 0x1fe, R165, 0xfe, !PT ;  /* 0x000001fe02a47812 */ /* 0x001fc400078efea5 */
[C-C-:B------:R-:W-:Y:S02]  /*558b0*/  LOP3.LUT R146, R2.reuse, 0x142, R165.reuse, 0xfe, !PT ;  /* 0x0000014202927812 */ /* 0x140fe400078efea5 */
[C-C-:B------:R-:W-:Y:S02]  /*558c0*/  LOP3.LUT R147, R2.reuse, 0x14e, R165.reuse, 0xfe, !PT ;  /* 0x0000014e02937812 */ /* 0x140fe400078efea5 */
[C-C-:B------:R-:W-:Y:S02]  /*558d0*/  LOP3.LUT R145, R2.reuse, 0x150, R165.reuse, 0xfe, !PT ;  /* 0x0000015002917812 */ /* 0x140fe400078efea5 */
[C-C-:B------:R-:W-:Y:S01]  /*558e0*/  LOP3.LUT R144, R2.reuse, 0x15c, R165.reuse, 0xfe, !PT ;  /* 0x0000015c02907812 */ /* 0x140fe200078efea5 */
[----:B------:R0:W-:Y:S04]  /*558f0*/  @P1 STG.E.U16 desc[UR56][R20.64], R124 ;  /* 0x0000007c14001986 */ /* 0x0001e8000c101538 */
[----:B------:R1:W-:Y:S04]  /*55900*/  @P3 STG.E.U16 desc[UR56][R22.64], R125 ;  /* 0x0000007d16003986 */ /* 0x0003e8000c101538 */
[----:B------:R3:W-:Y:S01]  /*55910*/  @P2 STG.E.U16 desc[UR56][R24.64], R126 ;  /* 0x0000007e18002986 */ /* 0x0007e2000c101538 */
[----:B0-----:R-:W-:-:S03]  /*55920*/  LOP3.LUT R20, R2, 0xc, R165, 0xfe, !PT ;  /* 0x0000000c02147812 */ /* 0x001fc600078efea5 */
[----:B------:R0:W-:Y:S01]  /*55930*/  @P4 STG.E.U16 desc[UR56][R26.64], R127 ;  /* 0x0000007f1a004986 */ /* 0x0001e2000c101538 */
[C-C-:B------:R-:W-:Y:S02]  /*55940*/  LOP3.LUT R21, R2.reuse, 0xe, R165.reuse, 0xfe, !PT ;  /* 0x0000000e02157812 */ /* 0x140fe400078efea5 */
[C-C-:B-1----:R-:W-:Y:S02]  /*55950*/  LOP3.LUT R23, R2.reuse, 0x8, R165.reuse, 0xfe, !PT ;  /* 0x0000000802177812 */ /* 0x142fe400078efea5 */
[----:B------:R-:W-:Y:S01]  /*55960*/  LOP3.LUT R22, R2, 0xa, R165, 0xfe, !PT ;  /* 0x0000000a02167812 */ /* 0x000fe200078efea5 */
[----:B------:R-:W-:Y:S01]  /*55970*/  IMAD R28, R21, UR7, RZ ;  /* 0x00000007151c7c24 */ /* 0x000fe2000f8e02ff */
[C---:B------:R-:W-:Y:S01]  /*55980*/  ISETP.LT.AND P1, PT, R23.reuse, UR8, !P0 ;  /* 0x0000000817007c0c */ /* 0x040fe2000c721270 */
[----:B------:R-:W-:Y:S01]  /*55990*/  IMAD R23, R23, UR4, RZ ;  /* 0x0000000417177c24 */ /* 0x000fe2000f8e02ff */
[C---:B------:R-:W-:Y:S01]  /*559a0*/  ISETP.LT.AND P3, PT, R22.reuse, UR9, !P0 ;  /* 0x0000000916007c0c */ /* 0x040fe2000c761270 */
[----:B---3--:R-:W-:Y:S01]  /*559b0*/  IMAD R25, R22, UR5, RZ ;  /* 0x0000000516197c24 */ /* 0x008fe2000f8e02ff */
[C---:B------:R-:W-:Y:S01]  /*559c0*/  ISETP.LT.AND P2, PT, R20.reuse, UR10, !P0 ;  /* 0x0000000a14007c0c */ /* 0x040fe2000c741270 */
[----:B0-----:R-:W-:Y:S01]  /*559d0*/  IMAD R27, R20, UR6, RZ ;  /* 0x00000006141b7c24 */ /* 0x001fe2000f8e02ff */
[-C--:B------:R-:W-:Y:S01]  /*559e0*/  LEA R20, P6, R23, R3.reuse, 0x1 ;  /* 0x0000000317147211 */ /* 0x080fe200078c08ff */
[----:B------:R-:W-:Y:S01]  /*559f0*/  ULDC UR4, c[0x0][0x248] ;  /* 0x0000920000047ab9 */ /* 0x000fe20000000800 */
[-C--:B------:R-:W-:Y:S01]  /*55a00*/  LEA R22, P5, R25, R3.reuse, 0x1 ;  /* 0x0000000319167211 */ /* 0x080fe200078a08ff */
[----:B------:R-:W-:Y:S01]  /*55a10*/  ULDC UR8, c[0x0][0x22c] ;  /* 0x00008b0000087ab9 */ /* 0x000fe20000000800 */
[----:B------:R-:W-:Y:S01]  /*55a20*/  ISETP.LT.AND P4, PT, R21, UR11, !P0 ;  /* 0x0000000b15007c0c */ /* 0x000fe2000c781270 */
[----:B------:R-:W-:Y:S01]  /*55a30*/  ULDC UR5, c[0x0][0x248] ;  /* 0x0000920000057ab9 */ /* 0x000fe20000000800 */
[-C--:B------:R-:W-:Y:S01]  /*55a40*/  LEA.HI.X.SX32 R21, R23, R0.reuse, 0x1, P6 ;  /* 0x0000000017157211 */ /* 0x080fe200030f0eff */
[----:B------:R-:W-:Y:S01]  /*55a50*/  ULDC UR9, c[0x0][0x22c] ;  /* 0x00008b0000097ab9 */ /* 0x000fe20000000800 */
[-C--:B------:R-:W-:Y:S01]  /*55a60*/  LEA.HI.X.SX32 R23, R25, R0.reuse, 0x1, P5 ;  /* 0x0000000019177211 */ /* 0x080fe200028f0eff */
[----:B------:R-:W-:Y:S01]  /*55a70*/  ULDC UR6, c[0x0][0x248] ;  /* 0x0000920000067ab9 */ /* 0x000fe20000000800 */
[CC--:B------:R-:W-:Y:S01]  /*55a80*/  LEA R24, P6, R27.reuse, R3.reuse, 0x1 ;  /* 0x000000031b187211 */ /* 0x0c0fe200078c08ff */
[----:B------:R0:W-:Y:S01]  /*55a90*/  @P1 STG.E.U16 desc[UR56][R20.64], R29 ;  /* 0x0000001d14001986 */ /* 0x0001e2000c101538 */
[C---:B------:R-:W-:Y:S01]  /*55aa0*/  LEA R26, P5, R28.reuse, R3, 0x1 ;  /* 0x000000031c1a7211 */ /* 0x040fe200078a08ff */
[----:B------:R-:W-:Y:S01]  /*55ab0*/  ULDC UR10, c[0x0][0x22c] ;  /* 0x00008b00000a7ab9 */ /* 0x000fe20000000800 */
[-C--:B------:R-:W-:Y:S01]  /*55ac0*/  LEA.HI.X.SX32 R25, R27, R0.reuse, 0x1, P6 ;  /* 0x000000001b197211 */ /* 0x080fe200030f0eff */
[----:B------:R1:W-:Y:S01]  /*55ad0*/  @P3 STG.E.U16 desc[UR56][R22.64], R30 ;  /* 0x0000001e16003986 */ /* 0x0003e2000c101538 */
[----:B------:R-:W-:Y:S01]  /*55ae0*/  PRMT R127, R127, 0x7632, R127 ;  /* 0x000076327f7f7816 */ /* 0x000fe2000000007f */
[----:B------:R-:W-:Y:S01]  /*55af0*/  ULDC UR7, c[0x0][0x248] ;  /* 0x0000920000077ab9 */ /* 0x000fe20000000800 */
[----:B------:R-:W-:Y:S01]  /*55b00*/  LEA.HI.X.SX32 R27, R28, R0, 0x1, P5 ;  /* 0x000000001c1b7211 */ /* 0x000fe200028f0eff */
[----:B------:R3:W-:Y:S01]  /*55b10*/  @P2 STG.E.U16 desc[UR56][R24.64], R31 ;  /* 0x0000001f18002986 */ /* 0x0007e2000c101538 */
[----:B------:R-:W-:Y:S01]  /*55b20*/  ULDC UR11, c[0x0][0x22c] ;  /* 0x00008b00000b7ab9 */ /* 0x000fe20000000800 */
[----:B------:R-:W-:-:S02]  /*55b30*/  LOP3.LUT R126, R2, 0x176, R165, 0xfe, !PT ;  /* 0x00000176027e7812 */ /* 0x000fc400078efea5 */
[C-C-:B0-----:R-:W-:Y:S01]  /*55b40*/  LOP3.LUT R21, R2.reuse, 0x12, R165.reuse, 0xfe, !PT ;  /* 0x0000001202157812 */ /* 0x141fe200078efea5 */
[----:B------:R0:W-:Y:S01]  /*55b50*/  @P4 STG.E.U16 desc[UR56][R26.64], R127 ;  /* 0x0000007f1a004986 */ /* 0x0001e2000c101538 */
[C-C-:B------:R-:W-:Y:S02]  /*55b60*/  LOP3.LUT R20, R2.reuse, 0x14, R165.reuse, 0xfe, !PT ;  /* 0x0000001402147812 */ /* 0x140fe400078efea5 */
[--C-:B-1----:R-:W-:Y:S02]  /*55b70*/  LOP3.LUT R22, R2, 0x10, R165.reuse, 0xfe, !PT ;  /* 0x0000001002167812 */ /* 0x102fe400078efea5 */
[C---:B------:R-:W-:Y:S01]  /*55b80*/  ISETP.LT.AND P3, PT, R21.reuse, UR9, !P0 ;  /* 0x0000000915007c0c */ /* 0x040fe2000c761270 */
[----:B------:R-:W-:Y:S01]  /*55b90*/  ULDC UR9, c[0x0][0x22c] ;  /* 0x00008b0000097ab9 */ /* 0x000fe20000000800 */
[C---:B------:R-:W-:Y:S01]  /*55ba0*/  ISETP.LT.AND P1, PT, R22.reuse, UR8, !P0 ;  /* 0x0000000816007c0c */ /* 0x040fe2000c721270 */
[----:B---3--:R-:W-:Y:S01]  /*55bb0*/  IMAD R25, R22, UR4, RZ ;  /* 0x0000000416197c24 */ /* 0x008fe2000f8e02ff */
[----:B------:R-:W-:Y:S01]  /*55bc0*/  ISETP.LT.AND P2, PT, R20, UR10, !P0 ;  /* 0x0000000a14007c0c */ /* 0x000fe2000c741270 */
[----:B------:R-:W-:Y:S01]  /*55bd0*/  ULDC UR4, c[0x0][0x22c] ;  /* 0x00008b0000047ab9 */ /* 0x000fe20000000800 */
[----:B------:R-:W-:Y:S01]  /*55be0*/  LOP3.LUT R23, R2, 0x16, R165, 0xfe, !PT ;  /* 0x0000001602177812 */ /* 0x000fe200078efea5 */
[----:B0-----:R-:W-:Y:S01]  /*55bf0*/  IMAD R26, R21, UR5, RZ ;  /* 0x00000005151a7c24 */ /* 0x001fe2000f8e02ff */
[----:B------:R-:W-:Y:S01]  /*55c00*/  ULDC UR8, c[0x0][0x22c] ;  /* 0x00008b0000087ab9 */ /* 0x000fe20000000800 */
[----:B------:R-:W-:Y:S01]  /*55c10*/  IMAD R27, R20, UR6, RZ ;  /* 0x00000006141b7c24 */ /* 0x000fe2000f8e02ff */
[-C--:B------:R-:W-:Y:S01]  /*55c20*/  LEA R20, P6, R25, R3.reuse, 0x1 ;  /* 0x0000000319147211 */ /* 0x080fe200078c08ff */
[----:B------:R-:W-:Y:S01]  /*55c30*/  IMAD R28, R23, UR7, RZ ;  /* 0x00000007171c7c24 */ /* 0x000fe2000f8e02ff */
[CC--:B------:R-:W-:Y:S01]  /*55c40*/  LEA R22, P4, R26.reuse, R3.reuse, 0x1 ;  /* 0x000000031a167211 */ /* 0x0c0fe200078808ff */
[----:B------:R-:W-:Y:S01]  /*55c50*/  ULDC UR5, c[0x0][0x248] ;  /* 0x0000920000057ab9 */ /* 0x000fe20000000800 */
[-C--:B------:R-:W-:Y:S01]  /*55c60*/  LEA.HI.X.SX32 R21, R25, R0.reuse, 0x1, P6 ;  /* 0x0000000019157211 */ /* 0x080fe200030f0eff */
[----:B------:R-:W-:Y:S01]  /*55c70*/  ULDC UR6, c[0x0][0x248] ;  /* 0x0000920000067ab9 */ /* 0x000fe20000000800 */
[----:B------:R-:W-:Y:S01]  /*55c80*/  ISETP.LT.AND P6, PT, R23, UR4, !P0 ;  /* 0x0000000417007c0c */ /* 0x000fe2000c7c1270 */
[----:B------:R-:W-:Y:S01]  /*55c90*/  ULDC UR4, c[0x0][0x248] ;  /* 0x0000920000047ab9 */ /* 0x000fe20000000800 */
[-C--:B------:R-:W-:Y:S01]  /*55ca0*/  LEA.HI.X.SX32 R23, R26, R0.reuse, 0x1, P4 ;  /* 0x000000001a177211 */ /* 0x080fe200020f0eff */
[----:B------:R0:W-:Y:S01]  /*55cb0*/  @P1 STG.E.U16 desc[UR56][R20.64], R132 ;  /* 0x0000008414001986 */ /* 0x0001e2000c101538 */
[CC--:B------:R-:W-:Y:S01]  /*55cc0*/  LEA R24, P5, R27.reuse, R3.reuse, 0x1 ;  /* 0x000000031b187211 */ /* 0x0c0fe200078a08ff */
[----:B------:R-:W-:Y:S01]  /*55cd0*/  ULDC UR10, c[0x0][0x22c] ;  /* 0x00008b00000a7ab9 */ /* 0x000fe20000000800 */
[C---:B------:R-:W-:Y:S01]  /*55ce0*/  LEA R26, P4, R28.reuse, R3, 0x1 ;  /* 0x000000031c1a7211 */ /* 0x040fe200078808ff */
[----:B------:R1:W-:Y:S01]  /*55cf0*/  @P3 STG.E.U16 desc[UR56][R22.64], R133 ;  /* 0x0000008516003986 */ /* 0x0003e2000c101538 */
[-C--:B------:R-:W-:Y:S01]  /*55d00*/  LEA.HI.X.SX32 R25, R27, R0.reuse, 0x1, P5 ;  /* 0x000000001b197211 */ /* 0x080fe200028f0eff */
[----:B------:R-:W-:Y:S01]  /*55d10*/  ULDC UR7, c[0x0][0x248] ;  /* 0x0000920000077ab9 */ /* 0x000fe20000000800 */
[----:B------:R-:W-:-:S02]  /*55d20*/  LEA.HI.X.SX32 R27, R28, R0, 0x1, P4 ;  /* 0x000000001c1b7211 */ /* 0x000fc400020f0eff */
[----:B------:R-:W-:Y:S01]  /*55d30*/  PRMT R29, R132, 0x7632, R29 ;  /* 0x00007632841d7816 */ /* 0x000fe2000000001d */
[----:B------:R3:W-:Y:S01]  /*55d40*/  @P2 STG.E.U16 desc[UR56][R24.64], R134 ;  /* 0x0000008618002986 */ /* 0x0007e2000c101538 */
[----:B------:R-:W-:Y:S02]  /*55d50*/  PRMT R30, R133, 0x7632, R30 ;  /* 0x00007632851e7816 */ /* 0x000fe4000000001e */
[C-C-:B0-----:R-:W-:Y:S01]  /*55d60*/  LOP3.LUT R20, R2.reuse, 0x1c, R165.reuse, 0xfe, !PT ;  /* 0x0000001c02147812 */ /* 0x141fe200078efea5 */
        /* <DEDUP_REMOVED lines=23> */
[----:B------:R-:W-:Y:S01]  /*55ee0*/  LEA R26, P5, R28, R3, 0x1 ;  /* 0x000000031c1a7211 */ /* 0x000fe200078a08ff */
[----:B------:R-:W-:Y:S01]  /*55ef0*/  ULDC UR10, c[0x0][0x22c] ;  /* 0x00008b00000a7ab9 */ /* 0x000fe20000000800 */
[----:B------:R-:W-:Y:S01]  /*55f00*/  PRMT R31, R134, 0x7632, R31 ;  /* 0x00007632861f7816 */ /* 0x000fe2000000001f */
[----:B------:R1:W-:Y:S01]  /*55f10*/  @P3 STG.E.U16 desc[UR56][R22.64], R30 ;  /* 0x0000001e16003986 */ /* 0x0003e2000c101538 */
[-C--:B------:R-:W-:Y:S01]  /*55f20*/  LEA.HI.X.SX32 R25, R27, R0.reuse, 0x1, P6 ;  /* 0x000000001b197211 */ /* 0x080fe200030f0eff */
[----:B------:R-:W-:Y:S01]  /*55f30*/  ULDC UR7, c[0x0][0x248] ;  /* 0x0000920000077ab9 */ /* 0x000fe20000000800 */
[----:B------:R-:W-:Y:S01]  /*55f40*/  PRMT R135, R135, 0x7632, R135 ;  /* 0x0000763287877816 */ /* 0x000fe20000000087 */
[----:B------:R-:W-:Y:S01]  /*55f50*/  ULDC UR11, c[0x0][0x22c] ;  /* 0x00008b00000b7ab9 */ /* 0x000fe20000000800 */
[----:B------:R-:W-:Y:S01]  /*55f60*/  LEA.HI.X.SX32 R27, R28, R0, 0x1, P5 ;  /* 0x000000001c1b7211 */ /* 0x000fe200028f0eff */
[----:B------:R3:W-:Y:S01]  /*55f70*/  @P2 STG.E.U16 desc[UR56][R24.64], R31 ;  /* 0x0000001f18002986 */ /* 0x0007e2000c101538 */
        /* <DEDUP_REMOVED lines=246> */
[--C-:B------:R-:W-:Y:S01]  /*56ee0*/  LOP3.LUT R22, R2, 0x5a, R165.reuse, 0xfe, !PT ;  /* 0x0000005a02167812 */ /* 0x100fe200078efea5 */
[----:B------:R-:W-:Y:S01]  /*56ef0*/  IMAD R28, R21, UR7, RZ ;  /* 0x00000007151c7c24 */ /* 0x000fe2000f8e02ff */
[C---:B------:R-:W-:Y:S01]  /*56f00*/  ISETP.LT.AND P1, PT, R23.reuse, UR8, !P0 ;  /* 0x0000000817007c0c */ /* 0x040fe2000c721270 */
[----:B------:R-:W-:Y:S01]  /*56f10*/  IMAD R23, R23, UR4, RZ ;  /* 0x0000000417177c24 */ /* 0x000fe2000f8e02ff */
[----:B------:R-:W-:Y:S01]  /*56f20*/  ISETP.LT.AND P2, PT, R20, UR10, !P0 ;  /* 0x0000000a14007c0c */ /* 0x000fe2000c741270 */
[C---:B---3--:R-:W-:Y:S01]  /*56f30*/  IMAD R25, R22.reuse, UR5, RZ ;  /* 0x0000000516197c24 */ /* 0x048fe2000f8e02ff */
[----:B------:R-:W-:Y:S01]  /*56f40*/  ISETP.LT.AND P3, PT, R22, UR9, !P0 ;  /* 0x0000000916007c0c */ /* 0x000fe2000c761270 */
        /* <DEDUP_REMOVED lines=9> */
[-C--:B------:R-:W-:Y:S01]  /*56fe0*/  LEA R24, P6, R27, R3.reuse, 0x1 ;  /* 0x000000031b187211 */ /* 0x080fe200078c08ff */
[----:B------:R-:W-:Y:S01]  /*56ff0*/  ULDC UR6, c[0x0][0x248] ;  /* 0x0000920000067ab9 */ /* 0x000fe20000000800 */
[-C--:B------:R-:W-:Y:S01]  /*57000*/  LEA.HI.X.SX32 R23, R25, R0.reuse, 0x1, P5 ;  /* 0x0000000019177211 */ /* 0x080fe200028f0eff */
[----:B------:R0:W-:Y:S01]  /*57010*/  @P1 STG.E.U16 desc[UR56][R20.64], R29 ;  /* 0x0000001d14001986 */ /* 0x0001e2000c101538 */
[C---:B------:R-:W-:Y:S01]  /*57020*/  LEA R26, P5, R28.reuse, R3, 0x1 ;  /* 0x000000031c1a7211 */ /* 0x040fe200078a08ff */
[----:B------:R-:W-:Y:S01]  /*57030*/  ULDC UR9, c[0x0][0x22c] ;  /* 0x00008b0000097ab9 */ /* 0x000fe20000000800 */
[-C--:B------:R-:W-:Y:S01]  /*57040*/  LEA.HI.X.SX32 R25, R27, R0.reuse, 0x1, P6 ;  /* 0x000000001b197211 */ /* 0x080fe200030f0eff */
[----:B------:R1:W-:Y:S01]  /*57050*/  @P3 STG.E.U16 desc[UR56][R22.64], R30 ;  /* 0x0000001e16003986 */ /* 0x0003e2000c101538 */
[----:B------:R-:W-:Y:S01]  /*57060*/  LEA.HI.X.SX32 R27, R28, R0, 0x1, P5 ;  /* 0x000000001c1b7211 */ /* 0x000fe200028f0eff */
[----:B------:R-:W-:Y:S01]  /*57070*/  ULDC UR10, c[0x0][0x22c] ;  /* 0x00008b00000a7ab9 */ /* 0x000fe20000000800 */
[----:B------:R-:W-:-:S02]  /*57080*/  LOP3.LUT R28, R2, 0x60, R165, 0xfe, !PT ;  /* 0x00000060021c7812 */ /* 0x000fc400078efea5 */
[----:B------:R-:W-:Y:S02]  /*57090*/  PRMT R31, R158, 0x7632, R31 ;  /* 0x000076329e1f7816 */ /* 0x000fe4000000001f */
[C---:B------:R-:W-:Y:S01]  /*570a0*/  ISETP.LT.AND P5, PT, R28.reuse, UR7, !P0 ;  /* 0x000000071c007c0c */ /* 0x040fe2000c7a1270 */
[----:B------:R-:W-:Y:S01]  /*570b0*/  IMAD R28, R28, UR4, RZ ;  /* 0x000000041c1c7c24 */ /* 0x000fe2000f8e02ff */
[C---:B0-----:R-:W-:Y:S01]  /*570c0*/  LOP3.LUT R21, R2.reuse, 0x62, R165, 0xfe, !PT ;  /* 0x0000006202157812 */ /* 0x041fe200078efea5 */
[----:B------:R0:W-:Y:S01]  /*570d0*/  @P2 STG.E.U16 desc[UR56][R24.64], R31 ;  /* 0x0000001f18002986 */ /* 0x0001e2000c101538 */
[----:B------:R-:W-:Y:S01]  /*570e0*/  PRMT R159, R159, 0x7632, R159 ;  /* 0x000076329f9f7816 */ /* 0x000fe2000000009f */
[----:B------:R-:W-:Y:S01]  /*570f0*/  ULDC UR4, c[0x0][0x248] ;  /* 0x0000920000047ab9 */ /* 0x000fe20000000800 */
[--C-:B-1----:R-:W-:Y:S01]  /*57100*/  LOP3.LUT R23, R2, 0x64, R165.reuse, 0xfe, !PT ;  /* 0x0000006402177812 */ /* 0x102fe200078efea5 */
[----:B------:R-:W-:Y:S01]  /*57110*/  ULDC UR7, c[0x0][0x22c] ;  /* 0x00008b0000077ab9 */ /* 0x000fe20000000800 */
[-C--:B------:R-:W-:Y:S01]  /*57120*/  LEA R20, P1, R28, R3.reuse, 0x1 ;  /* 0x000000031c147211 */ /* 0x080fe200078208ff */
[----:B------:R1:W-:Y:S01]  /*57130*/  @P4 STG.E.U16 desc[UR56][R26.64], R159 ;  /* 0x0000009f1a004986 */ /* 0x0003e2000c101538 */
[--C-:B------:R-:W-:Y:S01]  /*57140*/  LOP3.LUT R22, R2, 0x66, R165.reuse, 0xfe, !PT ;  /* 0x0000006602167812 */ /* 0x100fe200078efea5 */
[----:B------:R-:W3:Y:S01]  /*57150*/  LDC R30, c[0x0][0x248] ;  /* 0x00009200ff1e7b82 */ /* 0x000ee20000000800 */
[----:B------:R-:W-:Y:S01]  /*57160*/  ISETP.LT.AND P2, PT, R21, UR8, !P0 ;  /* 0x0000000815007c0c */ /* 0x000fe2000c741270 */
[----:B------:R-:W-:Y:S01]  /*57170*/  ULDC UR8, c[0x0][0x22c] ;  /* 0x00008b0000087ab9 */ /* 0x000fe20000000800 */
[----:B------:R-:W-:Y:S01]  /*57180*/  ISETP.LT.AND P4, PT, R23, UR9, !P0 ;  /* 0x0000000917007c0c */ /* 0x000fe2000c781270 */
[----:B0-----:R-:W-:Y:S01]  /*57190*/  IMAD R25, R21, UR5, RZ ;  /* 0x0000000515197c24 */ /* 0x001fe2000f8e02ff */
[-C--:B------:R-:W-:Y:S01]  /*571a0*/  LEA.HI.X.SX32 R21, R28, R0.reuse, 0x1, P1 ;  /* 0x000000001c157211 */ /* 0x080fe200008f0eff */
[----:B------:R-:W-:Y:S01]  /*571b0*/  IMAD R28, R23, UR6, RZ ;  /* 0x00000006171c7c24 */ /* 0x000fe2000f8e02ff */
[C---:B------:R-:W-:Y:S01]  /*571c0*/  ISETP.LT.AND P3, PT, R22.reuse, UR7, !P0 ;  /* 0x0000000716007c0c */ /* 0x040fe2000c761270 */
[----:B------:R-:W-:Y:S01]  /*571d0*/  IMAD R29, R22, UR4, RZ ;  /* 0x00000004161d7c24 */ /* 0x000fe2000f8e02ff */
[CC--:B------:R-:W-:Y:S01]  /*571e0*/  LEA R22, P1, R25.reuse, R3.reuse, 0x1 ;  /* 0x0000000319167211 */ /* 0x0c0fe200078208ff */
[----:B------:R0:W-:Y:S01]  /*571f0*/  @P5 STG.E.U16 desc[UR56][R20.64], R160 ;  /* 0x000000a014005986 */ /* 0x0001e2000c101538 */
[-C--:B------:R-:W-:Y:S01]  /*57200*/  LEA R24, P6, R28, R3.reuse, 0x1 ;  /* 0x000000031c187211 */ /* 0x080fe200078c08ff */
[----:B------:R-:W-:Y:S01]  /*57210*/  ULDC UR4, c[0x0][0x22c] ;  /* 0x00008b0000047ab9 */ /* 0x000fe20000000800 */
[-C--:B------:R-:W-:Y:S01]  /*57220*/  LEA.HI.X.SX32 R23, R25, R0.reuse, 0x1, P1 ;  /* 0x0000000019177211 */ /* 0x080fe200008f0eff */
[----:B------:R-:W-:Y:S01]  /*57230*/  ULDC UR7, c[0x0][0x22c] ;  /* 0x00008b0000077ab9 */ /* 0x000fe20000000800 */
[--C-:B-1----:R-:W-:Y:S01]  /*57240*/  LOP3.LUT R27, R2, 0x82, R165.reuse, 0xfe, !PT ;  /* 0x00000082021b7812 */ /* 0x102fe200078efea5 */
[----:B------:R-:W-:Y:S01]  /*57250*/  ULDC UR5, c[0x0][0x248] ;  /* 0x0000920000057ab9 */ /* 0x000fe20000000800 */
[-C--:B------:R-:W-:Y:S01]  /*57260*/  LEA.HI.X.SX32 R25, R28, R0.reuse, 0x1, P6 ;  /* 0x000000001c197211 */ /* 0x080fe200030f0eff */
[----:B------:R1:W-:Y:S01]  /*57270*/  @P2 STG.E.U16 desc[UR56][R22.64], R161 ;  /* 0x000000a116002986 */ /* 0x0003e2000c101538 */
[-C--:B------:R-:W-:Y:S01]  /*57280*/  LEA R26, P5, R29, R3.reuse, 0x1 ;  /* 0x000000031d1a7211 */ /* 0x080fe200078a08ff */
[----:B------:R-:W-:Y:S01]  /*57290*/  ULDC UR6, c[0x0][0x248] ;  /* 0x0000920000067ab9 */ /* 0x000fe20000000800 */
[C-C-:B------:R-:W-:Y:S01]  /*572a0*/  LOP3.LUT R28, R2.reuse, 0x68, R165.reuse, 0xfe, !PT ;  /* 0x00000068021c7812 */ /* 0x140fe200078efea5 */
[----:B------:R5:W-:Y:S01]  /*572b0*/  @P4 STG.E.U16 desc[UR56][R24.64], R162 ;  /* 0x000000a218004986 */ /* 0x000be2000c101538 */
[----:B------:R-:W-:Y:S01]  /*572c0*/  ISETP.LT.AND P1, PT, R27, UR4, !P0 ;  /* 0x000000041b007c0c */ /* 0x000fe2000c721270 */
[----:B------:R-:W-:Y:S01]  /*572d0*/  ULDC UR4, c[0x0][0x248] ;  /* 0x0000920000047ab9 */ /* 0x000fe20000000800 */
[-C--:B------:R-:W-:Y:S01]  /*572e0*/  LEA.HI.X.SX32 R27, R29, R0.reuse, 0x1, P5 ;  /* 0x000000001d1b7211 */ /* 0x080fe200028f0eff */
[----:B------:R-:W-:Y:S01]  /*572f0*/  ULDC UR9, c[0x0][0x22c] ;  /* 0x00008b0000097ab9 */ /* 0x000fe20000000800 */
[C-C-:B0-----:R-:W-:Y:S01]  /*57300*/  LOP3.LUT R21, R2.reuse, 0x6a, R165.reuse, 0xfe, !PT ;  /* 0x0000006a02157812 */ /* 0x141fe200078efea5 */
[----:B------:R-:W0:Y:S01]  /*57310*/  LDC R31, c[0x0][0x248] ;  /* 0x00009200ff1f7b82 */ /* 0x000e220000000800 */
[----:B------:R-:W-:Y:S01]  /*57320*/  LOP3.LUT R20, R2, 0x6c, R165, 0xfe, !PT ;  /* 0x0000006c02147812 */ /* 0x000fe200078efea5 */
[----:B------:R2:W-:Y:S01]  /*57330*/  @P3 STG.E.U16 desc[UR56][R26.64], R163 ;  /* 0x000000a31a003986 */ /* 0x0005e2000c101538 */
[C---:B------:R-:W-:Y:S01]  /*57340*/  ISETP.LT.AND P4, PT, R28.reuse, UR7, !P0 ;  /* 0x000000071c007c0c */ /* 0x040fe2000c781270 */
[----:B------:R-:W-:Y:S01]  /*57350*/  IMAD R28, R28, UR4, RZ ;  /* 0x000000041c1c7c24 */ /* 0x000fe2000f8e02ff */
[C---:B------:R-:W-:Y:S01]  /*57360*/  ISETP.LT.AND P2, PT, R20.reuse, UR9, !P0 ;  /* 0x0000000914007c0c */ /* 0x040fe2000c741270 */
[C---:B-1----:R-:W-:Y:S01]  /*57370*/  IMAD R23, R21.reuse, UR5, RZ ;  /* 0x0000000515177c24 */ /* 0x042fe2000f8e02ff */
[----:B------:R-:W-:Y:S01]  /*57380*/  ISETP.LT.AND P3, PT, R21, UR8, !P0 ;  /* 0x0000000815007c0c */ /* 0x000fe2000c761270 */
[----:B-----5:R-:W-:Y:S01]  /*57390*/  IMAD R25, R20, UR6, RZ ;  /* 0x0000000614197c24 */ /* 0x020fe2000f8e02ff */
[CC--:B------:R-:W-:Y:S01]  /*573a0*/  LEA R20, P6, R28.reuse, R3.reuse, 0x1 ;  /* 0x000000031c147211 */ /* 0x0c0fe200078c08ff */
[----:B------:R-:W-:Y:S01]  /*573b0*/  ULDC UR8, c[0x0][0x22c] ;  /* 0x00008b0000087ab9 */ /* 0x000fe20000000800 */
[-C--:B------:R-:W-:Y:S01]  /*573c0*/  LEA R22, P5, R23, R3.reuse, 0x1 ;  /* 0x0000000317167211 */ /* 0x080fe200078a08ff */
[----:B------:R-:W-:Y:S01]  /*573d0*/  ULDC UR4, c[0x0][0x248] ;  /* 0x0000920000047ab9 */ /* 0x000fe20000000800 */
[-C--:B------:R-:W-:Y:S01]  /*573e0*/  LEA.HI.X.SX32 R21, R28, R0.reuse, 0x1, P6 ;  /* 0x000000001c157211 */ /* 0x080fe200030f0eff */
[----:B------:R-:W-:Y:S01]  /*573f0*/  ULDC UR5, c[0x0][0x248] ;  /* 0x0000920000057ab9 */ /* 0x000fe20000000800 */
[----:B------:R-:W-:Y:S01]  /*57400*/  LEA R24, P6, R25, R3, 0x1 ;  /* 0x0000000319187211 */ /* 0x000fe200078c08ff */
[----:B------:R-:W-:Y:S01]  /*57410*/  ULDC UR9, c[0x0][0x22c] ;  /* 0x00008b0000097ab9 */ /* 0x000fe20000000800 */
[----:B------:R-:W-:Y:S01]  /*57420*/  PRMT R160, R160, 0x7632, R160 ;  /* 0x00007632a0a07816 */ /* 0x000fe200000000a0 */
[----:B------:R-:W-:Y:S01]  /*57430*/  ULDC UR6, c[0x0][0x248] ;  /* 0x0000920000067ab9 */ /* 0x000fe20000000800 */
[----:B------:R-:W-:Y:S01]  /*57440*/  PRMT R161, R161, 0x7632, R161 ;  /* 0x00007632a1a17816 */ /* 0x000fe200000000a1 */
[----:B------:R-:W-:Y:S01]  /*57450*/  ULDC UR7, c[0x0][0x248] ;  /* 0x0000920000077ab9 */ /* 0x000fe20000000800 */
[----:B------:R-:W-:Y:S01]  /*57460*/  LEA.HI.X.SX32 R23, R23, R0, 0x1, P5 ;  /* 0x0000000017177211 */ /* 0x000fe200028f0eff */
[----:B------:R1:W-:Y:S01]  /*57470*/  @P4 STG.E.U16 desc[UR56][R20.64], R160 ;  /* 0x000000a014004986 */ /* 0x0003e2000c101538 */
[----:B------:R-:W-:-:S02]  /*57480*/  PRMT R162, R162, 0x7632, R162 ;  /* 0x00007632a2a27816 */ /* 0x000fc400000000a2 */
[----:B------:R-:W-:Y:S01]  /*57490*/  LEA.HI.X.SX32 R25, R25, R0, 0x1, P6 ;  /* 0x0000000019197211 */ /* 0x000fe200030f0eff */
[----:B------:R5:W-:Y:S01]  /*574a0*/  @P3 STG.E.U16 desc[UR56][R22.64], R161 ;  /* 0x000000a116003986 */ /* 0x000be2000c101538 */
[----:B--2---:R-:W-:Y:S02]  /*574b0*/  LOP3.LUT R26, R2, 0x6e, R165, 0xfe, !PT ;  /* 0x0000006e021a7812 */ /* 0x004fe400078efea5 */
[----:B------:R-:W-:Y:S01]  /*574c0*/  PRMT R163, R163, 0x7632, R163 ;  /* 0x00007632a3a37816 */ /* 0x000fe200000000a3 */
[----:B------:R2:W-:Y:S01]  /*574d0*/  @P2 STG.E.U16 desc[UR56][R24.64], R162 ;  /* 0x000000a218002986 */ /* 0x0005e2000c101538 */
[C---:B------:R-:W-:Y:S01]  /*574e0*/  ISETP.LT.AND P2, PT, R26.reuse, UR8, !P0 ;  /* 0x000000081a007c0c */ /* 0x040fe2000c741270 */
[----:B------:R-:W-:Y:S01]  /*574f0*/  IMAD R26, R26, UR4, RZ ;  /* 0x000000041a1a7c24 */ /* 0x000fe2000f8e02ff */
[----:B------:R-:W-:Y:S01]  /*57500*/  ULDC UR4, c[0x0][0x22c] ;  /* 0x00008b0000047ab9 */ /* 0x000fe20000000800 */
[C-C-:B-1----:R-:W-:Y:S02]  /*57510*/  LOP3.LUT R21, R2.reuse, 0x70, R165.reuse, 0xfe, !PT ;  /* 0x0000007002157812 */ /* 0x142fe400078efea5 */
[----:B------:R-:W-:-:S02]  /*57520*/  LOP3.LUT R27, R2, 0x84, R165, 0xfe, !PT ;  /* 0x00000084021b7812 */ /* 0x000fc400078efea5 */
[--C-:B-----5:R-:W-:Y:S02]  /*57530*/  LOP3.LUT R23, R2, 0x72, R165.reuse, 0xfe, !PT ;  /* 0x0000007202177812 */ /* 0x120fe400078efea5 */
[-C--:B------:R-:W-:Y:S02]  /*57540*/  LEA R20, P3, R26, R3.reuse, 0x1 ;  /* 0x000000031a147211 */ /* 0x080fe400078608ff */
[----:B------:R-:W-:Y:S01]  /*57550*/  LOP3.LUT R22, R2, 0x74, R165, 0xfe, !PT ;  /* 0x0000007402167812 */ /* 0x000fe200078efea5 */
[C---:B--2---:R-:W-:Y:S01]  /*57560*/  IMAD R25, R21.reuse, UR5, RZ ;  /* 0x0000000515197c24 */ /* 0x044fe2000f8e02ff */
[----:B------:R-:W-:Y:S01]  /*57570*/  ISETP.LT.AND P5, PT, R21, UR9, !P0 ;  /* 0x0000000915007c0c */ /* 0x000fe2000c7a1270 */
[C---:B------:R-:W-:Y:S01]  /*57580*/  IMAD R28, R23.reuse, UR6, RZ ;  /* 0x00000006171c7c24 */ /* 0x040fe2000f8e02ff */
[-C--:B------:R-:W-:Y:S01]  /*57590*/  LEA.HI.X.SX32 R21, R26, R0.reuse, 0x1, P3 ;  /* 0x000000001a157211 */ /* 0x080fe200018f0eff */
[C---:B------:R-:W-:Y:S01]  /*575a0*/  IMAD R29, R22.reuse, UR7, RZ ;  /* 0x00000007161d7c24 */ /* 0x040fe2000f8e02ff */
[----:B------:R-:W-:Y:S01]  /*575b0*/  ISETP.LT.AND P3, PT, R22, UR4, !P0 ;  /* 0x0000000416007c0c */ /* 0x000fe2000c761270 */
[----:B------:R-:W-:Y:S01]  /*575c0*/  ULDC UR4, c[0x0][0x22c] ;  /* 0x00008b0000047ab9 */ /* 0x000fe20000000800 */
[----:B------:R-:W-:Y:S01]  /*575d0*/  ISETP.LT.AND P4, PT, R23, UR10, !P0 ;  /* 0x0000000a17007c0c */ /* 0x000fe2000c781270 */
[----:B------:R1:W-:Y:S01]  /*575e0*/  @P2 STG.E.U16 desc[UR56][R20.64], R163 ;  /* 0x000000a314002986 */ /* 0x0003e2000c101538 */
[CC--:B------:R-:W-:Y:S01]  /*575f0*/  LEA R22, P6, R25.reuse, R3.reuse, 0x1 ;  /* 0x0000000319167211 */ /* 0x0c0fe200078c08ff */
[----:B------:R-:W-:Y:S01]  /*57600*/  ULDC UR6, c[0x0][0x22c] ;  /* 0x00008b0000067ab9 */ /* 0x000fe20000000800 */
[-C--:B------:R-:W-:Y:S01]  /*57610*/  LEA R24, P2, R28, R3.reuse, 0x1 ;  /* 0x000000031c187211 */ /* 0x080fe200078408ff */
[----:B------:R-:W-:Y:S01]  /*57620*/  ULDC UR5, c[0x0][0x248] ;  /* 0x0000920000057ab9 */ /* 0x000fe20000000800 */
[----:B------:R-:W-:Y:S01]  /*57630*/  LEA.HI.X.SX32 R23, R25, R0, 0x1, P6 ;  /* 0x0000000019177211 */ /* 0x000fe200030f0eff */
[----:B------:R-:W-:Y:S01]  /*57640*/  ULDC UR7, c[0x0][0x22c] ;  /* 0x00008b0000077ab9 */ /* 0x000fe20000000800 */
[----:B------:R-:W-:-:S02]  /*57650*/  LEA R26, P6, R29, R3, 0x1 ;  /* 0x000000031d1a7211 */ /* 0x000fc400078c08ff */
[-C--:B------:R-:W-:Y:S01]  /*57660*/  LEA.HI.X.SX32 R25, R28, R0.reuse, 0x1, P2 ;  /* 0x000000001c197211 */ /* 0x080fe200010f0eff */
[----:B------:R2:W-:Y:S01]  /*57670*/  @P5 STG.E.U16 desc[UR56][R22.64], R168 ;  /* 0x000000a816005986 */ /* 0x0005e2000c101538 */
[----:B------:R-:W-:Y:S01]  /*57680*/  ISETP.LT.AND P2, PT, R27, UR4, !P0 ;  /* 0x000000041b007c0c */ /* 0x000fe2000c741270 */
[----:B------:R-:W-:Y:S01]  /*57690*/  ULDC UR4, c[0x0][0x248] ;  /* 0x0000920000047ab9 */ /* 0x000fe20000000800 */
[C-C-:B-1----:R-:W-:Y:S01]  /*576a0*/  LOP3.LUT R21, R2.reuse, 0x76, R165.reuse, 0xfe, !PT ;  /* 0x0000007602157812 */ /* 0x142fe200078efea5 */
[----:B------:R1:W-:Y:S01]  /*576b0*/  @P4 STG.E.U16 desc[UR56][R24.64], R169 ;  /* 0x000000a918004986 */ /* 0x0003e2000c101538 */
[-C--:B------:R-:W-:Y:S01]  /*576c0*/  LEA.HI.X.SX32 R27, R29, R0.reuse, 0x1, P6 ;  /* 0x000000001d1b7211 */ /* 0x080fe200030f0eff */
[----:B------:R-:W5:Y:S01]  /*576d0*/  LDC R28, c[0x0][0x248] ;  /* 0x00009200ff1c7b82 */ /* 0x000f620000000800 */
[--C-:B------:R-:W-:Y:S02]  /*576e0*/  LOP3.LUT R20, R2, 0x78, R165.reuse, 0xfe, !PT ;  /* 0x0000007802147812 */ /* 0x100fe400078efea5 */
[C---:B------:R-:W-:Y:S01]  /*576f0*/  ISETP.LT.AND P5, PT, R21.reuse, UR6, !P0 ;  /* 0x0000000615007c0c */ /* 0x040fe2000c7a1270 */
[----:B------:R-:W-:Y:S01]  /*57700*/  IMAD R21, R21, UR4, RZ ;  /* 0x0000000415157c24 */ /* 0x000fe2000f8e02ff */
[----:B------:R4:W-:Y:S01]  /*57710*/  @P3 STG.E.U16 desc[UR56][R26.64], R170 ;  /* 0x000000aa1a003986 */ /* 0x0009e2000c101538 */
[----:B------:R-:W-:Y:S01]  /*57720*/  ISETP.LT.AND P3, PT, R20, UR7, !P0 ;  /* 0x0000000714007c0c */ /* 0x000fe2000c761270 */
[----:B------:R-:W-:Y:S01]  /*57730*/  ULDC UR4, c[0x0][0x248] ;  /* 0x0000920000047ab9 */ /* 0x000fe20000000800 */
[----:B--2---:R-:W-:Y:S01]  /*57740*/  LOP3.LUT R23, R2, 0x7a, R165, 0xfe, !PT ;  /* 0x0000007a02177812 */ /* 0x004fe200078efea5 */
[----:B------:R-:W-:Y:S01]  /*57750*/  ULDC UR6, c[0x0][0x22c] ;  /* 0x00008b0000067ab9 */ /* 0x000fe20000000800 */
[----:B-1----:R-:W-:Y:S01]  /*57760*/  IMAD R24, R20, UR5, RZ ;  /* 0x0000000514187c24 */ /* 0x002fe2000f8e02ff */
[-C--:B------:R-:W-:Y:S01]  /*57770*/  LEA R20, P4, R21, R3.reuse, 0x1 ;  /* 0x0000000315147211 */ /* 0x080fe200078808ff */
[----:B------:R-:W-:Y:S01]  /*57780*/  ULDC UR5, c[0x0][0x22c] ;  /* 0x00008b0000057ab9 */ /* 0x000fe20000000800 */
[----:B------:R-:W-:Y:S01]  /*57790*/  IMAD R25, R23, UR4, RZ ;  /* 0x0000000417197c24 */ /* 0x000fe2000f8e02ff */
[----:B------:R-:W-:Y:S01]  /*577a0*/  ULDC UR4, c[0x0][0x248] ;  /* 0x0000920000047ab9 */ /* 0x000fe20000000800 */
[----:B------:R-:W-:Y:S01]  /*577b0*/  LEA.HI.X.SX32 R21, R21, R0, 0x1, P4 ;  /* 0x0000000015157211 */ /* 0x000fe200020f0eff */
[----:B------:R-:W1:Y:S01]  /*577c0*/  LDC R29, c[0x0][0x248] ;  /* 0x00009200ff1d7b82 */ /* 0x000e620000000800 */
[----:B------:R-:W-:-:S02]  /*577d0*/  LEA R22, P6, R24, R3, 0x1 ;  /* 0x0000000318167211 */ /* 0x000fc400078c08ff */
[----:B----4-:R-:W-:Y:S01]  /*577e0*/  LOP3.LUT R26, R2, 0x86, R165, 0xfe, !PT ;  /* 0x00000086021a7812 */ /* 0x010fe200078efea5 */
[----:B------:R2:W-:Y:S01]  /*577f0*/  @P5 STG.E.U16 desc[UR56][R20.64], R171 ;  /* 0x000000ab14005986 */ /* 0x0005e2000c101538 */
[----:B------:R-:W-:Y:S01]  /*57800*/  ISETP.LT.AND P4, PT, R23, UR5, !P0 ;  /* 0x0000000517007c0c */ /* 0x000fe2000c781270 */
[----:B------:R-:W-:Y:S01]  /*57810*/  ULDC UR5, c[0x0][0x22c] ;  /* 0x00008b0000057ab9 */ /* 0x000fe20000000800 */
[----:B------:R-:W-:Y:S02]  /*57820*/  PRMT R27, R168, 0x7632, R27 ;  /* 0x00007632a81b7816 */ /* 0x000fe4000000001b */
[----:B------:R-:W-:Y:S02]  /*57830*/  LEA.HI.X.SX32 R23, R24, R0, 0x1, P6 ;  /* 0x0000000018177211 */ /* 0x000fe400030f0eff */
[----:B------:R-:W-:Y:S02]  /*57840*/  ISETP.LT.AND P5, PT, R26, UR6, !P0 ;  /* 0x000000061a007c0c */ /* 0x000fe4000c7a1270 */
[----:B------:R-:W-:Y:S01]  /*57850*/  LEA R24, P6, R25, R3, 0x1 ;  /* 0x0000000319187211 */ /* 0x000fe200078c08ff */
[----:B------:R4:W-:Y:S01]  /*57860*/  @P3 STG.E.U16 desc[UR56][R22.64], R27 ;  /* 0x0000001b16003986 */ /* 0x0009e2000c101538 */
[----:B------:R-:W-:-:S02]  /*57870*/  LOP3.LUT R26, R2, 0x7c, R165, 0xfe, !PT ;  /* 0x0000007c021a7812 */ /* 0x000fc400078efea5 */
[----:B------:R-:W-:Y:S02]  /*57880*/  PRMT R169, R169, 0x7632, R169 ;  /* 0x00007632a9a97816 */ /* 0x000fe400000000a9 */
[----:B------:R-:W-:Y:S02]  /*57890*/  LEA.HI.X.SX32 R25, R25, R0, 0x1, P6 ;  /* 0x0000000019197211 */ /* 0x000fe400030f0eff */
[C---:B------:R-:W-:Y:S01]  /*578a0*/  ISETP.LT.AND P3, PT, R26.reuse, UR5, !P0 ;  /* 0x000000051a007c0c */ /* 0x040fe2000c761270 */
[----:B------:R-:W-:Y:S01]  /*578b0*/  IMAD R26, R26, UR4, RZ ;  /* 0x000000041a1a7c24 */ /* 0x000fe2000f8e02ff */
[----:B------:R-:W-:Y:S01]  /*578c0*/  ULDC UR4, c[0x0][0x248] ;  /* 0x0000920000047ab9 */ /* 0x000fe20000000800 */
[----:B------:R3:W-:Y:S01]  /*578d0*/  @P4 STG.E.U16 desc[UR56][R24.64], R169 ;  /* 0x000000a918004986 */ /* 0x0007e2000c101538 */
[----:B------:R-:W-:Y:S01]  /*578e0*/  PRMT R170, R170, 0x7632, R170 ;  /* 0x00007632aaaa7816 */ /* 0x000fe200000000aa */
[----:B------:R-:W-:Y:S01]  /*578f0*/  ULDC UR5, c[0x0][0x22c] ;  /* 0x00008b0000057ab9 */ /* 0x000fe20000000800 */
[----:B--2---:R-:W-:-:S02]  /*57900*/  LEA R20, P4, R26, R3, 0x1 ;  /* 0x000000031a147211 */ /* 0x004fc400078808ff */
[--C-:B----4-:R-:W-:Y:S02]  /*57910*/  LOP3.LUT R22, R2, 0x7e, R165.reuse, 0xfe, !PT ;  /* 0x0000007e02167812 */ /* 0x110fe400078efea5 */
[----:B------:R-:W-:Y:S02]  /*57920*/  LEA.HI.X.SX32 R21, R26, R0, 0x1, P4 ;  /* 0x000000001a157211 */ /* 0x000fe400020f0eff */
[C---:B------:R-:W-:Y:S01]  /*57930*/  ISETP.LT.AND P4, PT, R22.reuse, UR5, !P0 ;  /* 0x0000000516007c0c */ /* 0x040fe2000c781270 */
[----:B------:R-:W-:Y:S01]  /*57940*/  IMAD R23, R22, UR4, RZ ;  /* 0x0000000416177c24 */ /* 0x000fe2000f8e02ff */
[----:B------:R-:W-:Y:S01]  /*57950*/  ULDC UR4, c[0x0][0x248] ;  /* 0x0000920000047ab9 */ /* 0x000fe20000000800 */
[----:B---3--:R-:W-:Y:S01]  /*57960*/  LOP3.LUT R24, R2, 0x80, R165, 0xfe, !PT ;  /* 0x0000008002187812 */ /* 0x008fe200078efea5 */
[----:B------:R2:W-:Y:S01]  /*57970*/  @P3 STG.E.U16 desc[UR56][R20.64], R170 ;  /* 0x000000aa14003986 */ /* 0x0005e2000c101538 */
[----:B------:R-:W-:Y:S01]  /*57980*/  ULDC UR5, c[0x0][0x22c] ;  /* 0x00008b0000057ab9 */ /* 0x000fe20000000800 */
[----:B------:R-:W-:-:S02]  /*57990*/  LEA R22, P3, R23, R3, 0x1 ;  /* 0x0000000317167211 */ /* 0x000fc400078608ff */
[----:B------:R-:W-:Y:S01]  /*579a0*/  IMAD R25, R24, UR4, RZ ;  /* 0x0000000418197c24 */ /* 0x000fe2000f8e02ff */
[----:B------:R-:W-:Y:S01]  /*579b0*/  PRMT R171, R171, 0x7632, R171 ;  /* 0x00007632abab7816 */ /* 0x000fe200000000ab */
[----:B------:R-:W-:Y:S01]  /*579c0*/  ULDC UR4, c[0x0][0x22c] ;  /* 0x00008b0000047ab9 */ /* 0x000fe20000000800 */
[-C--:B------:R-:W-:Y:S01]  /*579d0*/  LEA.HI.X.SX32 R23, R23, R0.reuse, 0x1, P3 ;  /* 0x0000000017177211 */ /* 0x080fe200018f0eff */
[----:B-----5:R-:W-:Y:S01]  /*579e0*/  IMAD R27, R28, 0x2, R25 ;  /* 0x000000021c1b7824 */ /* 0x020fe200078e0219 */
[----:B------:R-:W-:Y:S01]  /*579f0*/  ISETP.LT.AND P3, PT, R24, UR5, !P0 ;  /* 0x0000000518007c0c */ /* 0x000fe2000c761270 */
[----:B------:R-:W-:Y:S01]  /*57a00*/  ULDC UR5, c[0x0][0x22c] ;  /* 0x00008b0000057ab9 */ /* 0x000fe20000000800 */
[----:B------:R-:W-:Y:S01]  /*57a10*/  LOP3.LUT R24, R2, 0x88, R165, 0xfe, !PT ;  /* 0x0000008802187812 */ /* 0x000fe200078efea5 */
[----:B------:R3:W-:Y:S01]  /*57a20*/  @P4 STG.E.U16 desc[UR56][R22.64], R171 ;  /* 0x000000ab16004986 */ /* 0x0007e2000c101538 */
[CC--:B--2---:R-:W-:Y:S01]  /*57a30*/  LEA R20, P6, R25.reuse, R3.reuse, 0x1 ;  /* 0x0000000319147211 */ /* 0x0c4fe200078c08ff */
[----:B------:R-:W-:Y:S01]  /*57a40*/  IMAD R28, R30, 0x2, R27 ;  /* 0x000000021e1c7824 */ /* 0x000fe200078e021b */
[----:B------:R-:W-:Y:S01]  /*57a50*/  ISETP.LT.AND P4, PT, R24, UR4, !P0 ;  /* 0x0000000418007c0c */ /* 0x000fe2000c781270 */
[----:B------:R-:W2:Y:S01]  /*57a60*/  LDC R30, c[0x0][0x248] ;  /* 0x00009200ff1e7b82 */ /* 0x000ea20000000800 */
[-C--:B------:R-:W-:Y:S01]  /*57a70*/  LEA.HI.X.SX32 R21, R25, R0.reuse, 0x1, P6 ;  /* 0x0000000019157211 */ /* 0x080fe200030f0eff */
[----:B-1----:R-:W-:Y:S01]  /*57a80*/  IMAD R29, R29, 0x2, R28 ;  /* 0x000000021d1d7824 */ /* 0x002fe200078e021c */
[C---:B------:R-:W-:Y:S01]  /*57a90*/  LEA R24, P6, R27.reuse, R3, 0x1 ;  /* 0x000000031b187211 */ /* 0x040fe200078c08ff */
[----:B------:R-:W-:Y:S01]  /*57aa0*/  ULDC UR4, c[0x0][0x22c] ;  /* 0x00008b0000047ab9 */ /* 0x000fe20000000800 */
[----:B------:R-:W-:Y:S01]  /*57ab0*/  LOP3.LUT R26, R2, 0x8a, R165, 0xfe, !PT ;  /* 0x0000008a021a7812 */ /* 0x000fe200078efea5 */
[----:B------:R1:W-:Y:S01]  /*57ac0*/  @P3 STG.E.U16 desc[UR56][R20.64], R172 ;  /* 0x000000ac14003986 */ /* 0x0003e2000c101538 */
[----:B------:R-:W-:-:S02]  /*57ad0*/  LEA.HI.X.SX32 R25, R27, R0, 0x1, P6 ;  /* 0x000000001b197211 */ /* 0x000fc400030f0eff */
[-C--:B---3--:R-:W-:Y:S02]  /*57ae0*/  LEA R22, P6, R28, R3.reuse, 0x1 ;  /* 0x000000031c167211 */ /* 0x088fe400078c08ff */
[----:B------:R-:W-:Y:S01]  /*57af0*/  ISETP.LT.AND P3, PT, R26, UR4, !P0 ;  /* 0x000000041a007c0c */ /* 0x000fe2000c761270 */
[----:B------:R3:W-:Y:S01]  /*57b00*/  @P1 STG.E.U16 desc[UR56][R24.64], R173 ;  /* 0x000000ad18001986 */ /* 0x0007e2000c101538 */
[----:B------:R-:W-:Y:S01]  /*57b10*/  LOP3.LUT R27, R2, 0x8c, R165, 0xfe, !PT ;  /* 0x0000008c021b7812 */ /* 0x000fe200078efea5 */
[----:B------:R-:W-:Y:S01]  /*57b20*/  ULDC UR4, c[0x0][0x22c] ;  /* 0x00008b0000047ab9 */ /* 0x000fe20000000800 */
[-C--:B------:R-:W-:Y:S02]  /*57b30*/  LEA.HI.X.SX32 R23, R28, R0.reuse, 0x1, P6 ;  /* 0x000000001c177211 */ /* 0x080fe400030f0eff */
[-C--:B------:R-:W-:Y:S01]  /*57b40*/  LEA R26, P6, R29, R3.reuse, 0x1 ;  /* 0x000000031d1a7211 */ /* 0x080fe200078c08ff */
[----:B------:R-:W4:Y:S01]  /*57b50*/  LDC R28, c[0x0][0x248] ;  /* 0x00009200ff1c7b82 */ /* 0x000f220000000800 */
[----:B------:R-:W-:Y:S01]  /*57b60*/  ISETP.LT.AND P1, PT, R27, UR4, !P0 ;  /* 0x000000041b007c0c */ /* 0x000fe2000c721270 */
[----:B------:R-:W-:Y:S01]  /*57b70*/  ULDC UR4, c[0x0][0x22c] ;  /* 0x00008b0000047ab9 */ /* 0x000fe20000000800 */
[-C--:B------:R-:W-:Y:S01]  /*57b80*/  LEA.HI.X.SX32 R27, R29, R0.reuse, 0x1, P6 ;  /* 0x000000001d1b7211 */ /* 0x080fe200030f0eff */
[----:B------:R-:W-:Y:S01]  /*57b90*/  IMAD R29, R32, 0x2, R29 ;  /* 0x00000002201d7824 */ /* 0x000fe200078e021d */
[C-C-:B-1----:R-:W-:Y:S01]  /*57ba0*/  LOP3.LUT R20, R2.reuse, 0x8e, R165.reuse, 0xfe, !PT ;  /* 0x0000008e02147812 */ /* 0x142fe200078efea5 */
[----:B------:R1:W-:Y:S01]  /*57bb0*/  @P2 STG.E.U16 desc[UR56][R22.64], R174 ;  /* 0x000000ae16002986 */ /* 0x0003e2000c101538 */
[----:B------:R-:W-:Y:S01]  /*57bc0*/  LOP3.LUT R21, R2, 0x90, R165, 0xfe, !PT ;  /* 0x0000009002157812 */ /* 0x000fe200078efea5 */
[----:B---3--:R-:W3:Y:S01]  /*57bd0*/  LDC R25, c[0x0][0x248] ;  /* 0x00009200ff197b82 */ /* 0x008ee20000000800 */
[----:B------:R-:W-:Y:S01]  /*57be0*/  ISETP.LT.AND P2, PT, R20, UR4, !P0 ;  /* 0x0000000414007c0c */ /* 0x000fe2000c741270 */
[----:B------:R-:W-:Y:S01]  /*57bf0*/  ULDC UR4, c[0x0][0x22c] ;  /* 0x00008b0000047ab9 */ /* 0x000fe20000000800 */
[-C--:B------:R-:W-:Y:S01]  /*57c00*/  LEA R20, P6, R29, R3.reuse, 0x1 ;  /* 0x000000031d147211 */ /* 0x080fe200078c08ff */
[----:B------:R5:W-:Y:S01]  /*57c10*/  @P5 STG.E.U16 desc[UR56][R26.64], R175 ;  /* 0x000000af1a005986 */ /* 0x000be2000c101538 */
[----:B------:R-:W-:Y:S01]  /*57c20*/  ISETP.LT.AND P5, PT, R21, UR4, !P0 ;  /* 0x0000000415007c0c */ /* 0x000fe2000c7a1270 */
[----:B--2---:R-:W-:Y:S01]  /*57c30*/  IMAD R24, R30, 0x2, R29 ;  /* 0x000000021e187824 */ /* 0x004fe200078e021d */
[----:B------:R-:W-:Y:S01]  /*57c40*/  PRMT R172, R172, 0x7632, R172 ;  /* 0x00007632acac7816 */ /* 0x000fe200000000ac */
[----:B------:R-:W-:Y:S01]  /*57c50*/  ULDC UR4, c[0x0][0x22c] ;  /* 0x00008b0000047ab9 */ /* 0x000fe20000000800 */
[----:B------:R-:W-:Y:S01]  /*57c60*/  LEA.HI.X.SX32 R21, R29, R0, 0x1, P6 ;  /* 0x000000001d157211 */ /* 0x000fe200030f0eff */
[----:B------:R-:W2:Y:S01]  /*57c70*/  LDC R30, c[0x0][0x248] ;  /* 0x00009200ff1e7b82 */ /* 0x000ea20000000800 */
[----:B-1----:R-:W-:-:S02]  /*57c80*/  LEA R22, P6, R24, R3, 0x1 ;  /* 0x0000000318167211 */ /* 0x002fc400078c08ff */
[----:B------:R-:W-:Y:S01]  /*57c90*/  PRMT R173, R173, 0x7632, R173 ;  /* 0x00007632adad7816 */ /* 0x000fe200000000ad */
[----:B------:R1:W-:Y:S01]  /*57ca0*/  @P4 STG.E.U16 desc[UR56][R20.64], R172 ;  /* 0x000000ac14004986 */ /* 0x0003e2000c101538 */
[----:B------:R-:W-:Y:S02]  /*57cb0*/  LEA.HI.X.SX32 R23, R24, R0, 0x1, P6 ;  /* 0x0000000018177211 */ /* 0x000fe400030f0eff */
[----:B-----5:R-:W-:Y:S01]  /*57cc0*/  LOP3.LUT R26, R2, 0x92, R165, 0xfe, !PT ;  /* 0x00000092021a7812 */ /* 0x020fe200078efea5 */
[----:B------:R-:W5:Y:S01]  /*57cd0*/  LDC R29, c[0x0][0x248] ;  /* 0x00009200ff1d7b82 */ /* 0x000f620000000800 */
[----:B------:R-:W-:Y:S01]  /*57ce0*/  PRMT R174, R174, 0x7632, R174 ;  /* 0x00007632aeae7816 */ /* 0x000fe200000000ae */
[----:B------:R4:W-:Y:S01]  /*57cf0*/  @P3 STG.E.U16 desc[UR56][R22.64], R173 ;  /* 0x000000ad16003986 */ /* 0x0009e2000c101538 */
[----:B------:R-:W-:Y:S01]  /*57d00*/  ISETP.LT.AND P4, PT, R26, UR4, !P0 ;  /* 0x000000041a007c0c */ /* 0x000fe2000c781270 */
[----:B------:R-:W-:Y:S01]  /*57d10*/  ULDC UR4, c[0x0][0x22c] ;  /* 0x00008b0000047ab9 */ /* 0x000fe20000000800 */
[----:B------:R-:W-:Y:S01]  /*57d20*/  PRMT R175, R175, 0x7632, R175 ;  /* 0x00007632afaf7816 */ /* 0x000fe200000000af */
[----:B---3--:R-:W-:Y:S01]  /*57d30*/  IMAD R26, R25, 0x2, R24 ;  /* 0x00000002191a7824 */ /* 0x008fe200078e0218 */
[C-C-:B------:R-:W-:Y:S01]  /*57d40*/  LOP3.LUT R25, R2.reuse, 0x94, R165.reuse, 0xfe, !PT ;  /* 0x0000009402197812 */ /* 0x140fe200078efea5 */
[----:B------:R-:W3:Y:S01]  /*57d50*/  LDC R32, c[0x0][0x248] ;  /* 0x00009200ff207b82 */ /* 0x000ee20000000800 */
[----:B-1----:R-:W-:Y:S01]  /*57d60*/  LOP3.LUT R21, R2, 0x96, R165, 0xfe, !PT ;  /* 0x0000009602157812 */ /* 0x002fe200078efea5 */
[----:B0-----:R-:W-:Y:S01]  /*57d70*/  IMAD R27, R31, 0x2, R26 ;  /* 0x000000021f1b7824 */ /* 0x001fe200078e021a */
[----:B------:R-:W-:-:S02]  /*57d80*/  LEA R24, P6, R26, R3, 0x1 ;  /* 0x000000031a187211 */ /* 0x000fc400078c08ff */
[----:B------:R-:W-:Y:S01]  /*57d90*/  ISETP.LT.AND P3, PT, R25, UR4, !P0 ;  /* 0x0000000419007c0c */ /* 0x000fe2000c761270 */
[----:B------:R-:W-:Y:S01]  /*57da0*/  ULDC UR4, c[0x0][0x22c] ;  /* 0x00008b0000047ab9 */ /* 0x000fe20000000800 */
[-C--:B------:R-:W-:Y:S01]  /*57db0*/  LEA.HI.X.SX32 R25, R26, R0.reuse, 0x1, P6 ;  /* 0x000000001a197211 */ /* 0x080fe200030f0eff */
[----:B------:R-:W0:Y:S01]  /*57dc0*/  LDC R31, c[0x0][0x248] ;  /* 0x00009200ff1f7b82 */ /* 0x000e220000000800 */
[-C--:B------:R-:W-:Y:S02]  /*57dd0*/  LEA R20, P6, R27, R3.reuse, 0x1 ;  /* 0x000000031b147211 */ /* 0x080fe400078c08ff */
[----:B----4-:R-:W-:Y:S01]  /*57de0*/  LOP3.LUT R23, R2, 0x98, R165, 0xfe, !PT ;  /* 0x0000009802177812 */ /* 0x010fe200078efea5 */
[----:B------:R1:W-:Y:S01]  /*57df0*/  @P1 STG.E.U16 desc[UR56][R24.64], R174 ;  /* 0x000000ae18001986 */ /* 0x0003e2000c101538 */
[----:B------:R-:W-:Y:S01]  /*57e00*/  ISETP.LT.AND P1, PT, R21, UR4, !P0 ;  /* 0x0000000415007c0c */ /* 0x000fe2000c721270 */
[----:B------:R-:W-:Y:S01]  /*57e10*/  ULDC UR4, c[0x0][0x22c] ;  /* 0x00008b0000047ab9 */ /* 0x000fe20000000800 */
[-C--:B------:R-:W-:Y:S01]  /*57e20*/  LEA.HI.X.SX32 R21, R27, R0.reuse, 0x1, P6 ;  /* 0x000000001b157211 */ /* 0x080fe200030f0eff */
[----:B------:R-:W-:Y:S01]  /*57e30*/  IMAD R27, R28, 0x2, R27 ;  /* 0x000000021c1b7824 */ /* 0x000fe200078e021b */
[C-C-:B------:R-:W-:Y:S01]  /*57e40*/  LOP3.LUT R173, R2.reuse, 0x11e, R165.reuse, 0xfe, !PT ;  /* 0x0000011e02ad7812 */ /* 0x140fe200078efea5 */
[----:B------:R-:W4:Y:S01]  /*57e50*/  LDC R28, c[0x0][0x248] ;  /* 0x00009200ff1c7b82 */ /* 0x000f220000000800 */
[----:B------:R-:W-:Y:S01]  /*57e60*/  LOP3.LUT R171, R2, 0x120, R165, 0xfe, !PT ;  /* 0x0000012002ab7812 */ /* 0x000fe200078efea5 */
[----:B------:R1:W-:Y:S01]  /*57e70*/  @P2 STG.E.U16 desc[UR56][R20.64], R175 ;  /* 0x000000af14002986 */ /* 0x0003e2000c101538 */
[-C--:B------:R-:W-:Y:S01]  /*57e80*/  LEA R22, P6, R27, R3.reuse, 0x1 ;  /* 0x000000031b167211 */ /* 0x080fe200078c08ff */
[----:B--2---:R-:W-:Y:S01]  /*57e90*/  IMAD R26, R30, 0x2, R27 ;  /* 0x000000021e1a7824 */ /* 0x004fe200078e021b */
[----:B------:R-:W-:Y:S01]  /*57ea0*/  ISETP.LT.AND P2, PT, R23, UR4, !P0 ;  /* 0x0000000417007c0c */ /* 0x000fe2000c741270 */
[----:B------:R-:W-:Y:S01]  /*57eb0*/  ULDC UR4, c[0x0][0x22c] ;  /* 0x00008b0000047ab9 */ /* 0x000fe20000000800 */
[-C--:B------:R-:W-:Y:S01]  /*57ec0*/  LEA.HI.X.SX32 R23, R27, R0.reuse, 0x1, P6 ;  /* 0x000000001b177211 */ /* 0x080fe200030f0eff */
[----:B-----5:R-:W-:Y:S01]  /*57ed0*/  IMAD R27, R29, 0x2, R26 ;  /* 0x000000021d1b7824 */ /* 0x020fe200078e021a */
[----:B-1----:R-:W-:Y:S01]  /*57ee0*/  LOP3.LUT R25, R2, 0x9a, R165, 0xfe, !PT ;  /* 0x0000009a02197812 */ /* 0x002fe200078efea5 */
[----:B------:R-:W1:Y:S01]  /*57ef0*/  LDC R29, c[0x0][0x248] ;  /* 0x00009200ff1d7b82 */ /* 0x000e620000000800 */
[C---:B------:R-:W-:Y:S01]  /*57f00*/  LEA R24, P6, R26.reuse, R3, 0x1 ;  /* 0x000000031a187211 */ /* 0x040fe200078c08ff */
[----:B------:R2:W-:Y:S01]  /*57f10*/  @P5 STG.E.U16 desc[UR56][R22.64], R176 ;  /* 0x000000b016005986 */ /* 0x0005e2000c101538 */
[----:B------:R-:W-:Y:S01]  /*57f20*/  ISETP.LT.AND P5, PT, R25, UR4, !P0 ;  /* 0x0000000419007c0c */ /* 0x000fe2000c7a1270 */
[----:B------:R-:W-:Y:S01]  /*57f30*/  ULDC UR4, c[0x0][0x22c] ;  /* 0x00008b0000047ab9 */ /* 0x000fe20000000800 */
[----:B------:R-:W-:-:S02]  /*57f40*/  LEA.HI.X.SX32 R25, R26, R0, 0x1, P6 ;  /* 0x000000001a197211 */ /* 0x000fc400030f0eff */
[CC--:B------:R-:W-:Y:S01]  /*57f50*/  LEA R20, P6, R27.reuse, R3.reuse, 0x1 ;  /* 0x000000031b147211 */ /* 0x0c0fe200078c08ff */
[----:B------:R-:W5:Y:S01]  /*57f60*/  LDC R30, c[0x0][0x248] ;  /* 0x00009200ff1e7b82 */ /* 0x000f620000000800 */
[----:B------:R-:W-:Y:S01]  /*57f70*/  LOP3.LUT R26, R2, 0x9c, R165, 0xfe, !PT ;  /* 0x0000009c021a7812 */ /* 0x000fe200078efea5 */
[----:B------:R0:W-:Y:S01]  /*57f80*/  @P4 STG.E.U16 desc[UR56][R24.64], R177 ;  /* 0x000000b118004986 */ /* 0x0001e2000c101538 */
[----:B------:R-:W-:Y:S02]  /*57f90*/  LEA.HI.X.SX32 R21, R27, R0, 0x1, P6 ;  /* 0x000000001b157211 */ /* 0x000fe400030f0eff */
[----:B------:R-:W-:Y:S01]  /*57fa0*/  ISETP.LT.AND P6, PT, R26, UR4, !P0 ;  /* 0x000000041a007c0c */ /* 0x000fe2000c7c1270 */
[----:B----4-:R-:W-:Y:S01]  /*57fb0*/  IMAD R27, R28, 0x2, R27 ;  /* 0x000000021c1b7824 */ /* 0x010fe200078e021b */
[----:B--2---:R-:W-:Y:S01]  /*57fc0*/  LOP3.LUT R23, R2, 0x9e, R165, 0xfe, !PT ;  /* 0x0000009e02177812 */ /* 0x004fe200078efea5 */
[----:B------:R-:W2:Y:S01]  /*57fd0*/  LDC R28, c[0x0][0x248] ;  /* 0x00009200ff1c7b82 */ /* 0x000ea20000000800 */
[----:B------:R4:W-:Y:S01]  /*57fe0*/  @P3 STG.E.U16 desc[UR56][R20.64], R178 ;  /* 0x000000b214003986 */ /* 0x0009e2000c101538 */
[----:B---3--:R-:W-:Y:S01]  /*57ff0*/  IMAD R26, R32, 0x2, R27 ;  /* 0x00000002201a7824 */ /* 0x008fe200078e021b */
[----:B------:R-:W-:Y:S01]  /*58000*/  LEA R22, P3, R27, R3, 0x1 ;  /* 0x000000031b167211 */ /* 0x000fe200078608ff */
[----:B------:R-:W-:Y:S01]  /*58010*/  ULDC UR4, c[0x0][0x22c] ;  /* 0x00008b0000047ab9 */ /* 0x000fe20000000800 */
[----:B------:R-:W-:-:S02]  /*58020*/  PRMT R176, R176, 0x7632, R176 ;  /* 0x00007632b0b07816 */ /* 0x000fc400000000b0 */
[----:B------:R-:W-:Y:S01]  /*58030*/  ISETP.LT.AND P4, PT, R23, UR4, !P0 ;  /* 0x0000000417007c0c */ /* 0x000fe2000c781270 */
[----:B------:R-:W-:Y:S01]  /*58040*/  ULDC UR4, c[0x0][0x22c] ;  /* 0x00008b0000047ab9 */ /* 0x000fe20000000800 */
[-C--:B------:R-:W-:Y:S01]  /*58050*/  LEA.HI.X.SX32 R23, R27, R0.reuse, 0x1, P3 ;  /* 0x000000001b177211 */ /* 0x080fe200018f0eff */
[----:B-1----:R-:W-:Y:S01]  /*58060*/  IMAD R27, R29, 0x2, R26 ;  /* 0x000000021d1b7824 */ /* 0x002fe200078e021a */
[-C--:B0-----:R-:W-:Y:S01]  /*58070*/  LEA R24, P3, R26, R3.reuse, 0x1 ;  /* 0x000000031a187211 */ /* 0x081fe200078608ff */
[----:B------:R-:W0:Y:S01]  /*58080*/  LDC R29, c[0x0][0x248] ;  /* 0x00009200ff1d7b82 */ /* 0x000e220000000800 */
[--C-:B----4-:R-:W-:Y:S01]  /*58090*/  LOP3.LUT R20, R2, 0xa0, R165.reuse, 0xfe, !PT ;  /* 0x000000a002147812 */ /* 0x110fe200078efea5 */
[----:B------:R1:W-:Y:S01]  /*580a0*/  @P1 STG.E.U16 desc[UR56][R22.64], R179 ;  /* 0x000000b316001986 */ /* 0x0003e2000c101538 */
[----:B------:R-:W-:Y:S02]  /*580b0*/  LEA.HI.X.SX32 R25, R26, R0, 0x1, P3 ;  /* 0x000000001a197211 */ /* 0x000fe400018f0eff */
[----:B------:R-:W-:Y:S01]  /*580c0*/  ISETP.LT.AND P1, PT, R20, UR4, !P0 ;  /* 0x0000000414007c0c */ /* 0x000fe2000c721270 */
[----:B------:R-:W-:Y:S01]  /*580d0*/  ULDC UR4, c[0x0][0x22c] ;  /* 0x00008b0000047ab9 */ /* 0x000fe20000000800 */
[----:B------:R-:W-:Y:S01]  /*580e0*/  LOP3.LUT R21, R2, 0xa2, R165, 0xfe, !PT ;  /* 0x000000a202157812 */ /* 0x000fe200078efea5 */
[----:B------:R3:W-:Y:S01]  /*580f0*/  @P2 STG.E.U16 desc[UR56][R24.64], R176 ;  /* 0x000000b018002986 */ /* 0x0007e2000c101538 */
[----:B------:R-:W-:Y:S01]  /*58100*/  LEA R20, P3, R27, R3, 0x1 ;  /* 0x000000031b147211 */ /* 0x000fe200078608ff */
[----:B------:R-:W4:Y:S01]  /*58110*/  LDC R32, c[0x0][0x248] ;  /* 0x00009200ff207b82 */ /* 0x000f220000000800 */
[----:B------:R-:W-:Y:S01]  /*58120*/  ISETP.LT.AND P2, PT, R21, UR4, !P0 ;  /* 0x0000000415007c0c */ /* 0x000fe2000c741270 */
[----:B------:R-:W-:Y:S01]  /*58130*/  ULDC UR4, c[0x0][0x22c] ;  /* 0x00008b0000047ab9 */ /* 0x000fe20000000800 */
[----:B------:R-:W-:-:S02]  /*58140*/  PRMT R177, R177, 0x7632, R177 ;  /* 0x00007632b1b17816 */ /* 0x000fc400000000b1 */
[-C--:B------:R-:W-:Y:S01]  /*58150*/  LEA.HI.X.SX32 R21, R27, R0.reuse, 0x1, P3 ;  /* 0x000000001b157211 */ /* 0x080fe200018f0eff */
[----:B--2---:R-:W-:Y:S01]  /*58160*/  IMAD R27, R28, 0x2, R27 ;  /* 0x000000021c1b7824 */ /* 0x004fe200078e021b */
[----:B------:R-:W-:Y:S02]  /*58170*/  LOP3.LUT R26, R2, 0xa4, R165, 0xfe, !PT ;  /* 0x000000a4021a7812 */ /* 0x000fe400078efea5 */
[----:B------:R-:W-:Y:S01]  /*58180*/  PRMT R178, R178, 0x7632, R178 ;  /* 0x00007632b2b27816 */ /* 0x000fe200000000b2 */
[----:B------:R2:W-:Y:S01]  /*58190*/  @P5 STG.E.U16 desc[UR56][R20.64], R177 ;  /* 0x000000b114005986 */ /* 0x0005e2000c101538 */
[----:B-----5:R-:W-:Y:S01]  /*581a0*/  IMAD R28, R30, 0x2, R27 ;  /* 0x000000021e1c7824 */ /* 0x020fe200078e021b */
[----:B-1----:R-:W-:Y:S01]  /*581b0*/  LEA R22, P5, R27, R3, 0x1 ;  /* 0x000000031b167211 */ /* 0x002fe200078a08ff */
[----:B------:R-:W1:Y:S01]  /*581c0*/  LDC R30, c[0x0][0x248] ;  /* 0x00009200ff1e7b82 */ /* 0x000e620000000800 */
[----:B------:R-:W-:Y:S02]  /*581d0*/  PRMT R179, R179, 0x7632, R179 ;  /* 0x00007632b3b37816 */ /* 0x000fe400000000b3 */
[----:B------:R-:W-:-:S02]  /*581e0*/  LEA.HI.X.SX32 R23, R27, R0, 0x1, P5 ;  /* 0x000000001b177211 */ /* 0x000fc400028f0eff */
[-C--:B---3--:R-:W-:Y:S02]  /*581f0*/  LEA R24, P5, R28, R3.reuse, 0x1 ;  /* 0x000000031c187211 */ /* 0x088fe400078a08ff */
[----:B------:R-:W-:Y:S01]  /*58200*/  ISETP.LT.AND P3, PT, R26, UR4, !P0 ;  /* 0x000000041a007c0c */ /* 0x000fe2000c761270 */
[----:B------:R3:W-:Y:S01]  /*58210*/  @P6 STG.E.U16 desc[UR56][R22.64], R178 ;  /* 0x000000b216006986 */ /* 0x0007e2000c101538 */
[----:B------:R-:W-:Y:S01]  /*58220*/  LEA.HI.X.SX32 R25, R28, R0, 0x1, P5 ;  /* 0x000000001c197211 */ /* 0x000fe200028f0eff */
[----:B0-----:R-:W-:Y:S01]  /*58230*/  IMAD R28, R29, 0x2, R28 ;  /* 0x000000021d1c7824 */ /* 0x001fe200078e021c */
[C-C-:B------:R-:W-:Y:S01]  /*58240*/  LOP3.LUT R26, R2.reuse, 0xa6, R165.reuse, 0xfe, !PT ;  /* 0x000000a6021a7812 */ /* 0x140fe200078efea5 */
[----:B------:R-:W-:Y:S01]  /*58250*/  ULDC UR4, c[0x0][0x22c] ;  /* 0x00008b0000047ab9 */ /* 0x000fe20000000800 */
[----:B------:R-:W-:Y:S01]  /*58260*/  LOP3.LUT R27, R2, 0xa8, R165, 0xfe, !PT ;  /* 0x000000a8021b7812 */ /* 0x000fe200078efea5 */
[----:B------:R-:W-:Y:S01]  /*58270*/  IMAD R29, R31, 0x2, R28 ;  /* 0x000000021f1d7824 */ /* 0x000fe200078e021c */
[----:B------:R4:W-:Y:S01]  /*58280*/  @P4 STG.E.U16 desc[UR56][R24.64], R179 ;  /* 0x000000b318004986 */ /* 0x0009e2000c101538 */
[----:B------:R-:W0:Y:S01]  /*58290*/  LDC R31, c[0x0][0x248] ;  /* 0x00009200ff1f7b82 */ /* 0x000e220000000800 */
[----:B--2---:R-:W-:-:S02]  /*582a0*/  LEA R20, P4, R28, R3, 0x1 ;  /* 0x000000031c147211 */ /* 0x004fc400078808ff */
[----:B------:R-:W-:Y:S01]  /*582b0*/  ISETP.LT.AND P5, PT, R26, UR4, !P0 ;  /* 0x000000041a007c0c */ /* 0x000fe2000c7a1270 */
[----:B------:R-:W-:Y:S01]  /*582c0*/  ULDC UR4, c[0x0][0x22c] ;  /* 0x00008b0000047ab9 */ /* 0x000fe20000000800 */
[-C--:B------:R-:W-:Y:S02]  /*582d0*/  LEA R26, P6, R29, R3.reuse, 0x1 ;  /* 0x000000031d1a7211 */ /* 0x080fe400078c08ff */
[-C--:B------:R-:W-:Y:S02]  /*582e0*/  LEA.HI.X.SX32 R21, R28, R0.reuse, 0x1, P4 ;  /* 0x000000001c157211 */ /* 0x080fe400020f0eff */
[----:B------:R-:W-:Y:S01]  /*582f0*/  ISETP.LT.AND P4, PT, R27, UR4, !P0 ;  /* 0x000000041b007c0c */ /* 0x000fe2000c781270 */
[----:B------:R-:W2:Y:S01]  /*58300*/  LDC R28, c[0x0][0x248] ;  /* 0x00009200ff1c7b82 */ /* 0x000ea20000000800 */
[-C--:B------:R-:W-:Y:S01]  /*58310*/  LEA.HI.X.SX32 R27, R29, R0.reuse, 0x1, P6 ;  /* 0x000000001d1b7211 */ /* 0x080fe200030f0eff */
[----:B-1----:R-:W-:Y:S01]  /*58320*/  IMAD R29, R30, 0x2, R29 ;  /* 0x000000021e1d7824 */ /* 0x002fe200078e021d */
[C-C-:B---3--:R-:W-:Y:S01]  /*58330*/  LOP3.LUT R22, R2.reuse, 0xaa, R165.reuse, 0xfe, !PT ;  /* 0x000000aa02167812 */ /* 0x148fe200078efea5 */
[----:B------:R-:W-:Y:S01]  /*58340*/  ULDC UR4, c[0x0][0x22c] ;  /* 0x00008b0000047ab9 */ /* 0x000fe20000000800 */
[----:B------:R1:W-:Y:S01]  /*58350*/  @P1 STG.E.U16 desc[UR56][R20.64], R180 ;  /* 0x000000b414001986 */ /* 0x0003e2000c101538 */
[----:B------:R-:W-:Y:S01]  /*58360*/  LOP3.LUT R23, R2, 0xac, R165, 0xfe, !PT ;  /* 0x000000ac02177812 */ /* 0x000fe200078efea5 */
[----:B----4-:R-:W-:Y:S01]  /*58370*/  IMAD R24, R32, 0x2, R29 ;  /* 0x0000000220187824 */ /* 0x010fe200078e021d */
[----:B------:R-:W-:Y:S01]  /*58380*/  ISETP.LT.AND P1, PT, R22, UR4, !P0 ;  /* 0x0000000416007c0c */ /* 0x000fe2000c721270 */
[----:B------:R-:W-:Y:S01]  /*58390*/  ULDC UR4, c[0x0][0x22c] ;  /* 0x00008b0000047ab9 */ /* 0x000fe20000000800 */
[----:B------:R-:W-:Y:S01]  /*583a0*/  LEA R22, P6, R29, R3, 0x1 ;  /* 0x000000031d167211 */ /* 0x000fe200078c08ff */
[----:B------:R0:W-:Y:S01]  /*583b0*/  @P2 STG.E.U16 desc[UR56][R26.64], R181 ;  /* 0x000000b51a002986 */ /* 0x0001e2000c101538 */
[----:B------:R-:W-:Y:S01]  /*583c0*/  ISETP.LT.AND P2, PT, R23, UR4, !P0 ;  /* 0x0000000417007c0c */ /* 0x000fe2000c741270 */
[----:B------:R-:W3:Y:S01]  /*583d0*/  LDC R30, c[0x0][0x248] ;  /* 0x00009200ff1e7b82 */ /* 0x000ee20000000800 */
[----:B------:R-:W-:Y:S01]  /*583e0*/  LEA.HI.X.SX32 R23, R29, R0, 0x1, P6 ;  /* 0x000000001d177211 */ /* 0x000fe200030f0eff */
[----:B------:R-:W-:Y:S01]  /*583f0*/  ULDC UR4, c[0x0][0x22c] ;  /* 0x00008b0000047ab9 */ /* 0x000fe20000000800 */
[----:B------:R-:W-:-:S02]  /*58400*/  LOP3.LUT R25, R2, 0xae, R165, 0xfe, !PT ;  /* 0x000000ae02197812 */ /* 0x000fc400078efea5 */
[CC--:B-1----:R-:W-:Y:S01]  /*58410*/  LEA R20, P6, R24.reuse, R3.reuse, 0x1 ;  /* 0x0000000318147211 */ /* 0x0c2fe200078c08ff */
[----:B------:R1:W-:Y:S01]  /*58420*/  @P3 STG.E.U16 desc[UR56][R22.64], R182 ;  /* 0x000000b616003986 */ /* 0x0003e2000c101538 */
[----:B------:R-:W-:Y:S01]  /*58430*/  ISETP.LT.AND P3, PT, R25, UR4, !P0 ;  /* 0x0000000419007c0c */ /* 0x000fe2000c761270 */
[----:B------:R-:W-:Y:S01]  /*58440*/  ULDC UR4, c[0x0][0x22c] ;  /* 0x00008b0000047ab9 */ /* 0x000fe20000000800 */
[----:B------:R-:W-:Y:S01]  /*58450*/  LEA.HI.X.SX32 R21, R24, R0, 0x1, P6 ;  /* 0x0000000018157211 */ /* 0x000fe200030f0eff */
[----:B0-----:R-:W-:Y:S01]  /*58460*/  IMAD R27, R31, 0x2, R24 ;  /* 0x000000021f1b7824 */ /* 0x001fe200078e0218 */
[----:B------:R-:W-:Y:S01]  /*58470*/  LOP3.LUT R26, R2, 0xb0, R165, 0xfe, !PT ;  /* 0x000000b0021a7812 */ /* 0x000fe200078efea5 */
[----:B------:R-:W0:Y:S01]  /*58480*/  LDC R29, c[0x0][0x248] ;  /* 0x00009200ff1d7b82 */ /* 0x000e220000000800 */
[----:B------:R-:W-:Y:S01]  /*58490*/  PRMT R180, R180, 0x7632, R180 ;  /* 0x00007632b4b47816 */ /* 0x000fe200000000b4 */
[----:B------:R4:W-:Y:S01]  /*584a0*/  @P5 STG.E.U16 desc[UR56][R20.64], R183 ;  /* 0x000000b714005986 */ /* 0x0009e2000c101538 */
[----:B------:R-:W-:-:S02]  /*584b0*/  LEA R24, P6, R27, R3, 0x1 ;  /* 0x000000031b187211 */ /* 0x000fc400078c08ff */
[----:B------:R-:W-:Y:S01]  /*584c0*/  ISETP.LT.AND P5, PT, R26, UR4, !P0 ;  /* 0x000000041a007c0c */ /* 0x000fe2000c7a1270 */
[----:B------:R-:W-:Y:S01]  /*584d0*/  ULDC UR4, c[0x0][0x22c] ;  /* 0x00008b0000047ab9 */ /* 0x000fe20000000800 */
[-C--:B------:R-:W-:Y:S01]  /*584e0*/  LEA.HI.X.SX32 R25, R27, R0.reuse, 0x1, P6 ;  /* 0x000000001b197211 */ /* 0x080fe200030f0eff */
[----:B------:R-:W5:Y:S01]  /*584f0*/  LDC R26, c[0x0][0x248] ;  /* 0x00009200ff1a7b82 */ /* 0x000f620000000800 */
[----:B--2---:R-:W-:Y:S01]  /*58500*/  IMAD R27, R28, 0x2, R27 ;  /* 0x000000021c1b7824 */ /* 0x004fe200078e021b */
[----:B-1----:R-:W-:Y:S02]  /*58510*/  LOP3.LUT R23, R2, 0xb2, R165, 0xfe, !PT ;  /* 0x000000b202177812 */ /* 0x002fe400078efea5 */
[----:B------:R1:W-:Y:S01]  /*58520*/  @P4 STG.E.U16 desc[UR56][R24.64], R180 ;  /* 0x000000b418004986 */ /* 0x0003e2000c101538 */
[----:B------:R-:W-:Y:S02]  /*58530*/  PRMT R181, R181, 0x7632, R181 ;  /* 0x00007632b5b57816 */ /* 0x000fe400000000b5 */
[----:B------:R-:W-:Y:S01]  /*58540*/  LEA R22, P6, R27, R3, 0x1 ;  /* 0x000000031b167211 */ /* 0x000fe200078c08ff */
[----:B------:R-:W2:Y:S01]  /*58550*/  LDC R28, c[0x0][0x248] ;  /* 0x00009200ff1c7b82 */ /* 0x000ea20000000800 */
[----:B------:R-:W-:Y:S01]  /*58560*/  ISETP.LT.AND P4, PT, R23, UR4, !P0 ;  /* 0x0000000417007c0c */ /* 0x000fe2000c781270 */
[----:B------:R-:W-:Y:S01]  /*58570*/  ULDC UR4, c[0x0][0x22c] ;  /* 0x00008b0000047ab9 */ /* 0x000fe20000000800 */
[----:B------:R-:W-:Y:S01]  /*58580*/  LEA.HI.X.SX32 R23, R27, R0, 0x1, P6 ;  /* 0x000000001b177211 */ /* 0x000fe200030f0eff */
[----:B---3--:R-:W-:Y:S01]  /*58590*/  IMAD R27, R30, 0x2, R27 ;  /* 0x000000021e1b7824 */ /* 0x008fe200078e021b */
[----:B----4-:R-:W-:-:S02]  /*585a0*/  LOP3.LUT R21, R2, 0xb4, R165, 0xfe, !PT ;  /* 0x000000b402157812 */ /* 0x010fc400078efea5 */
[----:B------:R-:W-:Y:S01]  /*585b0*/  PRMT R182, R182, 0x7632, R182 ;  /* 0x00007632b6b67816 */ /* 0x000fe200000000b6 */
[----:B------:R3:W-:Y:S01]  /*585c0*/  @P1 STG.E.U16 desc[UR56][R22.64], R181 ;  /* 0x000000b516001986 */ /* 0x0007e2000c101538 */
[-C--:B------:R-:W-:Y:S01]  /*585d0*/  LEA R20, P6, R27, R3.reuse, 0x1 ;  /* 0x000000031b147211 */ /* 0x080fe200078c08ff */
[----:B------:R-:W4:Y:S01]  /*585e0*/  LDC R30, c[0x0][0x248] ;  /* 0x00009200ff1e7b82 */ /* 0x000f220000000800 */
[----:B------:R-:W-:Y:S01]  /*585f0*/  ISETP.LT.AND P1, PT, R21, UR4, !P0 ;  /* 0x0000000415007c0c */ /* 0x000fe2000c721270 */
[----:B------:R-:W-:Y:S01]  /*58600*/  ULDC UR4, c[0x0][0x22c] ;  /* 0x00008b0000047ab9 */ /* 0x000fe20000000800 */
[----:B------:R-:W-:Y:S02]  /*58610*/  LEA.HI.X.SX32 R21, R27, R0, 0x1, P6 ;  /* 0x000000001b157211 */ /* 0x000fe400030f0eff */
[----:B-1----:R-:W-:Y:S01]  /*58620*/  LOP3.LUT R24, R2, 0xb6, R165, 0xfe, !PT ;  /* 0x000000b602187812 */ /* 0x002fe200078efea5 */
[----:B-----5:R-:W-:Y:S01]  /*58630*/  IMAD R27, R26, 0x2, R27 ;  /* 0x000000021a1b7824 */ /* 0x020fe200078e021b */
[----:B------:R-:W-:Y:S01]  /*58640*/  PRMT R183, R183, 0x7632, R183 ;  /* 0x00007632b7b77816 */ /* 0x000fe200000000b7 */
[----:B------:R1:W-:Y:S01]  /*58650*/  @P2 STG.E.U16 desc[UR56][R20.64], R182 ;  /* 0x000000b614002986 */ /* 0x0003e2000c101538 */
[----:B------:R-:W5:Y:S01]  /*58660*/  LDC R32, c[0x0][0x248] ;  /* 0x00009200ff207b82 */ /* 0x000f620000000800 */
[----:B------:R-:W-:Y:S01]  /*58670*/  ISETP.LT.AND P6, PT, R24, UR4, !P0 ;  /* 0x0000000418007c0c */ /* 0x000fe2000c7c1270 */
[----:B------:R-:W-:Y:S01]  /*58680*/  ULDC UR4, c[0x0][0x22c] ;  /* 0x00008b0000047ab9 */ /* 0x000fe20000000800 */
[----:B---3--:R-:W-:Y:S01]  /*58690*/  LEA R22, P2, R27, R3, 0x1 ;  /* 0x000000031b167211 */ /* 0x008fe200078408ff */
[----:B--2---:R-:W-:Y:S01]  /*586a0*/  IMAD R26, R28, 0x2, R27 ;  /* 0x000000021c1a7824 */ /* 0x004fe200078e021b */
[----:B------:R-:W-:-:S02]  /*586b0*/  LOP3.LUT R25, R2, 0xb8, R165, 0xfe, !PT ;  /* 0x000000b802197812 */ /* 0x000fc400078efea5 */
[-C--:B------:R-:W-:Y:S01]  /*586c0*/  LEA.HI.X.SX32 R23, R27, R0.reuse, 0x1, P2 ;  /* 0x000000001b177211 */ /* 0x080fe200010f0eff */
[----:B0-----:R-:W-:Y:S01]  /*586d0*/  IMAD R27, R29, 0x2, R26 ;  /* 0x000000021d1b7824 */ /* 0x001fe200078e021a */
[-C--:B------:R-:W-:Y:S01]  /*586e0*/  LEA R24, P2, R26, R3.reuse, 0x1 ;  /* 0x000000031a187211 */ /* 0x080fe200078408ff */
[----:B------:R-:W0:Y:S01]  /*586f0*/  LDC R29, c[0x0][0x248] ;  /* 0x00009200ff1d7b82 */ /* 0x000e220000000800 */
[--C-:B------:R-:W-:Y:S01]  /*58700*/  LOP3.LUT R178, R2, 0x116, R165.reuse, 0xfe, !PT ;  /* 0x0000011602b27812 */ /* 0x100fe200078efea5 */
[----:B------:R2:W-:Y:S01]  /*58710*/  @P3 STG.E.U16 desc[UR56][R22.64], R183 ;  /* 0x000000b716003986 */ /* 0x0005e2000c101538 */
[----:B------:R-:W-:Y:S01]  /*58720*/  ISETP.LT.AND P3, PT, R25, UR4, !P0 ;  /* 0x0000000419007c0c */ /* 0x000fe2000c761270 */
[----:B------:R-:W-:Y:S01]  /*58730*/  ULDC UR4, c[0x0][0x22c] ;  /* 0x00008b0000047ab9 */ /* 0x000fe20000000800 */
[-C--:B------:R-:W-:Y:S02]  /*58740*/  LEA.HI.X.SX32 R25, R26, R0.reuse, 0x1, P2 ;  /* 0x000000001a197211 */ /* 0x080fe400010f0eff */
[CC--:B-1----:R-:W-:Y:S01]  /*58750*/  LEA R20, P2, R27.reuse, R3.reuse, 0x1 ;  /* 0x000000031b147211 */ /* 0x0c2fe200078408ff */
[----:B------:R-:W1:Y:S01]  /*58760*/  LDC R31, c[0x0][0x248] ;  /* 0x00009200ff1f7b82 */ /* 0x000e620000000800 */
[----:B------:R-:W-:Y:S01]  /*58770*/  LOP3.LUT R26, R2, 0xba, R165, 0xfe, !PT ;  /* 0x000000ba021a7812 */ /* 0x000fe200078efea5 */
[----:B------:R3:W-:Y:S01]  /*58780*/  @P5 STG.E.U16 desc[UR56][R24.64], R52 ;  /* 0x0000003418005986 */ /* 0x0007e2000c101538 */
[----:B------:R-:W-:Y:S01]  /*58790*/  LEA.HI.X.SX32 R21, R27, R0, 0x1, P2 ;  /* 0x000000001b157211 */ /* 0x000fe200010f0eff */
[----:B----4-:R-:W-:Y:S01]  /*587a0*/  IMAD R27, R30, 0x2, R27 ;  /* 0x000000021e1b7824 */ /* 0x010fe200078e021b */
[----:B------:R-:W-:Y:S01]  /*587b0*/  ISETP.LT.AND P2, PT, R26, UR4, !P0 ;  /* 0x000000041a007c0c */ /* 0x000fe2000c741270 */
[----:B------:R-:W-:Y:S01]  /*587c0*/  ULDC UR4, c[0x0][0x22c] ;  /* 0x00008b0000047ab9 */ /* 0x000fe20000000800 */
[----:B------:R-:W-:Y:S01]  /*587d0*/  LOP3.LUT R26, R2, 0xbc, R165, 0xfe, !PT ;  /* 0x000000bc021a7812 */ /* 0x000fe200078efea5 */
[----:B------:R4:W-:Y:S01]  /*587e0*/  @P4 STG.E.U16 desc[UR56][R20.64], R53 ;  /* 0x0000003514004986 */ /* 0x0009e2000c101538 */
[----:B--2---:R-:W-:Y:S01]  /*587f0*/  LEA R22, P4, R27, R3, 0x1 ;  /* 0x000000031b167211 */ /* 0x004fe200078808ff */
[----:B-----5:R-:W-:Y:S01]  /*58800*/  IMAD R28, R32, 0x2, R27 ;  /* 0x00000002201c7824 */ /* 0x020fe200078e021b */
[----:B------:R-:W2:Y:S01]  /*58810*/  LDC R30, c[0x0][0x248] ;  /* 0x00009200ff1e7b82 */ /* 0x000ea20000000800 */
[----:B------:R-:W-:-:S02]  /*58820*/  LOP3.LUT R183, R2, 0x114, R165, 0xfe, !PT ;  /* 0x0000011402b77812 */ /* 0x000fc400078efea5 */
[-C--:B------:R-:W-:Y:S02]  /*58830*/  LEA.HI.X.SX32 R23, R27, R0.reuse, 0x1, P4 ;  /* 0x000000001b177211 */ /* 0x080fe400020f0eff */
[--C-:B---3--:R-:W-:Y:S02]  /*58840*/  LOP3.LUT R25, R2, 0xbe, R165.reuse, 0xfe, !PT ;  /* 0x000000be02197812 */ /* 0x108fe400078efea5 */
[----:B------:R-:W-:Y:S01]  /*58850*/  ISETP.LT.AND P4, PT, R26, UR4, !P0 ;  /* 0x000000041a007c0c */ /* 0x000fe2000c781270 */
[----:B------:R-:W-:Y:S01]  /*58860*/  ULDC UR4, c[0x0][0x22c] ;  /* 0x00008b0000047ab9 */ /* 0x000fe20000000800 */
[C---:B------:R-:W-:Y:S01]  /*58870*/  LEA R24, P5, R28.reuse, R3, 0x1 ;  /* 0x000000031c187211 */ /* 0x040fe200078a08ff */
[----:B------:R-:W3:Y:S01]  /*58880*/  LDC R27, c[0x0][0x248] ;  /* 0x00009200ff1b7b82 */ /* 0x000ee20000000800 */
[----:B------:R5:W-:Y:S01]  /*58890*/  @P1 STG.E.U16 desc[UR56][R22.64], R54 ;  /* 0x0000003616001986 */ /* 0x000be2000c101538 */
[----:B------:R-:W-:Y:S01]  /*588a0*/  ISETP.LT.AND P1, PT, R25, UR4, !P0 ;  /* 0x0000000419007c0c */ /* 0x000fe2000c721270 */
[----:B------:R-:W-:Y:S01]  /*588b0*/  ULDC UR4, c[0x0][0x22c] ;  /* 0x00008b0000047ab9 */ /* 0x000fe20000000800 */
[----:B------:R-:W-:Y:S01]  /*588c0*/  LEA.HI.X.SX32 R25, R28, R0, 0x1, P5 ;  /* 0x000000001c197211 */ /* 0x000fe200028f0eff */
[----:B0-----:R-:W-:Y:S01]  /*588d0*/  IMAD R28, R29, 0x2, R28 ;  /* 0x000000021d1c7824 */ /* 0x001fe200078e021c */
[----:B----4-:R-:W-:-:S02]  /*588e0*/  LOP3.LUT R20, R2, 0xc0, R165, 0xfe, !PT ;  /* 0x000000c002147812 */ /* 0x010fc400078efea5 */
[----:B------:R-:W0:Y:S01]  /*588f0*/  LDC R29, c[0x0][0x248] ;  /* 0x00009200ff1d7b82 */ /* 0x000e220000000800 */
[----:B------:R4:W-:Y:S01]  /*58900*/  @P6 STG.E.U16 desc[UR56][R24.64], R55 ;  /* 0x0000003718006986 */ /* 0x0009e2000c101538 */
[----:B------:R-:W-:Y:S01]  /*58910*/  ISETP.LT.AND P5, PT, R20, UR4, !P0 ;  /* 0x0000000414007c0c */ /* 0x000fe2000c7a1270 */
[----:B------:R-:W-:Y:S01]  /*58920*/  ULDC UR4, c[0x0][0x22c] ;  /* 0x00008b0000047ab9 */ /* 0x000fe20000000800 */
[----:B------:R-:W-:Y:S02]  /*58930*/  LEA R20, P6, R28, R3, 0x1 ;  /* 0x000000031c147211 */ /* 0x000fe400078c08ff */
[----:B------:R-:W-:Y:S02]  /*58940*/  PRMT R52, R52, 0x7632, R52 ;  /* 0x0000763234347816 */ /* 0x000fe40000000034 */
[----:B------:R-:W2:Y:S01]  /*58950*/  LDC R26, c[0x0][0x248] ;  /* 0x00009200ff1a7b82 */ /* 0x000ea20000000800 */
[----:B------:R-:W-:Y:S01]  /*58960*/  LEA.HI.X.SX32 R21, R28, R0, 0x1, P6 ;  /* 0x000000001c157211 */ /* 0x000fe200030f0eff */
[----:B-1----:R-:W-:Y:S01]  /*58970*/  IMAD R28, R31, 0x2, R28 ;  /* 0x000000021f1c7824 */ /* 0x002fe200078e021c */
[----:B-----5:R-:W-:-:S02]  /*58980*/  LOP3.LUT R22, R2, 0xc2, R165, 0xfe, !PT ;  /* 0x000000c202167812 */ /* 0x020fc400078efea5 */
[----:B------:R-:W-:Y:S01]  /*58990*/  PRMT R53, R53, 0x7632, R53 ;  /* 0x0000763235357816 */ /* 0x000fe20000000035 */
[----:B------:R1:W-:Y:S01]  /*589a0*/  @P3 STG.E.U16 desc[UR56][R20.64], R52 ;  /* 0x0000003414003986 */ /* 0x0003e2000c101538 */
[----:B------:R-:W-:Y:S01]  /*589b0*/  ISETP.LT.AND P6, PT, R22, UR4, !P0 ;  /* 0x0000000416007c0c */ /* 0x000fe2000c7c1270 */
[----:B------:R-:W5:Y:S01]  /*589c0*/  LDC R31, c[0x0][0x248] ;  /* 0x00009200ff1f7b82 */ /* 0x000f620000000800 */
[-C--:B------:R-:W-:Y:S01]  /*589d0*/  LEA R22, P3, R28, R3.reuse, 0x1 ;  /* 0x000000031c167211 */ /* 0x080fe200078608ff */
[----:B------:R-:W-:Y:S01]  /*589e0*/  ULDC UR4, c[0x0][0x22c] ;  /* 0x00008b0000047ab9 */ /* 0x000fe20000000800 */
[----:B----4-:R-:W-:Y:S02]  /*589f0*/  LOP3.LUT R24, R2, 0xc4, R165, 0xfe, !PT ;  /* 0x000000c402187812 */ /* 0x010fe400078efea5 */
[-C--:B------:R-:W-:Y:S01]  /*58a00*/  LEA.HI.X.SX32 R23, R28, R0.reuse, 0x1, P3 ;  /* 0x000000001c177211 */ /* 0x080fe200018f0eff */
[----:B---3--:R-:W-:Y:S01]  /*58a10*/  IMAD R28, R27, 0x2, R28 ;  /* 0x000000021b1c7824 */ /* 0x008fe200078e021c */
[----:B------:R-:W-:Y:S01]  /*58a20*/  ISETP.LT.AND P3, PT, R24, UR4, !P0 ;  /* 0x0000000418007c0c */ /* 0x000fe2000c761270 */
[----:B------:R-:W3:Y:S01]  /*58a30*/  LDC R32, c[0x0][0x248] ;  /* 0x00009200ff207b82 */ /* 0x000ee20000000800 */
[----:B------:R-:W-:Y:S01]  /*58a40*/  PRMT R54, R54, 0x7632, R54 ;  /* 0x0000763236367816 */ /* 0x000fe20000000036 */
[----:B------:R4:W-:Y:S01]  /*58a50*/  @P2 STG.E.U16 desc[UR56][R22.64], R53 ;  /* 0x0000003516002986 */ /* 0x0009e2000c101538 */
[CC--:B-1----:R-:W-:Y:S01]  /*58a60*/  LEA R20, P2, R28.reuse, R3.reuse, 0x1 ;  /* 0x000000031c147211 */ /* 0x0c2fe200078408ff */
[----:B0-----:R-:W-:Y:S01]  /*58a70*/  IMAD R25, R29, 0x2, R28 ;  /* 0x000000021d197824 */ /* 0x001fe200078e021c */
[----:B------:R-:W-:Y:S01]  /*58a80*/  PRMT R55, R55, 0x7632, R55 ;  /* 0x0000763237377816 */ /* 0x000fe20000000037 */
[----:B------:R-:W-:Y:S01]  /*58a90*/  ULDC UR4, c[0x0][0x22c] ;  /* 0x00008b0000047ab9 */ /* 0x000fe20000000800 */
[----:B------:R-:W-:Y:S01]  /*58aa0*/  LEA.HI.X.SX32 R21, R28, R0, 0x1, P2 ;  /* 0x000000001c157211 */ /* 0x000fe200010f0eff */
[----:B--2---:R-:W-:Y:S01]  /*58ab0*/  IMAD R27, R26, 0x2, R25 ;  /* 0x000000021a1b7824 */ /* 0x004fe200078e0219 */
[----:B------:R-:W-:-:S02]  /*58ac0*/  LEA R24, P2, R25, R3, 0x1 ;  /* 0x0000000319187211 */ /* 0x000fc400078408ff */
[----:B------:R-:W-:Y:S01]  /*58ad0*/  LOP3.LUT R26, R2, 0xc6, R165, 0xfe, !PT ;  /* 0x000000c6021a7812 */ /* 0x000fe200078efea5 */
[----:B------:R-:W-:Y:S01]  /*58ae0*/  IMAD R28, R30, 0x2, R27 ;  /* 0x000000021e1c7824 */ /* 0x000fe200078e021b */
[-C--:B------:R-:W-:Y:S01]  /*58af0*/  LEA.HI.X.SX32 R25, R25, R0.reuse, 0x1, P2 ;  /* 0x0000000019197211 */ /* 0x080fe200010f0eff */
[----:B------:R0:W-:Y:S01]  /*58b00*/  @P4 STG.E.U16 desc[UR56][R20.64], R54 ;  /* 0x0000003614004986 */ /* 0x0001e2000c101538 */
[----:B----4-:R-:W-:Y:S01]  /*58b10*/  LEA R22, P4, R27, R3, 0x1 ;  /* 0x000000031b167211 */ /* 0x010fe200078808ff */
[----:B-----5:R-:W-:Y:S01]  /*58b20*/  IMAD R29, R31, 0x2, R28 ;  /* 0x000000021f1d7824 */ /* 0x020fe200078e021c */
[----:B------:R-:W-:Y:S01]  /*58b30*/  ISETP.LT.AND P2, PT, R26, UR4, !P0 ;  /* 0x000000041a007c0c */ /* 0x000fe2000c741270 */
[----:B------:R1:W-:Y:S01]  /*58b40*/  @P1 STG.E.U16 desc[UR56][R24.64], R55 ;  /* 0x0000003718001986 */ /* 0x0003e2000c101538 */
[----:B------:R-:W-:Y:S01]  /*58b50*/  LEA.HI.X.SX32 R23, R27, R0, 0x1, P4 ;  /* 0x000000001b177211 */ /* 0x000fe200020f0eff */
[----:B------:R-:W-:Y:S01]  /*58b60*/  ULDC UR4, c[0x0][0x22c] ;  /* 0x00008b0000047ab9 */ /* 0x000fe20000000800 */
[----:B------:R-:W-:-:S02]  /*58b70*/  LOP3.LUT R27, R2, 0xc8, R165, 0xfe, !PT ;  /* 0x000000c8021b7812 */ /* 0x000fc400078efea5 */
[-C--:B------:R-:W-:Y:S01]  /*58b80*/  LEA R26, P4, R29, R3.reuse, 0x1 ;  /* 0x000000031d1a7211 */ /* 0x080fe200078808ff */
[----:B---3--:R-:W-:Y:S01]  /*58b90*/  IMAD R30, R32, 0x2, R29 ;  /* 0x00000002201e7824 */ /* 0x008fe200078e021d */
[----:B------:R2:W-:Y:S01]  /*58ba0*/  @P5 STG.E.U16 desc[UR56][R22.64], R84 ;  /* 0x0000005416005986 */ /* 0x0005e2000c101538 */
[-C--:B0-----:R-:W-:Y:S02]  /*58bb0*/  LEA R20, P1, R28, R3.reuse, 0x1 ;  /* 0x000000031c147211 */ /* 0x081fe400078208ff */
[----:B------:R-:W-:Y:S01]  /*58bc0*/  IMAD R234, R33, 0x2, R30 ;  /* 0x0000000221ea7824 */ /* 0x000fe200078e021e */
[----:B------:R-:W-:Y:S02]  /*58bd0*/  LOP3.LUT R179, R2, 0x118, R165, 0xfe, !PT ;  /* 0x0000011802b37812 */ /* 0x000fe400078efea5 */
[-C--:B------:R-:W-:Y:S02]  /*58be0*/  LEA.HI.X.SX32 R21, R28, R0.reuse, 0x1, P1 ;  /* 0x000000001c157211 */ /* 0x080fe400008f0eff */
[----:B------:R-:W-:Y:S01]  /*58bf0*/  ISETP.LT.AND P1, PT, R27, UR4, !P0 ;  /* 0x000000041b007c0c */ /* 0x000fe2000c721270 */
[----:B------:R-:W-:Y:S01]  /*58c00*/  ULDC UR4, c[0x0][0x22c] ;  /* 0x00008b0000047ab9 */ /* 0x000fe20000000800 */
[----:B------:R-:W-:Y:S01]  /*58c10*/  LEA.HI.X.SX32 R27, R29, R0, 0x1, P4 ;  /* 0x000000001d1b7211 */ /* 0x000fe200020f0eff */
[----:B------:R-:W-:Y:S01]  /*58c20*/  @P6 STG.E.U16 desc[UR56][R20.64], R85 ;  /* 0x0000005514006986 */ /* 0x000fe2000c101538 */
[----:B-1----:R-:W-:-:S02]  /*58c30*/  LEA R24, P4, R30, R3, 0x1 ;  /* 0x000000031e187211 */ /* 0x002fc400078808ff */
[----:B--2---:R-:W-:Y:S01]  /*58c40*/  PRMT R84, R84, 0x7632, R84 ;  /* 0x0000763254547816 */ /* 0x004fe20000000054 */
[----:B------:R-:W-:Y:S01]  /*58c50*/  @P3 STG.E.U16 desc[UR56][R26.64], R86 ;  /* 0x000000561a003986 */ /* 0x000fe2000c101538 */
[-C--:B------:R-:W-:Y:S02]  /*58c60*/  LEA.HI.X.SX32 R25, R30, R0.reuse, 0x1, P4 ;  /* 0x000000001e197211 */ /* 0x080fe400020f0eff */
[-C--:B------:R-:W-:Y:S02]  /*58c70*/  LEA R22, P4, R234, R3.reuse, 0x1 ;  /* 0x00000003ea167211 */ /* 0x080fe400078808ff */
[--C-:B------:R-:W-:Y:S01]  /*58c80*/  LOP3.LUT R177, R2, 0x11a, R165.reuse, 0xfe, !PT ;  /* 0x0000011a02b17812 */ /* 0x100fe200078efea5 */
[----:B------:R-:W-:Y:S01]  /*58c90*/  @P2 STG.E.U16 desc[UR56][R24.64], R87 ;  /* 0x0000005718002986 */ /* 0x000fe2000c101538 */
[----:B------:R-:W-:Y:S01]  /*58ca0*/  LEA.HI.X.SX32 R23, R234, R0, 0x1, P4 ;  /* 0x00000000ea177211 */ /* 0x000fe200020f0eff */
[----:B------:R-:W-:Y:S01]  /*58cb0*/  IMAD R234, R237, 0x2, R234 ;  /* 0x00000002edea7824 */ /* 0x000fe200078e02ea */
[C-C-:B------:R-:W-:Y:S01]  /*58cc0*/  LOP3.LUT R175, R2.reuse, 0x11c, R165.reuse, 0xfe, !PT ;  /* 0x0000011c02af7812 */ /* 0x140fe200078efea5 */
[----:B------:R-:W0:Y:S01]  /*58cd0*/  LDC R237, c[0x0][0x248] ;  /* 0x00009200ffed7b82 */ /* 0x000e220000000800 */
[----:B------:R-:W-:Y:S01]  /*58ce0*/  LOP3.LUT R172, R2, 0x122, R165, 0xfe, !PT ;  /* 0x0000012202ac7812 */ /* 0x000fe200078efea5 */
[----:B------:R1:W-:Y:S01]  /*58cf0*/  @P1 STG.E.U16 desc[UR56][R22.64], R84 ;  /* 0x0000005416001986 */ /* 0x0003e2000c101538 */
[----:B------:R-:W-:Y:S01]  /*58d00*/  ISETP.LT.AND P1, PT, R164, UR4, !P0 ;  /* 0x00000004a4007c0c */ /* 0x000fe2000c721270 */
[----:B------:R-:W-:Y:S01]  /*58d10*/  ULDC UR4, c[0x0][0x22c] ;  /* 0x00008b0000047ab9 */ /* 0x000fe20000000800 */
[----:B------:R-:W-:-:S02]  /*58d20*/  LEA R164, P4, R234, R3, 0x1 ;  /* 0x00000003eaa47211 */ /* 0x000fc400078808ff */
[----:B------:R-:W-:Y:S01]  /*58d30*/  ISETP.LT.AND P3, PT, R232, UR4, !P0 ;  /* 0x00000004e8007c0c */ /* 0x000fe2000c761270 */
[----:B------:R-:W-:Y:S01]  /*58d40*/  ULDC UR4, c[0x0][0x22c] ;  /* 0x00008b0000047ab9 */ /* 0x000fe20000000800 */
[--C-:B------:R-:W-:Y:S02]  /*58d50*/  LOP3.LUT R168, R2, 0x124, R165.reuse, 0xfe, !PT ;  /* 0x0000012402a87812 */ /* 0x100fe400078efea5 */
[----:B------:R-:W-:Y:S01]  /*58d60*/  ISETP.LT.AND P6, PT, R230, UR4, !P0 ;  /* 0x00000004e6007c0c */ /* 0x000fe2000c7c1270 */
[----:B------:R-:W-:Y:S01]  /*58d70*/  ULDC UR4, c[0x0][0x22c] ;  /* 0x00008b0000047ab9 */ /* 0x000fe20000000800 */
[----:B------:R-:W2:Y:S01]  /*58d80*/  LDC R230, c[0x0][0x248] ;  /* 0x00009200ffe67b82 */ /* 0x000ea20000000800 */
[----:B------:R-:W-:Y:S01]  /*58d90*/  ISETP.LT.AND P2, PT, R228, UR4, !P0 ;  /* 0x00000004e4007c0c */ /* 0x000fe2000c741270 */
[----:B------:R-:W-:Y:S01]  /*58da0*/  ULDC UR4, c[0x0][0x22c] ;  /* 0x00008b0000047ab9 */ /* 0x000fe20000000800 */
[C-C-:B------:R-:W-:Y:S02]  /*58db0*/  LOP3.LUT R163, R2.reuse, 0x128, R165.reuse, 0xfe, !PT ;  /* 0x0000012802a37812 */ /* 0x140fe400078efea5 */
[----:B------:R-:W-:Y:S01]  /*58dc0*/  ISETP.LT.AND P5, PT, R227, UR4, !P0 ;  /* 0x00000004e3007c0c */ /* 0x000fe2000c7a1270 */
[----:B------:R-:W-:Y:S01]  /*58dd0*/  ULDC UR4, c[0x0][0x22c] ;  /* 0x00008b0000047ab9 */ /* 0x000fe20000000800 */
[C-C-:B------:R-:W-:Y:S01]  /*58de0*/  LOP3.LUT R169, R2.reuse, 0x12a, R165.reuse, 0xfe, !PT ;  /* 0x0000012a02a97812 */ /* 0x140fe200078efea5 */
[----:B------:R-:W3:Y:S01]  /*58df0*/  LDC R227, c[0x0][0x248] ;  /* 0x00009200ffe37b82 */ /* 0x000ee20000000800 */
[----:B------:R-:W-:-:S02]  /*58e00*/  LOP3.LUT R170, R2, 0x12c, R165, 0xfe, !PT ;  /* 0x0000012c02aa7812 */ /* 0x000fc400078efea5 */
[C-C-:B------:R-:W-:Y:S02]  /*58e10*/  LOP3.LUT R155, R2.reuse, 0x12e, R165.reuse, 0xfe, !PT ;  /* 0x0000012e029b7812 */ /* 0x140fe400078efea5 */
[C-C-:B------:R-:W-:Y:S02]  /*58e20*/  LOP3.LUT R161, R2.reuse, 0x132, R165.reuse, 0xfe, !PT ;  /* 0x0000013202a17812 */ /* 0x140fe400078efea5 */
[C-C-:B------:R-:W-:Y:S01]  /*58e30*/  LOP3.LUT R157, R2.reuse, 0x134, R165.reuse, 0xfe, !PT ;  /* 0x00000134029d7812 */ /* 0x140fe200078efea5 */
[----:B------:R-:W4:Y:S01]  /*58e40*/  LDC R228, c[0x0][0x248] ;  /* 0x00009200ffe47b82 */ /* 0x000f220000000800 */
        /* <DEDUP_REMOVED lines=19> */
[C-C-:B-1----:R-:W-:Y:S02]  /*58f80*/  LOP3.LUT R84, R2.reuse, 0x18a, R165.reuse, 0xfe, !PT ;  /* 0x0000018a02547812 */ /* 0x142fe400078efea5 */
        /* <DEDUP_REMOVED lines=23> */
[----:B------:R-:W-:Y:S02]  /*59100*/  LOP3.LUT R2, R2, 0x1fc, R165, 0xfe, !PT ;  /* 0x000001fc02027812 */ /* 0x000fe400078efea5 */
[----:B------:R-:W-:Y:S01]  /*59110*/  LEA.HI.X.SX32 R165, R234, R0, 0x1, P4 ;  /* 0x00000000eaa57211 */ /* 0x000fe200020f0eff */
[----:B------:R-:W-:Y:S01]  /*59120*/  IMAD R234, R239, 0x2, R234 ;  /* 0x00000002efea7824 */ /* 0x000fe200078e02ea */
[----:B------:R-:W-:-:S02]  /*59130*/  PRMT R87, R85, 0x7632, R87 ;  /* 0x0000763255577816 */ /* 0x000fc40000000057 */
[----:B------:R-:W-:Y:S01]  /*59140*/  ISETP.LT.AND P4, PT, R226, UR4, !P0 ;  /* 0x00000004e2007c0c */ /* 0x000fe2000c781270 */
[----:B------:R-:W-:Y:S01]  /*59150*/  IMAD R85, R241, 0x2, R234 ;  /* 0x00000002f1557824 */ /* 0x000fe200078e02ea */
[----:B------:R-:W-:Y:S01]  /*59160*/  PRMT R232, R86, 0x7632, R232 ;  /* 0x0000763256e87816 */ /* 0x000fe200000000e8 */
[----:B------:R1:W-:Y:S01]  /*59170*/  @P3 STG.E.U16 desc[UR56][R164.64], R87 ;  /* 0x00000057a4003986 */ /* 0x0003e2000c101538 */
[----:B------:R-:W-:Y:S01]  /*59180*/  ULDC UR4, c[0x0][0x22c] ;  /* 0x00008b0000047ab9 */ /* 0x000fe20000000800 */
[----:B--2---:R-:W-:Y:S02]  /*59190*/  IMAD R226, R230, 0x2, R85 ;  /* 0x00000002e6e27824 */ /* 0x004fe400078e0255 */
[----:B------:R-:W2:Y:S01]  /*591a0*/  LDC R230, c[0x0][0x248] ;  /* 0x00009200ffe67b82 */ /* 0x000ea20000000800 */
[----:B-1----:R-:W-:-:S04]  /*591b0*/  LEA R164, P3, R234, R3, 0x1 ;  /* 0x00000003eaa47211 */ /* 0x002fc800078608ff */
[-C--:B------:R-:W-:Y:S02]  /*591c0*/  LEA.HI.X.SX32 R165, R234, R0.reuse, 0x1, P3 ;  /* 0x00000000eaa57211 */ /* 0x080fe400018f0eff */
[-C--:B------:R-:W-:Y:S02]  /*591d0*/  LEA R86, P3, R85, R3.reuse, 0x1 ;  /* 0x0000000355567211 */ /* 0x080fe400078608ff */
[----:B------:R-:W-:Y:S01]  /*591e0*/  PRMT R234, R87, 0x7632, R234 ;  /* 0x0000763257ea7816 */ /* 0x000fe200000000ea */
[----:B------:R1:W-:Y:S01]  /*591f0*/  @P6 STG.E.U16 desc[UR56][R164.64], R232 ;  /* 0x000000e8a4006986 */ /* 0x0003e2000c101538 */
[-C--:B------:R-:W-:Y:S02]  /*59200*/  LEA.HI.X.SX32 R87, R85, R0.reuse, 0x1, P3 ;  /* 0x0000000055577211 */ /* 0x080fe400018f0eff */
[----:B------:R-:W-:Y:S01]  /*59210*/  ISETP.LT.AND P3, PT, R219, UR4, !P0 ;  /* 0x00000004db007c0c */ /* 0x000fe2000c761270 */
[----:B------:R-:W-:Y:S01]  /*59220*/  ULDC UR4, c[0x0][0x22c] ;  /* 0x00008b0000047ab9 */ /* 0x000fe20000000800 */
[----:B------:R-:W-:Y:S01]  /*59230*/  PRMT R219, R8, 0x7632, R219 ;  /* 0x0000763208db7816 */ /* 0x000fe200000000db */
[----:B------:R-:W-:Y:S01]  /*59240*/  @P2 STG.E.U16 desc[UR56][R86.64], R234 ;  /* 0x000000ea56002986 */ /* 0x000fe2000c101538 */
[----:B------:R-:W-:Y:S01]  /*59250*/  ISETP.LT.AND P2, PT, R221, UR4, !P0 ;  /* 0x00000004dd007c0c */ /* 0x000fe2000c741270 */
[----:B------:R-:W-:Y:S01]  /*59260*/  ULDC UR4, c[0x0][0x22c] ;  /* 0x00008b0000047ab9 */ /* 0x000fe20000000800 */
[C---:B-1----:R-:W-:Y:S01]  /*59270*/  LEA R164, P6, R226.reuse, R3, 0x1 ;  /* 0x00000003e2a47211 */ /* 0x042fe200078c08ff */
[----:B------:R-:W1:Y:S03]  /*59280*/  LDC R232, c[0x0][0x248] ;  /* 0x00009200ffe87b82 */ /* 0x000e660000000800 */
[----:B------:R-:W-:Y:S01]  /*59290*/  LEA.HI.X.SX32 R165, R226, R0, 0x1, P6 ;  /* 0x00000000e2a57211 */ /* 0x000fe200030f0eff */
[----:B---3--:R-:W-:Y:S01]  /*592a0*/  IMAD R226, R227, 0x2, R226 ;  /* 0x00000002e3e27824 */ /* 0x008fe200078e02e2 */
[----:B------:R-:W-:Y:S01]  /*592b0*/  ISETP.LT.AND P6, PT, R217, UR4, !P0 ;  /* 0x00000004d9007c0c */ /* 0x000fe2000c7c1270 */
[----:B------:R-:W-:-:S02]  /*592c0*/  ULDC UR4, c[0x0][0x22c] ;  /* 0x00008b0000047ab9 */ /* 0x000fc40000000800 */
[----:B------:R3:W-:Y:S01]  /*592d0*/  @P5 STG.E.U16 desc[UR56][R164.64], R8 ;  /* 0x00000008a4005986 */ /* 0x0007e2000c101538 */
[----:B0-----:R-:W-:-:S04]  /*592e0*/  IMAD R85, R237, 0x2, R226 ;  /* 0x00000002ed557824 */ /* 0x001fc800078e02e2 */
[----:B----4-:R-:W-:Y:S02]  /*592f0*/  IMAD R217, R228, 0x2, R85 ;  /* 0x00000002e4d97824 */ /* 0x010fe400078e0255 */
[----:B------:R-:W0:Y:S01]  /*59300*/  LDC R228, c[0x0][0x248] ;  /* 0x00009200ffe47b82 */ /* 0x000e220000000800 */
[----:B---3--:R-:W-:-:S04]  /*59310*/  LEA R164, P5, R226, R3, 0x1 ;  /* 0x00000003e2a47211 */ /* 0x008fc800078a08ff */
[----:B------:R-:W-:-:S03]  /*59320*/  LEA.HI.X.SX32 R165, R226, R0, 0x1, P5 ;  /* 0x00000000e2a57211 */ /* 0x000fc600028f0eff */
[----:B------:R-:W3:Y:S01]  /*59330*/  LDC R226, c[0x0][0x248] ;  /* 0x00009200ffe27b82 */ /* 0x000ee20000000800 */
[CC--:B------:R-:W-:Y:S01]  /*59340*/  LEA R86, P5, R85.reuse, R3.reuse, 0x1 ;  /* 0x0000000355567211 */ /* 0x0c0fe200078a08ff */
[----:B------:R4:W-:Y:S03]  /*59350*/  @P4 STG.E.U16 desc[UR56][R164.64], R9 ;  /* 0x00000009a4004986 */ /* 0x0009e6000c101538 */
[----:B------:R-:W-:Y:S02]  /*59360*/  LEA.HI.X.SX32 R87, R85, R0, 0x1, P5 ;  /* 0x0000000055577211 */ /* 0x000fe400028f0eff */
[----:B------:R-:W-:Y:S01]  /*59370*/  ISETP.LT.AND P5, PT, R216, UR4, !P0 ;  /* 0x00000004d8007c0c */ /* 0x000fe2000c7a1270 */
[----:B------:R-:W-:Y:S01]  /*59380*/  ULDC UR4, c[0x0][0x22c] ;  /* 0x00008b0000047ab9 */ /* 0x000fe20000000800 */
[----:B------:R-:W5:Y:S01]  /*59390*/  LDC R216, c[0x0][0x248] ;  /* 0x00009200ffd87b82 */ /* 0x000f620000000800 */
[----:B------:R1:W-:Y:S01]  /*593a0*/  @P3 STG.E.U16 desc[UR56][R86.64], R10 ;  /* 0x0000000a56003986 */ /* 0x0003e2000c101538 */
[----:B------:R-:W-:Y:S01]  /*593b0*/  ISETP.LT.AND P3, PT, R215, UR4, !P0 ;  /* 0x00000004d7007c0c */ /* 0x000fe2000c761270 */
[----:B------:R-:W-:Y:S01]  /*593c0*/  ULDC UR4, c[0x0][0x22c] ;  /* 0x00008b0000047ab9 */ /* 0x000fe20000000800 */
[----:B----4-:R-:W-:-:S04]  /*593d0*/  LEA R164, P4, R217, R3, 0x1 ;  /* 0x00000003d9a47211 */ /* 0x010fc800078808ff */
[-C--:B------:R-:W-:Y:S01]  /*593e0*/  LEA.HI.X.SX32 R165, R217, R0.reuse, 0x1, P4 ;  /* 0x00000000d9a57211 */ /* 0x080fe200020f0eff */
[----:B--2---:R-:W-:Y:S01]  /*593f0*/  IMAD R217, R230, 0x2, R217 ;  /* 0x00000002e6d97824 */ /* 0x004fe200078e02d9 */
[----:B------:R-:W-:Y:S01]  /*59400*/  ISETP.LT.AND P4, PT, R235, UR5, !P0 ;  /* 0x00000005eb007c0c */ /* 0x000fe2000c781270 */
[----:B------:R-:W2:Y:S01]  /*59410*/  LDC R230, c[0x0][0x248] ;  /* 0x00009200ffe67b82 */ /* 0x000ea20000000800 */
[----:B-1----:R-:W-:Y:S01]  /*59420*/  PRMT R10, R9, 0x7632, R10 ;  /* 0x00007632090a7816 */ /* 0x002fe2000000000a */
[----:B------:R1:W-:Y:S01]  /*59430*/  @P2 STG.E.U16 desc[UR56][R164.64], R11 ;  /* 0x0000000ba4002986 */ /* 0x0003e2000c101538 */
[CC--:B------:R-:W-:Y:S01]  /*59440*/  LEA R8, P2, R217.reuse, R3.reuse, 0x1 ;  /* 0x00000003d9087211 */ /* 0x0c0fe200078408ff */
[----:B------:R-:W-:Y:S01]  /*59450*/  IMAD R85, R232, 0x2, R217 ;  /* 0x00000002e8557824 */ /* 0x000fe200078e02d9 */
[----:B------:R-:W-:Y:S02]  /*59460*/  ULDC UR5, c[0x0][0x22c] ;  /* 0x00008b0000057ab9 */ /* 0x000fe40000000800 */
[----:B------:R-:W-:Y:S01]  /*59470*/  LEA.HI.X.SX32 R9, R217, R0, 0x1, P2 ;  /* 0x00000000d9097211 */ /* 0x000fe200010f0eff */
[----:B---3--:R-:W-:Y:S01]  /*59480*/  IMAD R215, R226, 0x2, R85 ;  /* 0x00000002e2d77824 */ /* 0x008fe200078e0255 */
[----:B------:R-:W-:-:S03]  /*59490*/  LEA R86, P2, R85, R3, 0x1 ;  /* 0x0000000355567211 */ /* 0x000fc600078408ff */
[----:B------:R3:W-:Y:S01]  /*594a0*/  @P6 STG.E.U16 desc[UR56][R8.64], R219 ;  /* 0x000000db08006986 */ /* 0x0007e2000c101538 */
[----:B------:R-:W-:Y:S01]  /*594b0*/  LEA.HI.X.SX32 R87, R85, R0, 0x1, P2 ;  /* 0x0000000055577211 */ /* 0x000fe200010f0eff */
[----:B-1----:R-:W1:Y:S01]  /*594c0*/  LDC R165, c[0x0][0x248] ;  /* 0x00009200ffa57b82 */ /* 0x002e620000000800 */
[----:B------:R-:W-:Y:S02]  /*594d0*/  PRMT R11, R10, 0x7632, R11 ;  /* 0x000076320a0b7816 */ /* 0x000fe4000000000b */
[----:B------:R-:W-:Y:S01]  /*594e0*/  ISETP.LT.AND P2, PT, R233, UR4, !P0 ;  /* 0x00000004e9007c0c */ /* 0x000fe2000c741270 */
[----:B------:R4:W-:Y:S01]  /*594f0*/  @P5 STG.E.U16 desc[UR56][R86.64], R10 ;  /* 0x0000000a56005986 */ /* 0x0009e2000c101538 */
[----:B------:R-:W-:Y:S02]  /*59500*/  ULDC UR4, c[0x0][0x22c] ;  /* 0x00008b0000047ab9 */ /* 0x000fe40000000800 */
[----:B------:R-:W-:Y:S01]  /*59510*/  ISETP.LT.AND P5, PT, R231, UR4, !P0 ;  /* 0x00000004e7007c0c */ /* 0x000fe2000c7a1270 */
[----:B------:R-:W1:Y:S01]  /*59520*/  LDC R164, c[0x0][0x248] ;  /* 0x00009200ffa47b82 */ /* 0x000e620000000800 */
[----:B------:R-:W-:Y:S01]  /*59530*/  ULDC UR4, c[0x0][0x22c] ;  /* 0x00008b0000047ab9 */ /* 0x000fe20000000800 */
[----:B---3--:R-:W-:-:S04]  /*59540*/  LEA R8, P6, R215, R3, 0x1 ;  /* 0x00000003d7087211 */ /* 0x008fc800078c08ff */
[----:B------:R-:W-:Y:S01]  /*59550*/  LEA.HI.X.SX32 R9, R215, R0, 0x1, P6 ;  /* 0x00000000d7097211 */ /* 0x000fe200030f0eff */
[----:B-----5:R-:W-:Y:S01]  /*59560*/  IMAD R215, R216, 0x2, R215 ;  /* 0x00000002d8d77824 */ /* 0x020fe200078e02d7 */
[----:B----4-:R-:W3:Y:S01]  /*59570*/  LDC R87, c[0x0][0x248] ;  /* 0x00009200ff577b82 */ /* 0x010ee20000000800 */
[----:B------:R-:W-:Y:S02]  /*59580*/  PRMT R216, R11, 0x7632, R216 ;  /* 0x000076320bd87816 */ /* 0x000fe400000000d8 */
[----:B------:R4:W-:Y:S01]  /*59590*/  @P3 STG.E.U16 desc[UR56][R8.64], R11 ;  /* 0x0000000b08003986 */ /* 0x0009e2000c101538 */
[----:B0-----:R-:W-:Y:S01]  /*595a0*/  IMAD R85, R228, 0x2, R215 ;  /* 0x00000002e4557824 */ /* 0x001fe200078e02d7 */
[----:B------:R-:W-:Y:S01]  /*595b0*/  ISETP.LT.AND P3, PT, R229, UR4, !P0 ;  /* 0x00000004e5007c0c */ /* 0x000fe2000c761270 */
[----:B------:R-:W-:Y:S02]  /*595c0*/  ULDC UR4, c[0x0][0x22c] ;  /* 0x00008b0000047ab9 */ /* 0x000fe40000000800 */
[----:B--2---:R-:W-:Y:S01]  /*595d0*/  IMAD R86, R230, 0x2, R85 ;  /* 0x00000002e6567824 */ /* 0x004fe200078e0255 */
[----:B----4-:R-:W-:-:S04]  /*595e0*/  LEA R8, P6, R215, R3, 0x1 ;  /* 0x00000003d7087211 */ /* 0x010fc800078c08ff */
[-C--:B------:R-:W-:Y:S02]  /*595f0*/  LEA.HI.X.SX32 R9, R215, R0.reuse, 0x1, P6 ;  /* 0x00000000d7097211 */ /* 0x080fe400030f0eff */
[CC--:B------:R-:W-:Y:S01]  /*59600*/  LEA R10, P6, R85.reuse, R3.reuse, 0x1 ;  /* 0x00000003550a7211 */ /* 0x0c0fe200078c08ff */
[----:B------:R-:W0:Y:S02]  /*59610*/  LDC R215, c[0x0][0x248] ;  /* 0x00009200ffd77b82 */ /* 0x000e240000000800 */
[----:B------:R2:W-:Y:S01]  /*59620*/  @P4 STG.E.U16 desc[UR56][R8.64], R216 ;  /* 0x000000d808004986 */ /* 0x0005e2000c101538 */
[-C--:B------:R-:W-:Y:S02]  /*59630*/  LEA.HI.X.SX32 R11, R85, R0.reuse, 0x1, P6 ;  /* 0x00000000550b7211 */ /* 0x080fe400030f0eff */
[----:B------:R-:W-:Y:S01]  /*59640*/  ISETP.LT.AND P4, PT, R224, UR4, !P0 ;  /* 0x00000004e0007c0c */ /* 0x000fe2000c781270 */
[----:B------:R-:W-:Y:S02]  /*59650*/  ULDC UR4, c[0x0][0x22c] ;  /* 0x00008b0000047ab9 */ /* 0x000fe40000000800 */
[----:B------:R4:W-:Y:S01]  /*59660*/  @P2 STG.E.U16 desc[UR56][R10.64], R4 ;  /* 0x000000040a002986 */ /* 0x0009e2000c101538 */
[----:B------:R-:W-:Y:S01]  /*59670*/  ISETP.LT.AND P2, PT, R225, UR4, !P0 ;  /* 0x00000004e1007c0c */ /* 0x000fe2000c741270 */
[----:B------:R-:W-:Y:S01]  /*59680*/  ULDC UR4, c[0x0][0x22c] ;  /* 0x00008b0000047ab9 */ /* 0x000fe20000000800 */
[C---:B--2---:R-:W-:Y:S01]  /*59690*/  LEA R8, P6, R86.reuse, R3, 0x1 ;  /* 0x0000000356087211 */ /* 0x044fe200078c08ff */
[----:B------:R-:W2:Y:S03]  /*596a0*/  LDC R216, c[0x0][0x248] ;  /* 0x00009200ffd87b82 */ /* 0x000ea60000000800 */
[----:B------:R-:W-:Y:S01]  /*596b0*/  LEA.HI.X.SX32 R9, R86, R0, 0x1, P6 ;  /* 0x0000000056097211 */ /* 0x000fe200030f0eff */
[----:B-1----:R-:W-:-:S04]  /*596c0*/  IMAD R86, R165, 0x2, R86 ;  /* 0x00000002a5567824 */ /* 0x002fc800078e0256 */
[----:B---3--:R-:W-:Y:S01]  /*596d0*/  IMAD R85, R87, 0x2, R86 ;  /* 0x0000000257557824 */ /* 0x008fe200078e0256 */
[C---:B----4-:R-:W-:Y:S01]  /*596e0*/  LEA R10, P6, R86.reuse, R3, 0x1 ;  /* 0x00000003560a7211 */ /* 0x050fe200078c08ff */
[----:B------:R-:W1:Y:S01]  /*596f0*/  LDC R87, c[0x0][0x248] ;  /* 0x00009200ff577b82 */ /* 0x000e620000000800 */
[----:B------:R3:W-:Y:S01]  /*59700*/  @P5 STG.E.U16 desc[UR56][R8.64], R5 ;  /* 0x0000000508005986 */ /* 0x0007e2000c101538 */
[----:B------:R-:W-:Y:S01]  /*59710*/  ISETP.LT.AND P5, PT, R223, UR4, !P0 ;  /* 0x00000004df007c0c */ /* 0x000fe2000c7a1270 */
[----:B------:R-:W-:Y:S01]  /*59720*/  ULDC UR4, c[0x0][0x22c] ;  /* 0x00008b0000047ab9 */ /* 0x000fe20000000800 */
[----:B------:R-:W-:Y:S01]  /*59730*/  LEA.HI.X.SX32 R11, R86, R0, 0x1, P6 ;  /* 0x00000000560b7211 */ /* 0x000fe200030f0eff */
[----:B------:R-:W-:-:S03]  /*59740*/  IMAD R86, R164, 0x2, R85 ;  /* 0x00000002a4567824 */ /* 0x000fc600078e0255 */
[----:B------:R-:W4:Y:S01]  /*59750*/  LDC R164, c[0x0][0x248] ;  /* 0x00009200ffa47b82 */ /* 0x000f220000000800 */
[----:B------:R5:W-:Y:S01]  /*59760*/  @P3 STG.E.U16 desc[UR56][R10.64], R6 ;  /* 0x000000060a003986 */ /* 0x000be2000c101538 */
[----:B------:R-:W-:Y:S01]  /*59770*/  ISETP.LT.AND P3, PT, R222, UR4, !P0 ;  /* 0x00000004de007c0c */ /* 0x000fe2000c761270 */
[----:B------:R-:W-:Y:S01]  /*59780*/  ULDC UR4, c[0x0][0x22c] ;  /* 0x00008b0000047ab9 */ /* 0x000fe20000000800 */
[----:B---3--:R-:W-:-:S04]  /*59790*/  LEA R8, P6, R85, R3, 0x1 ;  /* 0x0000000355087211 */ /* 0x008fc800078c08ff */
[----:B------:R-:W-:Y:S02]  /*597a0*/  LEA.HI.X.SX32 R9, R85, R0, 0x1, P6 ;  /* 0x0000000055097211 */ /* 0x000fe400030f0eff */
[----:B-----5:R-:W-:-:S03]  /*597b0*/  LEA R10, P6, R86, R3, 0x1 ;  /* 0x00000003560a7211 */ /* 0x020fc600078c08ff */
[----:B------:R3:W-:Y:S01]  /*597c0*/  @P4 STG.E.U16 desc[UR56][R8.64], R7 ;  /* 0x0000000708004986 */ /* 0x0007e2000c101538 */
[----:B------:R-:W-:Y:S02]  /*597d0*/  PRMT R6, R5, 0x7632, R6 ;  /* 0x0000763205067816 */ /* 0x000fe40000000006 */
[----:B------:R-:W-:Y:S02]  /*597e0*/  LEA.HI.X.SX32 R11, R86, R0, 0x1, P6 ;  /* 0x00000000560b7211 */ /* 0x000fe400030f0eff */
[----:B------:R-:W-:Y:S01]  /*597f0*/  ISETP.LT.AND P4, PT, R220, UR4, !P0 ;  /* 0x00000004dc007c0c */ /* 0x000fe2000c781270 */
[----:B------:R-:W-:Y:S01]  /*59800*/  ULDC UR4, c[0x0][0x22c] ;  /* 0x00008b0000047ab9 */ /* 0x000fe20000000800 */
[----:B---3--:R-:W-:Y:S01]  /*59810*/  PRMT R9, R4, 0x7632, R9 ;  /* 0x0000763204097816 */ /* 0x008fe20000000009 */
[----:B0-----:R-:W-:Y:S01]  /*59820*/  IMAD R4, R215, 0x2, R86 ;  /* 0x00000002d7047824 */ /* 0x001fe200078e0256 */
[----:B------:R-:W-:Y:S01]  /*59830*/  PRMT R7, R6, 0x7632, R7 ;  /* 0x0000763206077816 */ /* 0x000fe20000000007 */
[----:B------:R-:W0:Y:S02]  /*59840*/  LDC R86, c[0x0][0x248] ;  /* 0x00009200ff567b82 */ /* 0x000e240000000800 */
[----:B-1----:R-:W-:Y:S01]  /*59850*/  IMAD R5, R87, 0x2, R4 ;  /* 0x0000000257057824 */ /* 0x002fe200078e0204 */
[----:B------:R-:W-:Y:S01]  /*59860*/  LEA R8, P6, R4, R3, 0x1 ;  /* 0x0000000304087211 */ /* 0x000fe200078c08ff */
[----:B------:R1:W-:Y:S01]  /*59870*/  @P2 STG.E.U16 desc[UR56][R10.64], R9 ;  /* 0x000000090a002986 */ /* 0x0003e2000c101538 */
[----:B------:R-:W-:Y:S01]  /*59880*/  ISETP.LT.AND P2, PT, R218, UR4, !P0 ;  /* 0x00000004da007c0c */ /* 0x000fe2000c741270 */
[----:B--2---:R-:W-:Y:S01]  /*59890*/  IMAD R85, R216, 0x2, R5 ;  /* 0x00000002d8557824 */ /* 0x004fe200078e0205 */
[----:B------:R-:W-:Y:S01]  /*598a0*/  ULDC UR4, c[0x0][0x22c] ;  /* 0x00008b0000047ab9 */ /* 0x000fe20000000800 */
[----:B------:R-:W2:Y:S01]  /*598b0*/  LDC R87, c[0x0][0x248] ;  /* 0x00009200ff577b82 */ /* 0x000ea20000000800 */
[----:B------:R-:W-:-:S02]  /*598c0*/  PRMT R165, R7, 0x7632, R165 ;  /* 0x0000763207a57816 */ /* 0x000fc400000000a5 */
[----:B-1----:R-:W-:-:S05]  /*598d0*/  LEA.HI.X.SX32 R9, R4, R0, 0x1, P6 ;  /* 0x0000000004097211 */ /* 0x002fca00030f0eff */
[----:B------:R-:W1:Y:S01]  /*598e0*/  LDC R11, c[0x0][0x248] ;  /* 0x00009200ff0b7b82 */ /* 0x000e620000000800 */
[----:B------:R3:W-:Y:S01]  /*598f0*/  @P5 STG.E.U16 desc[UR56][R8.64], R6 ;  /* 0x0000000608005986 */ /* 0x0007e2000c101538 */
[----:B------:R-:W-:-:S04]  /*59900*/  LEA R4, P5, R5, R3, 0x1 ;  /* 0x0000000305047211 */ /* 0x000fc800078a08ff */
[----:B------:R-:W-:Y:S02]  /*59910*/  LEA.HI.X.SX32 R5, R5, R0, 0x1, P5 ;  /* 0x0000000005057211 */ /* 0x000fe400028f0eff */
[----:B------:R-:W-:Y:S01]  /*59920*/  ISETP.LT.AND P5, PT, R214, UR4, !P0 ;  /* 0x00000004d6007c0c */ /* 0x000fe2000c7a1270 */
[----:B------:R-:W-:Y:S02]  /*59930*/  ULDC UR4, c[0x0][0x22c] ;  /* 0x00008b0000047ab9 */ /* 0x000fe40000000800 */
[----:B------:R5:W-:Y:S01]  /*59940*/  @P3 STG.E.U16 desc[UR56][R4.64], R7 ;  /* 0x0000000704003986 */ /* 0x000be2000c101538 */
[----:B---3--:R-:W-:-:S04]  /*59950*/  LEA R8, P6, R85, R3, 0x1 ;  /* 0x0000000355087211 */ /* 0x008fc800078c08ff */
[-C--:B------:R-:W-:Y:S01]  /*59960*/  LEA.HI.X.SX32 R9, R85, R0.reuse, 0x1, P6 ;  /* 0x0000000055097211 */ /* 0x080fe200030f0eff */
[----:B0-----:R-:W-:Y:S02]  /*59970*/  IMAD R85, R86, 0x2, R85 ;  /* 0x0000000256557824 */ /* 0x001fe400078e0255 */
[----:B------:R-:W0:Y:S02]  /*59980*/  LDC R86, c[0x0][0x248] ;  /* 0x00009200ff567b82 */ /* 0x000e240000000800 */
[----:B----4-:R-:W-:Y:S01]  /*59990*/  IMAD R10, R164, 0x2, R85 ;  /* 0x00000002a40a7824 */ /* 0x010fe200078e0255 */
[C---:B-----5:R-:W-:Y:S01]  /*599a0*/  LEA R4, P3, R85.reuse, R3, 0x1 ;  /* 0x0000000355047211 */ /* 0x060fe200078608ff */
[----:B------:R3:W-:Y:S01]  /*599b0*/  @P4 STG.E.U16 desc[UR56][R8.64], R165 ;  /* 0x000000a508004986 */ /* 0x0007e2000c101538 */
[----:B------:R-:W-:Y:S01]  /*599c0*/  ISETP.LT.AND P4, PT, R210, UR4, !P0 ;  /* 0x00000004d2007c0c */ /* 0x000fe2000c781270 */
[----:B------:R-:W-:Y:S01]  /*599d0*/  ULDC UR4, c[0x0][0x22c] ;  /* 0x00008b0000047ab9 */ /* 0x000fe20000000800 */
[----:B------:R-:W-:-:S02]  /*599e0*/  LEA.HI.X.SX32 R5, R85, R0, 0x1, P3 ;  /* 0x0000000055057211 */ /* 0x000fc400018f0eff */
[----:B------:R-:W4:Y:S01]  /*599f0*/  LDC R85, c[0x0][0x248] ;  /* 0x00009200ff557b82 */ /* 0x000f220000000800 */
[CC--:B------:R-:W-:Y:S02]  /*59a00*/  LEA R6, P6, R10.reuse, R3.reuse, 0x1 ;  /* 0x000000030a067211 */ /* 0x0c0fe400078c08ff */
[----:B------:R-:W-:Y:S01]  /*59a10*/  ISETP.LT.AND P3, PT, R209, UR5, !P0 ;  /* 0x00000005d1007c0c */ /* 0x000fe2000c761270 */
[----:B------:R5:W-:Y:S01]  /*59a20*/  @P2 STG.E.U16 desc[UR56][R4.64], R68 ;  /* 0x0000004404002986 */ /* 0x000be2000c101538 */
[----:B------:R-:W-:Y:S01]  /*59a30*/  LEA.HI.X.SX32 R7, R10, R0, 0x1, P6 ;  /* 0x000000000a077211 */ /* 0x000fe200030f0eff */
[----:B-1----:R-:W-:Y:S01]  /*59a40*/  IMAD R10, R11, 0x2, R10 ;  /* 0x000000020b0a7824 */ /* 0x002fe200078e020a */
[----:B------:R-:W-:Y:S01]  /*59a50*/  ULDC UR5, c[0x0][0x22c] ;  /* 0x00008b0000057ab9 */ /* 0x000fe20000000800 */
[----:B---3--:R-:W1:Y:S02]  /*59a60*/  LDC R9, c[0x0][0x248] ;  /* 0x00009200ff097b82 */ /* 0x008e640000000800 */
[----:B--2---:R-:W-:Y:S01]  /*59a70*/  IMAD R8, R87, 0x2, R10 ;  /* 0x0000000257087824 */ /* 0x004fe200078e020a */
[----:B------:R2:W-:Y:S01]  /*59a80*/  @P5 STG.E.U16 desc[UR56][R6.64], R69 ;  /* 0x0000004506005986 */ /* 0x0005e2000c101538 */
[----:B------:R-:W-:Y:S01]  /*59a90*/  ISETP.LT.AND P5, PT, R204, UR4, !P0 ;  /* 0x00000004cc007c0c */ /* 0x000fe2000c7a1270 */
[----:B------:R-:W-:Y:S01]  /*59aa0*/  ULDC UR4, c[0x0][0x22c] ;  /* 0x00008b0000047ab9 */ /* 0x000fe20000000800 */
[----:B-----5:R-:W-:-:S02]  /*59ab0*/  LEA R4, P2, R10, R3, 0x1 ;  /* 0x000000030a047211 */ /* 0x020fc400078408ff */
[----:B------:R-:W3:Y:S01]  /*59ac0*/  LDC R11, c[0x0][0x248] ;  /* 0x00009200ff0b7b82 */ /* 0x000ee20000000800 */
[----:B------:R-:W-:Y:S02]  /*59ad0*/  PRMT R68, R68, 0x7632, R68 ;  /* 0x0000763244447816 */ /* 0x000fe40000000044 */
[-C--:B------:R-:W-:Y:S02]  /*59ae0*/  LEA.HI.X.SX32 R5, R10, R0.reuse, 0x1, P2 ;  /* 0x000000000a057211 */ /* 0x080fe400010f0eff */
[----:B------:R-:W-:Y:S01]  /*59af0*/  ISETP.LT.AND P2, PT, R205, UR5, !P0 ;  /* 0x00000005cd007c0c */ /* 0x000fe2000c741270 */
[----:B------:R-:W-:Y:S01]  /*59b00*/  ULDC UR5, c[0x0][0x22c] ;  /* 0x00008b0000057ab9 */ /* 0x000fe20000000800 */
[C---:B--2---:R-:W-:Y:S01]  /*59b10*/  LEA R6, P6, R8.reuse, R3, 0x1 ;  /* 0x0000000308067211 */ /* 0x044fe200078c08ff */
[----:B------:R2:W-:Y:S01]  /*59b20*/  @P4 STG.E.U16 desc[UR56][R4.64], R70 ;  /* 0x0000004604004986 */ /* 0x0005e2000c101538 */
[----:B------:R-:W5:Y:S02]  /*59b30*/  LDC R10, c[0x0][0x248] ;  /* 0x00009200ff0a7b82 */ /* 0x000f640000000800 */
[----:B------:R-:W-:Y:S01]  /*59b40*/  LEA.HI.X.SX32 R7, R8, R0, 0x1, P6 ;  /* 0x0000000008077211 */ /* 0x000fe200030f0eff */
[----:B----4-:R-:W-:Y:S01]  /*59b50*/  IMAD R8, R85, 0x2, R8 ;  /* 0x0000000255087824 */ /* 0x010fe200078e0208 */
[----:B------:R-:W-:Y:S01]  /*59b60*/  ISETP.LT.AND P6, PT, R206, UR4, !P0 ;  /* 0x00000004ce007c0c */ /* 0x000fe2000c7c1270 */
[----:B------:R-:W-:-:S02]  /*59b70*/  ULDC UR4, c[0x0][0x22c] ;  /* 0x00008b0000047ab9 */ /* 0x000fc40000000800 */
[----:B------:R4:W-:Y:S01]  /*59b80*/  @P3 STG.E.U16 desc[UR56][R6.64], R71 ;  /* 0x0000004706003986 */ /* 0x0009e2000c101538 */
[----:B-1----:R-:W-:Y:S01]  /*59b90*/  IMAD R9, R9, 0x2, R8 ;  /* 0x0000000209097824 */ /* 0x002fe200078e0208 */
[----:B------:R-:W1:Y:S01]  /*59ba0*/  LDC R85, c[0x0][0x248] ;  /* 0x00009200ff557b82 */ /* 0x000e620000000800 */
[-C--:B--2---:R-:W-:Y:S02]  /*59bb0*/  LEA R4, P3, R8, R3.reuse, 0x1 ;  /* 0x0000000308047211 */ /* 0x084fe400078608ff */
[----:B------:R-:W-:Y:S02]  /*59bc0*/  PRMT R70, R70, 0x7632, R70 ;  /* 0x0000763246467816 */ /* 0x000fe40000000046 */
[-C--:B------:R-:W-:Y:S01]  /*59bd0*/  LEA.HI.X.SX32 R5, R8, R0.reuse, 0x1, P3 ;  /* 0x0000000008057211 */ /* 0x080fe200018f0eff */
[----:B0-----:R-:W-:Y:S01]  /*59be0*/  IMAD R8, R86, 0x2, R9 ;  /* 0x0000000256087824 */ /* 0x001fe200078e0209 */
[----:B------:R-:W-:Y:S01]  /*59bf0*/  ISETP.LT.AND P3, PT, R203, UR4, !P0 ;  /* 0x00000004cb007c0c */ /* 0x000fe2000c761270 */
[----:B------:R-:W-:Y:S01]  /*59c00*/  ULDC UR4, c[0x0][0x22c] ;  /* 0x00008b0000047ab9 */ /* 0x000fe20000000800 */
[----:B----4-:R-:W-:Y:S01]  /*59c10*/  LEA R6, P4, R9, R3, 0x1 ;  /* 0x0000000309067211 */ /* 0x010fe200078808ff */
[----:B------:R0:W-:Y:S01]  /*59c20*/  @P5 STG.E.U16 desc[UR56][R4.64], R68 ;  /* 0x0000004404005986 */ /* 0x0001e2000c101538 */
[----:B------:R-:W-:Y:S01]  /*59c30*/  ISETP.LT.AND P5, PT, R201, UR4, !P0 ;  /* 0x00000004c9007c0c */ /* 0x000fe2000c7a1270 */
[----:B------:R-:W-:Y:S01]  /*59c40*/  ULDC UR4, c[0x0][0x22c] ;  /* 0x00008b0000047ab9 */ /* 0x000fe20000000800 */
[----:B------:R-:W-:Y:S01]  /*59c50*/  LEA.HI.X.SX32 R7, R9, R0, 0x1, P4 ;  /* 0x0000000009077211 */ /* 0x000fe200020f0eff */
[----:B---3--:R-:W-:Y:S01]  /*59c60*/  IMAD R9, R11, 0x2, R8 ;  /* 0x000000020b097824 */ /* 0x008fe200078e0208 */
[----:B------:R-:W-:Y:S01]  /*59c70*/  PRMT R71, R71, 0x7632, R71 ;  /* 0x0000763247477816 */ /* 0x000fe20000000047 */
[----:B------:R-:W2:Y:S01]  /*59c80*/  LDC R11, c[0x0][0x248] ;  /* 0x00009200ff0b7b82 */ /* 0x000ea20000000800 */
[----:B------:R-:W-:Y:S01]  /*59c90*/  ISETP.LT.AND P4, PT, R202, UR4, !P0 ;  /* 0x00000004ca007c0c */ /* 0x000fe2000c781270 */
[----:B------:R-:W-:Y:S01]  /*59ca0*/  ULDC UR4, c[0x0][0x22c] ;  /* 0x00008b0000047ab9 */ /* 0x000fe20000000800 */
[----:B0-----:R-:W-:-:S05]  /*59cb0*/  PRMT R5, R69, 0x7632, R5 ;  /* 0x0000763245057816 */ /* 0x001fca0000000005 */
[----:B------:R-:W0:Y:S01]  /*59cc0*/  LDC R69, c[0x0][0x248] ;  /* 0x00009200ff457b82 */ /* 0x000e220000000800 */
[----:B------:R3:W-:Y:S01]  /*59cd0*/  @P2 STG.E.U16 desc[UR56][R6.64], R5 ;  /* 0x0000000506002986 */ /* 0x0007e2000c101538 */
[----:B------:R-:W-:-:S06]  /*59ce0*/  LEA R4, P2, R8, R3, 0x1 ;  /* 0x0000000308047211 */ /* 0x000fcc00078408ff */
[----:B------:R-:W4:Y:S01]  /*59cf0*/  LDC R68, c[0x0][0x248] ;  /* 0x00009200ff447b82 */ /* 0x000f220000000800 */
[----:B---3--:R-:W-:Y:S01]  /*59d00*/  LEA.HI.X.SX32 R5, R8, R0, 0x1, P2 ;  /* 0x0000000008057211 */ /* 0x008fe200010f0eff */
[----:B-----5:R-:W-:Y:S01]  /*59d10*/  IMAD R8, R10, 0x2, R9 ;  /* 0x000000020a087824 */ /* 0x020fe200078e0209 */
[----:B------:R-:W-:-:S05]  /*59d20*/  LEA R6, P2, R9, R3, 0x1 ;  /* 0x0000000309067211 */ /* 0x000fca00078408ff */
[----:B------:R-:W3:Y:S01]  /*59d30*/  LDC R10, c[0x0][0x248] ;  /* 0x00009200ff0a7b82 */ /* 0x000ee20000000800 */
[----:B------:R5:W-:Y:S01]  /*59d40*/  @P6 STG.E.U16 desc[UR56][R4.64], R70 ;  /* 0x0000004604006986 */ /* 0x000be2000c101538 */
[----:B------:R-:W-:Y:S02]  /*59d50*/  LEA.HI.X.SX32 R7, R9, R0, 0x1, P2 ;  /* 0x0000000009077211 */ /* 0x000fe400010f0eff */
[----:B------:R-:W-:Y:S01]  /*59d60*/  ISETP.LT.AND P2, PT, R196, UR4, !P0 ;  /* 0x00000004c4007c0c */ /* 0x000fe2000c741270 */
[----:B------:R-:W-:Y:S02]  /*59d70*/  ULDC UR4, c[0x0][0x22c] ;  /* 0x00008b0000047ab9 */ /* 0x000fe40000000800 */
[----:B------:R1:W-:Y:S01]  /*59d80*/  @P3 STG.E.U16 desc[UR56][R6.64], R71 ;  /* 0x0000004706003986 */ /* 0x0003e2000c101538 */
[----:B------:R-:W-:Y:S01]  /*59d90*/  ISETP.LT.AND P3, PT, R197, UR4, !P0 ;  /* 0x00000004c5007c0c */ /* 0x000fe2000c761270 */
[----:B------:R-:W-:Y:S01]  /*59da0*/  ULDC UR4, c[0x0][0x22c] ;  /* 0x00008b0000047ab9 */ /* 0x000fe20000000800 */
[----:B-----5:R-:W-:-:S04]  /*59db0*/  LEA R4, P6, R8, R3, 0x1 ;  /* 0x0000000308047211 */ /* 0x020fc800078c08ff */
[----:B------:R-:W-:Y:S01]  /*59dc0*/  LEA.HI.X.SX32 R5, R8, R0, 0x1, P6 ;  /* 0x0000000008057211 */ /* 0x000fe200030f0eff */
[----:B0-----:R-:W-:Y:S01]  /*59dd0*/  IMAD R8, R69, 0x2, R8 ;  /* 0x0000000245087824 */ /* 0x001fe200078e0208 */
[----:B------:R-:W-:Y:S01]  /*59de0*/  ISETP.LT.AND P6, PT, R195, UR4, !P0 ;  /* 0x00000004c3007c0c */ /* 0x000fe2000c7c1270 */
[----:B------:R-:W0:Y:S01]  /*59df0*/  LDC R69, c[0x0][0x248] ;  /* 0x00009200ff457b82 */ /* 0x000e220000000800 */
[----:B------:R-:W-:Y:S01]  /*59e00*/  ULDC UR4, c[0x0][0x22c] ;  /* 0x00008b0000047ab9 */ /* 0x000fe20000000800 */
[----:B------:R5:W-:Y:S01]  /*59e10*/  @P5 STG.E.U16 desc[UR56][R4.64], R16 ;  /* 0x0000001004005986 */ /* 0x000be2000c101538 */
[----:B-1----:R-:W-:Y:S01]  /*59e20*/  LEA R6, P5, R8, R3, 0x1 ;  /* 0x0000000308067211 */ /* 0x002fe200078a08ff */
[----:B------:R-:W-:-:S03]  /*59e30*/  IMAD R9, R85, 0x2, R8 ;  /* 0x0000000255097824 */ /* 0x000fc600078e0208 */
[----:B------:R-:W-:Y:S01]  /*59e40*/  LEA.HI.X.SX32 R7, R8, R0, 0x1, P5 ;  /* 0x0000000008077211 */ /* 0x000fe200028f0eff */
[----:B----4-:R-:W-:Y:S01]  /*59e50*/  IMAD R8, R68, 0x2, R9 ;  /* 0x0000000244087824 */ /* 0x010fe200078e0209 */
[----:B------:R-:W-:-:S03]  /*59e60*/  PRMT R68, R16, 0x7632, R68 ;  /* 0x0000763210447816 */ /* 0x000fc60000000044 */
[----:B------:R1:W-:Y:S01]  /*59e70*/  @P4 STG.E.U16 desc[UR56][R6.64], R17 ;  /* 0x0000001106004986 */ /* 0x0003e2000c101538 */
[CC--:B-----5:R-:W-:Y:S01]  /*59e80*/  LEA R4, P5, R9.reuse, R3.reuse, 0x1 ;  /* 0x0000000309047211 */ /* 0x0e0fe200078a08ff */
[----:B------:R-:W4:Y:S03]  /*59e90*/  LDC R16, c[0x0][0x248] ;  /* 0x00009200ff107b82 */ /* 0x000f260000000800 */
[----:B------:R-:W-:Y:S02]  /*59ea0*/  LEA.HI.X.SX32 R5, R9, R0, 0x1, P5 ;  /* 0x0000000009057211 */ /* 0x000fe400028f0eff */
[----:B------:R-:W-:Y:S01]  /*59eb0*/  ISETP.LT.AND P5, PT, R193, UR4, !P0 ;  /* 0x00000004c1007c0c */ /* 0x000fe2000c7a1270 */
[----:B------:R-:W-:Y:S02]  /*59ec0*/  ULDC UR4, c[0x0][0x22c] ;  /* 0x00008b0000047ab9 */ /* 0x000fe40000000800 */
[----:B------:R5:W-:Y:S01]  /*59ed0*/  @P2 STG.E.U16 desc[UR56][R4.64], R18 ;  /* 0x0000001204002986 */ /* 0x000be2000c101538 */
[----:B-1----:R-:W-:-:S02]  /*59ee0*/  LEA R6, P4, R8, R3, 0x1 ;  /* 0x0000000308067211 */ /* 0x002fc400078808ff */
[----:B------:R-:W-:Y:S01]  /*59ef0*/  ISETP.LT.AND P2, PT, R191, UR4, !P0 ;  /* 0x00000004bf007c0c */ /* 0x000fe2000c741270 */
[----:B------:R-:W-:Y:S01]  /*59f00*/  ULDC UR4, c[0x0][0x22c] ;  /* 0x00008b0000047ab9 */ /* 0x000fe20000000800 */
[----:B------:R-:W-:Y:S01]  /*59f10*/  LEA.HI.X.SX32 R7, R8, R0, 0x1, P4 ;  /* 0x0000000008077211 */ /* 0x000fe200020f0eff */
[----:B--2---:R-:W-:Y:S01]  /*59f20*/  IMAD R8, R11, 0x2, R8 ;  /* 0x000000020b087824 */ /* 0x004fe200078e0208 */
[----:B------:R-:W-:Y:S01]  /*59f30*/  ISETP.LT.AND P4, PT, R190, UR5, !P0 ;  /* 0x00000005be007c0c */ /* 0x000fe2000c781270 */
[----:B------:R-:W1:Y:S01]  /*59f40*/  LDC R11, c[0x0][0x248] ;  /* 0x00009200ff0b7b82 */ /* 0x000e620000000800 */
[----:B------:R-:W-:Y:S01]  /*59f50*/  ULDC UR5, c[0x0][0x22c] ;  /* 0x00008b0000057ab9 */ /* 0x000fe20000000800 */
[----:B------:R2:W-:Y:S01]  /*59f60*/  @P3 STG.E.U16 desc[UR56][R6.64], R19 ;  /* 0x0000001306003986 */ /* 0x0005e2000c101538 */
[----:B0-----:R-:W-:Y:S01]  /*59f70*/  IMAD R9, R69, 0x2, R8 ;  /* 0x0000000245097824 */ /* 0x001fe200078e0208 */
[----:B-----5:R-:W-:Y:S02]  /*59f80*/  PRMT R18, R17, 0x7632, R18 ;  /* 0x0000763211127816 */ /* 0x020fe40000000012 */
[----:B------:R-:W-:-:S02]  /*59f90*/  LEA R4, P3, R8, R3, 0x1 ;  /* 0x0000000308047211 */ /* 0x000fc400078608ff */
[----:B------:R-:W0:Y:S02]  /*59fa0*/  LDC R17, c[0x0][0x248] ;  /* 0x00009200ff117b82 */ /* 0x000e240000000800 */
[----:B------:R-:W-:Y:S01]  /*59fb0*/  LEA.HI.X.SX32 R5, R8, R0, 0x1, P3 ;  /* 0x0000000008057211 */ /* 0x000fe200018f0eff */
[----:B---3--:R-:W-:Y:S01]  /*59fc0*/  IMAD R8, R10, 0x2, R9 ;  /* 0x000000020a087824 */ /* 0x008fe200078e0209 */
[----:B--2---:R-:W-:-:S03]  /*59fd0*/  LEA R6, P3, R9, R3, 0x1 ;  /* 0x0000000309067211 */ /* 0x004fc600078608ff */
[----:B------:R2:W-:Y:S01]  /*59fe0*/  @P6 STG.E.U16 desc[UR56][R4.64], R68 ;  /* 0x0000004404006986 */ /* 0x0005e2000c101538 */
[----:B------:R-:W-:Y:S01]  /*59ff0*/  PRMT R19, R18, 0x7632, R19 ;  /* 0x0000763212137816 */ /* 0x000fe20000000013 */
[----:B------:R-:W3:Y:S01]  /*5a000*/  LDC R10, c[0x0][0x248] ;  /* 0x00009200ff0a7b82 */ /* 0x000ee20000000800 */
[----:B------:R-:W-:Y:S02]  /*5a010*/  LEA.HI.X.SX32 R7, R9, R0, 0x1, P3 ;  /* 0x0000000009077211 */ /* 0x000fe400018f0eff */
[----:B------:R-:W-:Y:S01]  /*5a020*/  ISETP.LT.AND P3, PT, R187, UR4, !P0 ;  /* 0x00000004bb007c0c */ /* 0x000fe2000c761270 */
[----:B------:R-:W-:Y:S02]  /*5a030*/  ULDC UR4, c[0x0][0x22c] ;  /* 0x00008b0000047ab9 */ /* 0x000fe40000000800 */
[----:B------:R5:W-:Y:S01]  /*5a040*/  @P5 STG.E.U16 desc[UR56][R6.64], R18 ;  /* 0x0000001206005986 */ /* 0x000be2000c101538 */
[----:B------:R-:W-:Y:S01]  /*5a050*/  ISETP.LT.AND P5, PT, R185, UR4, !P0 ;  /* 0x00000004b9007c0c */ /* 0x000fe2000c7a1270 */
[----:B------:R-:W3:Y:S01]  /*5a060*/  LDC R9, c[0x0][0x248] ;  /* 0x00009200ff097b82 */ /* 0x000ee20000000800 */
[----:B------:R-:W-:Y:S01]  /*5a070*/  ULDC UR4, c[0x0][0x22c] ;  /* 0x00008b0000047ab9 */ /* 0x000fe20000000800 */
[----:B--2---:R-:W-:-:S04]  /*5a080*/  LEA R4, P6, R8, R3, 0x1 ;  /* 0x0000000308047211 */ /* 0x004fc800078c08ff */
[----:B------:R-:W-:Y:S01]  /*5a090*/  LEA.HI.X.SX32 R5, R8, R0, 0x1, P6 ;  /* 0x0000000008057211 */ /* 0x000fe200030f0eff */
[----:B-1----:R-:W-:Y:S02]  /*5a0a0*/  IMAD R8, R11, 0x2, R8 ;  /* 0x000000020b087824 */ /* 0x002fe400078e0208 */
[----:B------:R-:W1:Y:S01]  /*5a0b0*/  LDC R11, c[0x0][0x248] ;  /* 0x00009200ff0b7b82 */ /* 0x000e620000000800 */
[----:B-----5:R-:W-:Y:S01]  /*5a0c0*/  PRMT R18, R19, 0x7632, R18 ;  /* 0x0000763213127816 */ /* 0x020fe20000000012 */
[----:B------:R2:W-:Y:S01]  /*5a0d0*/  @P2 STG.E.U16 desc[UR56][R4.64], R19 ;  /* 0x0000001304002986 */ /* 0x0005e2000c101538 */
[----:B0-----:R-:W-:Y:S01]  /*5a0e0*/  IMAD R7, R17, 0x2, R8 ;  /* 0x0000000211077824 */ /* 0x001fe200078e0208 */
[----:B------:R-:W-:Y:S01]  /*5a0f0*/  ISETP.LT.AND P2, PT, R183, UR4, !P0 ;  /* 0x00000004b7007c0c */ /* 0x000fe2000c741270 */
[----:B------:R-:W-:-:S03]  /*5a100*/  ULDC UR4, c[0x0][0x22c] ;  /* 0x00008b0000047ab9 */ /* 0x000fc60000000800 */
[----:B------:R-:W0:Y:S01]  /*5a110*/  LDC R17, c[0x0][0x248] ;  /* 0x00009200ff117b82 */ /* 0x000e220000000800 */
[----:B--2---:R-:W-:-:S07]  /*5a120*/  LEA R4, P6, R8, R3, 0x1 ;  /* 0x0000000308047211 */ /* 0x004fce00078c08ff */
[----:B------:R-:W2:Y:S01]  /*5a130*/  LDC R19, c[0x0][0x248] ;  /* 0x00009200ff137b82 */ /* 0x000ea20000000800 */
[----:B------:R-:W-:Y:S01]  /*5a140*/  LEA.HI.X.SX32 R5, R8, R0, 0x1, P6 ;  /* 0x0000000008057211 */ /* 0x000fe200030f0eff */
[----:B----4-:R-:W-:Y:S01]  /*5a150*/  IMAD R8, R16, 0x2, R7 ;  /* 0x0000000210087824 */ /* 0x010fe200078e0207 */
[----:B------:R-:W-:-:S03]  /*5a160*/  LEA R6, P6, R7, R3, 0x1 ;  /* 0x0000000307067211 */ /* 0x000fc600078c08ff */
[----:B------:R4:W-:Y:S01]  /*5a170*/  @P4 STG.E.U16 desc[UR56][R4.64], R18 ;  /* 0x0000001204004986 */ /* 0x0009e2000c101538 */
[-C--:B------:R-:W-:Y:S01]  /*5a180*/  LEA.HI.X.SX32 R7, R7, R0.reuse, 0x1, P6 ;  /* 0x0000000007077211 */ /* 0x080fe200030f0eff */
[----:B------:R-:W5:Y:S01]  /*5a190*/  LDC R16, c[0x0][0x248] ;  /* 0x00009200ff107b82 */ /* 0x000f620000000800 */
[----:B------:R-:W-:Y:S01]  /*5a1a0*/  ISETP.LT.AND P4, PT, R178, UR4, !P0 ;  /* 0x00000004b2007c0c */ /* 0x000fe2000c781270 */
[----:B------:R-:W-:Y:S02]  /*5a1b0*/  ULDC UR4, c[0x0][0x22c] ;  /* 0x00008b0000047ab9 */ /* 0x000fe40000000800 */
[----:B------:R1:W-:Y:S01]  /*5a1c0*/  @P3 STG.E.U16 desc[UR56][R6.64], R12 ;  /* 0x0000000c06003986 */ /* 0x0003e2000c101538 */
[----:B------:R-:W-:Y:S01]  /*5a1d0*/  ISETP.LT.AND P3, PT, R179, UR4, !P0 ;  /* 0x00000004b3007c0c */ /* 0x000fe2000c761270 */
[----:B------:R-:W-:Y:S01]  /*5a1e0*/  ULDC UR4, c[0x0][0x22c] ;  /* 0x00008b0000047ab9 */ /* 0x000fe20000000800 */
[C---:B----4-:R-:W-:Y:S01]  /*5a1f0*/  LEA R4, P6, R8.reuse, R3, 0x1 ;  /* 0x0000000308047211 */ /* 0x050fe200078c08ff */
[----:B------:R-:W4:Y:S03]  /*5a200*/  LDC R18, c[0x0][0x248] ;  /* 0x00009200ff127b82 */ /* 0x000f260000000800 */
[----:B------:R-:W-:Y:S01]  /*5a210*/  LEA.HI.X.SX32 R5, R8, R0, 0x1, P6 ;  /* 0x0000000008057211 */ /* 0x000fe200030f0eff */
[----:B---3--:R-:W-:Y:S01]  /*5a220*/  IMAD R8, R9, 0x2, R8 ;  /* 0x0000000209087824 */ /* 0x008fe200078e0208 */
[----:B-1----:R-:W-:-:S03]  /*5a230*/  PRMT R12, R12, 0x7632, R12 ;  /* 0x000076320c0c7816 */ /* 0x002fc6000000000c */
[----:B------:R-:W-:Y:S01]  /*5a240*/  IMAD R9, R11, 0x2, R8 ;  /* 0x000000020b097824 */ /* 0x000fe200078e0208 */
[C---:B------:R-:W-:Y:S01]  /*5a250*/  LEA R6, P6, R8.reuse, R3, 0x1 ;  /* 0x0000000308067211 */ /* 0x040fe200078c08ff */
[----:B------:R1:W-:Y:S01]  /*5a260*/  @P5 STG.E.U16 desc[UR56][R4.64], R13 ;  /* 0x0000000d04005986 */ /* 0x0003e2000c101538 */
[----:B------:R-:W3:Y:S01]  /*5a270*/  LDC R11, c[0x0][0x248] ;  /* 0x00009200ff0b7b82 */ /* 0x000ee20000000800 */
[----:B------:R-:W-:Y:S01]  /*5a280*/  ISETP.LT.AND P5, PT, R177, UR4, !P0 ;  /* 0x00000004b1007c0c */ /* 0x000fe2000c7a1270 */
[----:B------:R-:W-:Y:S01]  /*5a290*/  ULDC UR4, c[0x0][0x22c] ;  /* 0x00008b0000047ab9 */ /* 0x000fe20000000800 */
[----:B------:R-:W-:Y:S01]  /*5a2a0*/  LEA.HI.X.SX32 R7, R8, R0, 0x1, P6 ;  /* 0x0000000008077211 */ /* 0x000fe200030f0eff */
[----:B------:R-:W-:-:S04]  /*5a2b0*/  IMAD R8, R10, 0x2, R9 ;  /* 0x000000020a087824 */ /* 0x000fc800078e0209 */
[----:B------:R2:W-:Y:S01]  /*5a2c0*/  @P2 STG.E.U16 desc[UR56][R6.64], R14 ;  /* 0x0000000e06002986 */ /* 0x0005e2000c101538 */
[----:B------:R-:W3:Y:S01]  /*5a2d0*/  LDC R10, c[0x0][0x248] ;  /* 0x00009200ff0a7b82 */ /* 0x000ee20000000800 */
[----:B------:R-:W-:Y:S01]  /*5a2e0*/  ISETP.LT.AND P2, PT, R175, UR4, !P0 ;  /* 0x00000004af007c0c */ /* 0x000fe2000c741270 */
[----:B------:R-:W-:Y:S01]  /*5a2f0*/  ULDC UR4, c[0x0][0x22c] ;  /* 0x00008b0000047ab9 */ /* 0x000fe20000000800 */
[-C--:B-1----:R-:W-:Y:S02]  /*5a300*/  LEA R4, P6, R9, R3.reuse, 0x1 ;  /* 0x0000000309047211 */ /* 0x082fe400078c08ff */
[----:B------:R-:W-:Y:S02]  /*5a310*/  PRMT R13, R13, 0x7632, R13 ;  /* 0x000076320d0d7816 */ /* 0x000fe4000000000d */
[-C--:B------:R-:W-:Y:S01]  /*5a320*/  LEA.HI.X.SX32 R5, R9, R0.reuse, 0x1, P6 ;  /* 0x0000000009057211 */ /* 0x080fe200030f0eff */
[----:B0-----:R-:W-:Y:S02]  /*5a330*/  IMAD R9, R17, 0x2, R8 ;  /* 0x0000000211097824 */ /* 0x001fe400078e0208 */
[----:B------:R-:W0:Y:S01]  /*5a340*/  LDC R17, c[0x0][0x248] ;  /* 0x00009200ff117b82 */ /* 0x000e220000000800 */
[C---:B--2---:R-:W-:Y:S01]  /*5a350*/  LEA R6, P6, R8.reuse, R3, 0x1 ;  /* 0x0000000308067211 */ /* 0x044fe200078c08ff */
[----:B------:R1:W-:Y:S01]  /*5a360*/  @P4 STG.E.U16 desc[UR56][R4.64], R15 ;  /* 0x0000000f04004986 */ /* 0x0003e2000c101538 */
[----:B------:R-:W-:Y:S01]  /*5a370*/  ISETP.LT.AND P4, PT, R173, UR4, !P0 ;  /* 0x00000004ad007c0c */ /* 0x000fe2000c781270 */
[----:B------:R-:W-:Y:S01]  /*5a380*/  ULDC UR4, c[0x0][0x22c] ;  /* 0x00008b0000047ab9 */ /* 0x000fe20000000800 */
[----:B------:R-:W-:-:S02]  /*5a390*/  LEA.HI.X.SX32 R7, R8, R0, 0x1, P6 ;  /* 0x0000000008077211 */ /* 0x000fc400030f0eff */
[----:B------:R-:W-:-:S03]  /*5a3a0*/  PRMT R14, R14, 0x7632, R14 ;  /* 0x000076320e0e7816 */ /* 0x000fc6000000000e */
[----:B------:R2:W-:Y:S01]  /*5a3b0*/  @P3 STG.E.U16 desc[UR56][R6.64], R12 ;  /* 0x0000000c06003986 */ /* 0x0005e2000c101538 */
[----:B------:R-:W-:Y:S01]  /*5a3c0*/  ISETP.LT.AND P3, PT, R171, UR4, !P0 ;  /* 0x00000004ab007c0c */ /* 0x000fe2000c761270 */
[----:B------:R-:W-:Y:S01]  /*5a3d0*/  ULDC UR4, c[0x0][0x22c] ;  /* 0x00008b0000047ab9 */ /* 0x000fe20000000800 */
[-C--:B-1----:R-:W-:Y:S02]  /*5a3e0*/  LEA R4, P6, R9, R3.reuse, 0x1 ;  /* 0x0000000309047211 */ /* 0x082fe400078c08ff */
[----:B------:R-:W-:Y:S02]  /*5a3f0*/  PRMT R15, R15, 0x7632, R15 ;  /* 0x000076320f0f7816 */ /* 0x000fe4000000000f */
[-C--:B------:R-:W-:Y:S01]  /*5a400*/  LEA.HI.X.SX32 R5, R9, R0.reuse, 0x1, P6 ;  /* 0x0000000009057211 */ /* 0x080fe200030f0eff */
[----:B-----5:R-:W-:Y:S02]  /*5a410*/  IMAD R9, R16, 0x2, R9 ;  /* 0x0000000210097824 */ /* 0x020fe400078e0209 */
[----:B------:R-:W1:Y:S02]  /*5a420*/  LDC R16, c[0x0][0x248] ;  /* 0x00009200ff107b82 */ /* 0x000e640000000800 */
[----:B----4-:R-:W-:Y:S01]  /*5a430*/  IMAD R8, R18, 0x2, R9 ;  /* 0x0000000212087824 */ /* 0x010fe200078e0209 */
[----:B------:R4:W-:Y:S04]  /*5a440*/  @P5 STG.E.U16 desc[UR56][R4.64], R13 ;  /* 0x0000000d04005986 */ /* 0x0009e8000c101538 */
[CC--:B--2---:R-:W-:Y:S01]  /*5a450*/  LEA R6, P6, R8.reuse, R3.reuse, 0x1 ;  /* 0x0000000308067211 */ /* 0x0c4fe200078c08ff */
[----:B------:R-:W2:Y:S03]  /*5a460*/  LDC R12, c[0x0][0x248] ;  /* 0x00009200ff0c7b82 */ /* 0x000ea60000000800 */
[----:B------:R-:W-:Y:S01]  /*5a470*/  LEA.HI.X.SX32 R7, R8, R0, 0x1, P6 ;  /* 0x0000000008077211 */ /* 0x000fe200030f0eff */
[----:B---3--:R-:W-:Y:S01]  /*5a480*/  IMAD R8, R11, 0x2, R8 ;  /* 0x000000020b087824 */ /* 0x008fe200078e0208 */
[----:B----4-:R-:W-:-:S03]  /*5a490*/  LEA R4, P5, R9, R3, 0x1 ;  /* 0x0000000309047211 */ /* 0x010fc600078a08ff */
[----:B------:R-:W3:Y:S01]  /*5a4a0*/  LDC R11, c[0x0][0x248] ;  /* 0x00009200ff0b7b82 */ /* 0x000ee20000000800 */
[----:B------:R-:W-:Y:S01]  /*5a4b0*/  LEA.HI.X.SX32 R5, R9, R0, 0x1, P5 ;  /* 0x0000000009057211 */ /* 0x000fe200028f0eff */
[----:B0-----:R-:W-:Y:S01]  /*5a4c0*/  IMAD R9, R17, 0x2, R8 ;  /* 0x0000000211097824 */ /* 0x001fe200078e0208 */
[----:B------:R-:W-:Y:S01]  /*5a4d0*/  ISETP.LT.AND P5, PT, R172, UR4, !P0 ;  /* 0x00000004ac007c0c */ /* 0x000fe2000c7a1270 */
[----:B------:R-:W-:Y:S02]  /*5a4e0*/  ULDC UR4, c[0x0][0x22c] ;  /* 0x00008b0000047ab9 */ /* 0x000fe40000000800 */
[----:B------:R0:W-:Y:S02]  /*5a4f0*/  @P2 STG.E.U16 desc[UR56][R4.64], R14 ;  /* 0x0000000e04002986 */ /* 0x0001e4000c101538 */
[----:B------:R-:W4:Y:S02]  /*5a500*/  LDC R13, c[0x0][0x248] ;  /* 0x00009200ff0d7b82 */ /* 0x000f240000000800 */
[----:B------:R5:W-:Y:S01]  /*5a510*/  @P4 STG.E.U16 desc[UR56][R6.64], R15 ;  /* 0x0000000f06004986 */ /* 0x000be2000c101538 */
[----:B------:R-:W-:Y:S01]  /*5a520*/  ISETP.LT.AND P4, PT, R168, UR4, !P0 ;  /* 0x00000004a8007c0c */ /* 0x000fe2000c781270 */
[----:B------:R-:W-:-:S04]  /*5a530*/  ULDC UR4, c[0x0][0x22c] ;  /* 0x00008b0000047ab9 */ /* 0x000fc80000000800 */
[----:B------:R-:W1:Y:S01]  /*5a540*/  LDC R17, c[0x0][0x248] ;  /* 0x00009200ff117b82 */ /* 0x000e620000000800 */
[-C--:B0-----:R-:W-:Y:S02]  /*5a550*/  LEA R4, P2, R8, R3.reuse, 0x1 ;  /* 0x0000000308047211 */ /* 0x081fe400078408ff */
[----:B-----5:R-:W-:-:S05]  /*5a560*/  LEA R6, P6, R9, R3, 0x1 ;  /* 0x0000000309067211 */ /* 0x020fca00078c08ff */
[----:B------:R-:W0:Y:S01]  /*5a570*/  LDC R15, c[0x0][0x248] ;  /* 0x00009200ff0f7b82 */ /* 0x000e220000000800 */
[-C--:B------:R-:W-:Y:S02]  /*5a580*/  LEA.HI.X.SX32 R5, R8, R0.reuse, 0x1, P2 ;  /* 0x0000000008057211 */ /* 0x080fe400010f0eff */
[----:B------:R-:W-:Y:S01]  /*5a590*/  LEA.HI.X.SX32 R7, R9, R0, 0x1, P6 ;  /* 0x0000000009077211 */ /* 0x000fe200030f0eff */
[----:B------:R-:W-:Y:S01]  /*5a5a0*/  IMAD R9, R10, 0x2, R9 ;  /* 0x000000020a097824 */ /* 0x000fe200078e0209 */
[----:B------:R-:W-:Y:S01]  /*5a5b0*/  ISETP.LT.AND P2, PT, R166, UR5, !P0 ;  /* 0x00000005a6007c0c */ /* 0x000fe2000c741270 */
[----:B------:R5:W-:Y:S01]  /*5a5c0*/  @P3 STG.E.U16 desc[UR56][R4.64], R60 ;  /* 0x0000003c04003986 */ /* 0x000be2000c101538 */
[----:B------:R-:W-:Y:S01]  /*5a5d0*/  ULDC UR5, c[0x0][0x22c] ;  /* 0x00008b0000057ab9 */ /* 0x000fe20000000800 */
[----:B--2---:R-:W-:Y:S01]  /*5a5e0*/  IMAD R8, R12, 0x2, R9 ;  /* 0x000000020c087824 */ /* 0x004fe200078e0209 */
[----:B------:R-:W2:Y:S01]  /*5a5f0*/  LDC R10, c[0x0][0x248] ;  /* 0x00009200ff0a7b82 */ /* 0x000ea20000000800 */
[----:B------:R3:W-:Y:S01]  /*5a600*/  @P5 STG.E.U16 desc[UR56][R6.64], R61 ;  /* 0x0000003d06005986 */ /* 0x0007e2000c101538 */
[----:B------:R-:W-:Y:S01]  /*5a610*/  ISETP.LT.AND P5, PT, R163, UR4, !P0 ;  /* 0x00000004a3007c0c */ /* 0x000fe2000c7a1270 */
[----:B------:R-:W-:-:S05]  /*5a620*/  ULDC UR4, c[0x0][0x22c] ;  /* 0x00008b0000047ab9 */ /* 0x000fca0000000800 */
[----:B------:R-:W1:Y:S01]  /*5a630*/  LDC R12, c[0x0][0x248] ;  /* 0x00009200ff0c7b82 */ /* 0x000e620000000800 */
[CC--:B-----5:R-:W-:Y:S02]  /*5a640*/  LEA R4, P3, R9.reuse, R3.reuse, 0x1 ;  /* 0x0000000309047211 */ /* 0x0e0fe400078608ff */
[----:B------:R-:W-:Y:S02]  /*5a650*/  PRMT R60, R60, 0x7632, R60 ;  /* 0x000076323c3c7816 */ /* 0x000fe4000000003c */
[CC--:B---3--:R-:W-:Y:S02]  /*5a660*/  LEA R6, P6, R8.reuse, R3.reuse, 0x1 ;  /* 0x0000000308067211 */ /* 0x0c8fe400078c08ff */
[-C--:B------:R-:W-:Y:S01]  /*5a670*/  LEA.HI.X.SX32 R5, R9, R0.reuse, 0x1, P3 ;  /* 0x0000000009057211 */ /* 0x080fe200018f0eff */
[----:B------:R-:W3:Y:S01]  /*5a680*/  LDC R14, c[0x0][0x248] ;  /* 0x00009200ff0e7b82 */ /* 0x000ee20000000800 */
[----:B------:R-:W-:Y:S01]  /*5a690*/  LEA.HI.X.SX32 R7, R8, R0, 0x1, P6 ;  /* 0x0000000008077211 */ /* 0x000fe200030f0eff */
[----:B------:R-:W-:Y:S01]  /*5a6a0*/  IMAD R8, R11, 0x2, R8 ;  /* 0x000000020b087824 */ /* 0x000fe200078e0208 */
[----:B------:R-:W-:Y:S01]  /*5a6b0*/  ISETP.LT.AND P3, PT, R169, UR5, !P0 ;  /* 0x00000005a9007c0c */ /* 0x000fe2000c761270 */
[----:B------:R5:W-:Y:S01]  /*5a6c0*/  @P4 STG.E.U16 desc[UR56][R4.64], R62 ;  /* 0x0000003e04004986 */ /* 0x000be2000c101538 */
[----:B------:R-:W-:Y:S01]  /*5a6d0*/  PRMT R61, R61, 0x7632, R61 ;  /* 0x000076323d3d7816 */ /* 0x000fe2000000003d */
[----:B----4-:R-:W-:Y:S01]  /*5a6e0*/  IMAD R9, R13, 0x2, R8 ;  /* 0x000000020d097824 */ /* 0x010fe200078e0208 */
[----:B------:R-:W-:Y:S01]  /*5a6f0*/  ISETP.LT.AND P6, PT, R170, UR4, !P0 ;  /* 0x00000004aa007c0c */ /* 0x000fe2000c7c1270 */
[----:B------:R-:W4:Y:S01]  /*5a700*/  LDC R11, c[0x0][0x248] ;  /* 0x00009200ff0b7b82 */ /* 0x000f220000000800 */
[----:B------:R2:W-:Y:S01]  /*5a710*/  @P2 STG.E.U16 desc[UR56][R6.64], R63 ;  /* 0x0000003f06002986 */ /* 0x0005e2000c101538 */
[----:B------:R-:W-:Y:S01]  /*5a720*/  ULDC UR4, c[0x0][0x22c] ;  /* 0x00008b0000047ab9 */ /* 0x000fe20000000800 */
[----:B------:R-:W-:Y:S01]  /*5a730*/  ULDC UR5, c[0x0][0x22c] ;  /* 0x00008b0000057ab9 */ /* 0x000fe20000000800 */
[----:B-----5:R-:W-:-:S04]  /*5a740*/  LEA R4, P2, R8, R3, 0x1 ;  /* 0x0000000308047211 */ /* 0x020fc800078408ff */
[----:B------:R-:W5:Y:S01]  /*5a750*/  LDC R13, c[0x0][0x248] ;  /* 0x00009200ff0d7b82 */ /* 0x000f620000000800 */
[----:B------:R-:W-:Y:S02]  /*5a760*/  PRMT R62, R62, 0x7632, R62 ;  /* 0x000076323e3e7816 */ /* 0x000fe4000000003e */
[-C--:B------:R-:W-:Y:S01]  /*5a770*/  LEA.HI.X.SX32 R5, R8, R0.reuse, 0x1, P2 ;  /* 0x0000000008057211 */ /* 0x080fe200010f0eff */
[----:B--2---:R-:W-:Y:S01]  /*5a780*/  IMAD R8, R10, 0x2, R9 ;  /* 0x000000020a087824 */ /* 0x004fe200078e0209 */
[----:B------:R-:W-:Y:S02]  /*5a790*/  LEA R6, P4, R9, R3, 0x1 ;  /* 0x0000000309067211 */ /* 0x000fe400078808ff */
[----:B------:R-:W-:Y:S01]  /*5a7a0*/  ISETP.LT.AND P2, PT, R155, UR4, !P0 ;  /* 0x000000049b007c0c */ /* 0x000fe2000c741270 */
[----:B------:R2:W-:Y:S01]  /*5a7b0*/  @P5 STG.E.U16 desc[UR56][R4.64], R60 ;  /* 0x0000003c04005986 */ /* 0x0005e2000c101538 */
[----:B------:R-:W-:Y:S01]  /*5a7c0*/  LEA.HI.X.SX32 R7, R9, R0, 0x1, P4 ;  /* 0x0000000009077211 */ /* 0x000fe200020f0eff */
[----:B------:R-:W3:Y:S01]  /*5a7d0*/  LDC R10, c[0x0][0x248] ;  /* 0x00009200ff0a7b82 */ /* 0x000ee20000000800 */
[----:B------:R-:W-:Y:S01]  /*5a7e0*/  ULDC UR4, c[0x0][0x22c] ;  /* 0x00008b0000047ab9 */ /* 0x000fe20000000800 */
[----:B------:R-:W-:-:S02]  /*5a7f0*/  PRMT R63, R63, 0x7632, R63 ;  /* 0x000076323f3f7816 */ /* 0x000fc4000000003f */
[----:B------:R0:W-:Y:S01]  /*5a800*/  @P3 STG.E.U16 desc[UR56][R6.64], R61 ;  /* 0x0000003d06003986 */ /* 0x0001e2000c101538 */
[----:B----4-:R-:W-:Y:S01]  /*5a810*/  IMAD R9, R11, 0x2, R8 ;  /* 0x000000020b097824 */ /* 0x010fe200078e0208 */
[----:B------:R-:W-:Y:S01]  /*5a820*/  ISETP.LT.AND P5, PT, R167, UR4, !P0 ;  /* 0x00000004a7007c0c */ /* 0x000fe2000c7a1270 */
[----:B------:R-:W-:Y:S01]  /*5a830*/  ULDC UR4, c[0x0][0x22c] ;  /* 0x00008b0000047ab9 */ /* 0x000fe20000000800 */
[----:B------:R-:W4:Y:S01]  /*5a840*/  LDC R11, c[0x0][0x248] ;  /* 0x00009200ff0b7b82 */ /* 0x000f220000000800 */
[----:B------:R-:W-:Y:S01]  /*5a850*/  ISETP.LT.AND P4, PT, R161, UR4, !P0 ;  /* 0x00000004a1007c0c */ /* 0x000fe2000c781270 */
[----:B------:R-:W-:Y:S01]  /*5a860*/  ULDC UR4, c[0x0][0x22c] ;  /* 0x00008b0000047ab9 */ /* 0x000fe20000000800 */
[----:B--2---:R-:W-:-:S04]  /*5a870*/  LEA R4, P3, R8, R3, 0x1 ;  /* 0x0000000308047211 */ /* 0x004fc800078608ff */
[-C--:B------:R-:W-:Y:S01]  /*5a880*/  LEA.HI.X.SX32 R5, R8, R0.reuse, 0x1, P3 ;  /* 0x0000000008057211 */ /* 0x080fe200018f0eff */
[----:B-1----:R-:W-:Y:S01]  /*5a890*/  IMAD R8, R12, 0x2, R9 ;  /* 0x000000020c087824 */ /* 0x002fe200078e0209 */
[CC--:B0-----:R-:W-:Y:S01]  /*5a8a0*/  LEA R6, P3, R9.reuse, R3.reuse, 0x1 ;  /* 0x0000000309067211 */ /* 0x0c1fe200078608ff */
[----:B------:R-:W0:Y:S02]  /*5a8b0*/  LDC R12, c[0x0][0x248] ;  /* 0x00009200ff0c7b82 */ /* 0x000e240000000800 */
[----:B------:R1:W-:Y:S01]  /*5a8c0*/  @P6 STG.E.U16 desc[UR56][R4.64], R62 ;  /* 0x0000003e04006986 */ /* 0x0003e2000c101538 */
[----:B------:R-:W-:Y:S02]  /*5a8d0*/  LEA.HI.X.SX32 R7, R9, R0, 0x1, P3 ;  /* 0x0000000009077211 */ /* 0x000fe400018f0eff */
[----:B------:R-:W-:Y:S01]  /*5a8e0*/  ISETP.LT.AND P3, PT, R157, UR4, !P0 ;  /* 0x000000049d007c0c */ /* 0x000fe2000c761270 */
[----:B------:R-:W-:Y:S02]  /*5a8f0*/  ULDC UR4, c[0x0][0x22c] ;  /* 0x00008b0000047ab9 */ /* 0x000fe40000000800 */
[----:B------:R-:W-:Y:S01]  /*5a900*/  @P2 STG.E.U16 desc[UR56][R6.64], R63 ;  /* 0x0000003f06002986 */ /* 0x000fe2000c101538 */
[----:B------:R-:W-:Y:S01]  /*5a910*/  ISETP.LT.AND P2, PT, R162, UR4, !P0 ;  /* 0x00000004a2007c0c */ /* 0x000fe2000c741270 */
[----:B------:R-:W-:Y:S01]  /*5a920*/  ULDC UR4, c[0x0][0x22c] ;  /* 0x00008b0000047ab9 */ /* 0x000fe20000000800 */
[----:B-1----:R-:W-:-:S04]  /*5a930*/  LEA R4, P6, R8, R3, 0x1 ;  /* 0x0000000308047211 */ /* 0x002fc800078c08ff */
[----:B------:R-:W-:Y:S01]  /*5a940*/  LEA.HI.X.SX32 R5, R8, R0, 0x1, P6 ;  /* 0x0000000008057211 */ /* 0x000fe200030f0eff */
[----:B-----5:R-:W-:Y:S01]  /*5a950*/  IMAD R8, R13, 0x2, R8 ;  /* 0x000000020d087824 */ /* 0x020fe200078e0208 */
[----:B------:R-:W-:Y:S01]  /*5a960*/  ISETP.LT.AND P6, PT, R158, UR4, !P0 ;  /* 0x000000049e007c0c */ /* 0x000fe2000c7c1270 */
[----:B------:R-:W1:Y:S01]  /*5a970*/  LDC R13, c[0x0][0x248] ;  /* 0x00009200ff0d7b82 */ /* 0x000e620000000800 */
[----:B------:R-:W-:Y:S01]  /*5a980*/  ULDC UR4, c[0x0][0x22c] ;  /* 0x00008b0000047ab9 */ /* 0x000fe20000000800 */
[----:B------:R2:W-:Y:S01]  /*5a990*/  @P5 STG.E.U16 desc[UR56][R4.64], R76 ;  /* 0x0000004c04005986 */ /* 0x0005e2000c101538 */
[----:B------:R-:W-:-:S05]  /*5a9a0*/  IMAD R9, R15, 0x2, R8 ;  /* 0x000000020f097824 */ /* 0x000fca00078e0208 */
[----:B------:R-:W5:Y:S01]  /*5a9b0*/  LDC R15, c[0x0][0x248] ;  /* 0x00009200ff0f7b82 */ /* 0x000f620000000800 */
[-C--:B--2---:R-:W-:Y:S02]  /*5a9c0*/  LEA R4, P5, R8, R3.reuse, 0x1 ;  /* 0x0000000308047211 */ /* 0x084fe400078a08ff */
[----:B------:R-:W-:Y:S02]  /*5a9d0*/  PRMT R76, R76, 0x7632, R76 ;  /* 0x000076324c4c7816 */ /* 0x000fe4000000004c */
[----:B------:R-:W-:Y:S01]  /*5a9e0*/  LEA.HI.X.SX32 R5, R8, R0, 0x1, P5 ;  /* 0x0000000008057211 */ /* 0x000fe200028f0eff */
[----:B---3--:R-:W-:Y:S01]  /*5a9f0*/  IMAD R8, R10, 0x2, R9 ;  /* 0x000000020a087824 */ /* 0x008fe200078e0209 */
[----:B------:R-:W-:-:S03]  /*5aa00*/  LEA R6, P5, R9, R3, 0x1 ;  /* 0x0000000309067211 */ /* 0x000fc600078a08ff */
[----:B------:R2:W-:Y:S01]  /*5aa10*/  @P4 STG.E.U16 desc[UR56][R4.64], R77 ;  /* 0x0000004d04004986 */ /* 0x0005e2000c101538 */
[----:B------:R-:W-:Y:S01]  /*5aa20*/  LEA.HI.X.SX32 R7, R9, R0, 0x1, P5 ;  /* 0x0000000009077211 */ /* 0x000fe200028f0eff */
[----:B----4-:R-:W-:Y:S01]  /*5aa30*/  IMAD R9, R11, 0x2, R8 ;  /* 0x000000020b097824 */ /* 0x010fe200078e0208 */
[----:B------:R-:W-:Y:S01]  /*5aa40*/  ISETP.LT.AND P5, PT, R152, UR4, !P0 ;  /* 0x0000000498007c0c */ /* 0x000fe2000c7a1270 */
[----:B------:R-:W3:Y:S01]  /*5aa50*/  LDC R11, c[0x0][0x248] ;  /* 0x00009200ff0b7b82 */ /* 0x000ee20000000800 */
[----:B------:R-:W-:Y:S01]  /*5aa60*/  ULDC UR4, c[0x0][0x22c] ;  /* 0x00008b0000047ab9 */ /* 0x000fe20000000800 */
[----:B------:R0:W-:Y:S01]  /*5aa70*/  @P3 STG.E.U16 desc[UR56][R6.64], R78 ;  /* 0x0000004e06003986 */ /* 0x0001e2000c101538 */
[----:B------:R-:W-:Y:S01]  /*5aa80*/  ISETP.LT.AND P3, PT, R160, UR4, !P0 ;  /* 0x00000004a0007c0c */ /* 0x000fe2000c761270 */
[----:B------:R-:W-:Y:S01]  /*5aa90*/  ULDC UR4, c[0x0][0x22c] ;  /* 0x00008b0000047ab9 */ /* 0x000fe20000000800 */
[----:B--2---:R-:W-:Y:S02]  /*5aaa0*/  LEA R4, P4, R8, R3, 0x1 ;  /* 0x0000000308047211 */ /* 0x004fe400078808ff */
[----:B------:R-:W-:-:S02]  /*5aab0*/  PRMT R77, R77, 0x7632, R77 ;  /* 0x000076324d4d7816 */ /* 0x000fc4000000004d */
[-C--:B------:R-:W-:Y:S01]  /*5aac0*/  LEA.HI.X.SX32 R5, R8, R0.reuse, 0x1, P4 ;  /* 0x0000000008057211 */ /* 0x080fe200020f0eff */
[----:B0-----:R-:W-:Y:S01]  /*5aad0*/  IMAD R7, R12, 0x2, R9 ;  /* 0x000000020c077824 */ /* 0x001fe200078e0209 */
[----:B------:R-:W-:Y:S01]  /*5aae0*/  PRMT R78, R78, 0x7632, R78 ;  /* 0x000076324e4e7816 */ /* 0x000fe2000000004e */
[----:B------:R-:W0:Y:S02]  /*5aaf0*/  LDC R12, c[0x0][0x248] ;  /* 0x00009200ff0c7b82 */ /* 0x000e240000000800 */
[----:B------:R2:W-:Y:S01]  /*5ab00*/  @P2 STG.E.U16 desc[UR56][R4.64], R79 ;  /* 0x0000004f04002986 */ /* 0x0005e2000c101538 */
[----:B------:R-:W-:Y:S01]  /*5ab10*/  LEA R8, P2, R9, R3, 0x1 ;  /* 0x0000000309087211 */ /* 0x000fe200078408ff */
[----:B------:R-:W-:Y:S01]  /*5ab20*/  IMAD R10, R14, 0x2, R7 ;  /* 0x000000020e0a7824 */ /* 0x000fe200078e0207 */
[----:B------:R-:W-:Y:S01]  /*5ab30*/  ISETP.LT.AND P4, PT, R159, UR5, !P0 ;  /* 0x000000059f007c0c */ /* 0x000fe2000c781270 */
[----:B------:R-:W-:Y:S01]  /*5ab40*/  ULDC UR5, c[0x0][0x22c] ;  /* 0x00008b0000057ab9 */ /* 0x000fe20000000800 */
[----:B------:R-:W-:-:S02]  /*5ab50*/  LEA.HI.X.SX32 R9, R9, R0, 0x1, P2 ;  /* 0x0000000009097211 */ /* 0x000fc400010f0eff */
[CC--:B------:R-:W-:Y:S01]  /*5ab60*/  LEA R6, P2, R7.reuse, R3.reuse, 0x1 ;  /* 0x0000000307067211 */ /* 0x0c0fe200078408ff */
[----:B------:R-:W4:Y:S02]  /*5ab70*/  LDC R14, c[0x0][0x248] ;  /* 0x00009200ff0e7b82 */ /* 0x000f240000000800 */
[----:B------:R1:W-:Y:S01]  /*5ab80*/  @P6 STG.E.U16 desc[UR56][R8.64], R76 ;  /* 0x0000004c08006986 */ /* 0x0003e2000c101538 */
[-C--:B------:R-:W-:Y:S02]  /*5ab90*/  LEA.HI.X.SX32 R7, R7, R0.reuse, 0x1, P2 ;  /* 0x0000000007077211 */ /* 0x080fe400010f0eff */
[-C--:B--2---:R-:W-:Y:S02]  /*5aba0*/  LEA R4, P6, R10, R3.reuse, 0x1 ;  /* 0x000000030a047211 */ /* 0x084fe400078c08ff */
[----:B------:R-:W-:Y:S01]  /*5abb0*/  ISETP.LT.AND P2, PT, R156, UR4, !P0 ;  /* 0x000000049c007c0c */ /* 0x000fe2000c741270 */
[----:B------:R2:W-:Y:S01]  /*5abc0*/  @P5 STG.E.U16 desc[UR56][R6.64], R77 ;  /* 0x0000004d06005986 */ /* 0x0005e2000c101538 */
[----:B------:R-:W-:Y:S01]  /*5abd0*/  LEA.HI.X.SX32 R5, R10, R0, 0x1, P6 ;  /* 0x000000000a057211 */ /* 0x000fe200030f0eff */
[----:B---3--:R-:W-:Y:S01]  /*5abe0*/  IMAD R10, R11, 0x2, R10 ;  /* 0x000000020b0a7824 */ /* 0x008fe200078e020a */
[----:B------:R-:W-:Y:S01]  /*5abf0*/  ULDC UR4, c[0x0][0x22c] ;  /* 0x00008b0000047ab9 */ /* 0x000fe20000000800 */
[----:B------:R-:W3:Y:S01]  /*5ac00*/  LDC R11, c[0x0][0x248] ;  /* 0x00009200ff0b7b82 */ /* 0x000ee20000000800 */
[----:B------:R-:W-:Y:S01]  /*5ac10*/  PRMT R79, R79, 0x7632, R79 ;  /* 0x000076324f4f7816 */ /* 0x000fe2000000004f */
[----:B------:R5:W-:Y:S01]  /*5ac20*/  @P3 STG.E.U16 desc[UR56][R4.64], R78 ;  /* 0x0000004e04003986 */ /* 0x000be2000c101538 */
[----:B-1----:R-:W-:-:S02]  /*5ac30*/  LEA R8, P6, R10, R3, 0x1 ;  /* 0x000000030a087211 */ /* 0x002fc400078c08ff */
[----:B------:R-:W-:Y:S01]  /*5ac40*/  ISETP.LT.AND P5, PT, R146, UR4, !P0 ;  /* 0x0000000492007c0c */ /* 0x000fe2000c7a1270 */
[----:B------:R-:W-:Y:S01]  /*5ac50*/  ULDC UR4, c[0x0][0x22c] ;  /* 0x00008b0000047ab9 */ /* 0x000fe20000000800 */
[-C--:B------:R-:W-:Y:S01]  /*5ac60*/  LEA.HI.X.SX32 R9, R10, R0.reuse, 0x1, P6 ;  /* 0x000000000a097211 */ /* 0x080fe200030f0eff */
[----:B--2---:R-:W-:Y:S01]  /*5ac70*/  IMAD R7, R13, 0x2, R10 ;  /* 0x000000020d077824 */ /* 0x004fe200078e020a */
[----:B------:R-:W-:Y:S01]  /*5ac80*/  ISETP.LT.AND P3, PT, R153, UR4, !P0 ;  /* 0x0000000499007c0c */ /* 0x000fe2000c761270 */
[----:B------:R-:W1:Y:S01]  /*5ac90*/  LDC R13, c[0x0][0x248] ;  /* 0x00009200ff0d7b82 */ /* 0x000e620000000800 */
[----:B------:R-:W-:Y:S01]  /*5aca0*/  ULDC UR4, c[0x0][0x22c] ;  /* 0x00008b0000047ab9 */ /* 0x000fe20000000800 */
[----:B0-----:R-:W-:Y:S01]  /*5acb0*/  IMAD R10, R12, 0x2, R7 ;  /* 0x000000020c0a7824 */ /* 0x001fe200078e0207 */
[C---:B------:R-:W-:Y:S01]  /*5acc0*/  LEA R6, P6, R7.reuse, R3, 0x1 ;  /* 0x0000000307067211 */ /* 0x040fe200078c08ff */
[----:B------:R0:W-:Y:S01]  /*5acd0*/  @P4 STG.E.U16 desc[UR56][R8.64], R79 ;  /* 0x0000004f08004986 */ /* 0x0001e2000c101538 */
[----:B------:R-:W-:Y:S01]  /*5ace0*/  ISETP.LT.AND P4, PT, R150, UR4, !P0 ;  /* 0x0000000496007c0c */ /* 0x000fe2000c781270 */
[----:B------:R-:W-:Y:S01]  /*5acf0*/  ULDC UR4, c[0x0][0x22c] ;  /* 0x00008b0000047ab9 */ /* 0x000fe20000000800 */
[----:B------:R-:W-:-:S02]  /*5ad00*/  LEA.HI.X.SX32 R7, R7, R0, 0x1, P6 ;  /* 0x0000000007077211 */ /* 0x000fc400030f0eff */
[----:B-----5:R-:W-:-:S03]  /*5ad10*/  LEA R4, P6, R10, R3, 0x1 ;  /* 0x000000030a047211 */ /* 0x020fc600078c08ff */
[----:B------:R4:W-:Y:S01]  /*5ad20*/  @P2 STG.E.U16 desc[UR56][R6.64], R92 ;  /* 0x0000005c06002986 */ /* 0x0009e2000c101538 */
[-C--:B------:R-:W-:Y:S01]  /*5ad30*/  LEA.HI.X.SX32 R5, R10, R0.reuse, 0x1, P6 ;  /* 0x000000000a057211 */ /* 0x080fe200030f0eff */
[----:B---3--:R-:W-:Y:S01]  /*5ad40*/  IMAD R10, R11, 0x2, R10 ;  /* 0x000000020b0a7824 */ /* 0x008fe200078e020a */
[----:B------:R-:W-:Y:S01]  /*5ad50*/  ISETP.LT.AND P2, PT, R154, UR4, !P0 ;  /* 0x000000049a007c0c */ /* 0x000fe2000c741270 */
[----:B------:R-:W-:Y:S02]  /*5ad60*/  ULDC UR4, c[0x0][0x22c] ;  /* 0x00008b0000047ab9 */ /* 0x000fe40000000800 */
[----:B------:R-:W-:Y:S01]  /*5ad70*/  IMAD R11, R15, 0x2, R10 ;  /* 0x000000020f0b7824 */ /* 0x000fe200078e020a */
[CC--:B0-----:R-:W-:Y:S01]  /*5ad80*/  LEA R8, P6, R10.reuse, R3.reuse, 0x1 ;  /* 0x000000030a087211 */ /* 0x0c1fe200078c08ff */
[----:B------:R-:W0:Y:S01]  /*5ad90*/  LDC R15, c[0x0][0x248] ;  /* 0x00009200ff0f7b82 */ /* 0x000e220000000800 */
[----:B------:R2:W-:Y:S01]  /*5ada0*/  @P5 STG.E.U16 desc[UR56][R4.64], R93 ;  /* 0x0000005d04005986 */ /* 0x0005e2000c101538 */
[----:B------:R-:W-:Y:S01]  /*5adb0*/  ISETP.LT.AND P5, PT, R149, UR4, !P0 ;  /* 0x0000000495007c0c */ /* 0x000fe2000c7a1270 */
[----:B------:R-:W-:Y:S01]  /*5adc0*/  ULDC UR4, c[0x0][0x22c] ;  /* 0x00008b0000047ab9 */ /* 0x000fe20000000800 */
[----:B------:R-:W-:Y:S01]  /*5add0*/  LEA.HI.X.SX32 R9, R10, R0, 0x1, P6 ;  /* 0x000000000a097211 */ /* 0x000fe200030f0eff */
[----:B----4-:R-:W-:Y:S01]  /*5ade0*/  IMAD R6, R14, 0x2, R11 ;  /* 0x000000020e067824 */ /* 0x010fe200078e020b */
[----:B------:R-:W-:-:S02]  /*5adf0*/  LEA R10, P6, R11, R3, 0x1 ;  /* 0x000000030b0a7211 */ /* 0x000fc400078c08ff */
[----:B------:R-:W-:Y:S01]  /*5ae00*/  PRMT R92, R92, 0x7632, R92 ;  /* 0x000076325c5c7816 */ /* 0x000fe2000000005c */
[----:B-1----:R-:W-:Y:S01]  /*5ae10*/  IMAD R12, R13, 0x2, R6 ;  /* 0x000000020d0c7824 */ /* 0x002fe200078e0206 */
[-C--:B------:R-:W-:Y:S01]  /*5ae20*/  LEA.HI.X.SX32 R11, R11, R0.reuse, 0x1, P6 ;  /* 0x000000000b0b7211 */ /* 0x080fe200030f0eff */
[----:B------:R-:W1:Y:S01]  /*5ae30*/  LDC R13, c[0x0][0x248] ;  /* 0x00009200ff0d7b82 */ /* 0x000e620000000800 */
[----:B------:R3:W-:Y:S01]  /*5ae40*/  @P3 STG.E.U16 desc[UR56][R8.64], R94 ;  /* 0x0000005e08003986 */ /* 0x0007e2000c101538 */
[CC--:B--2---:R-:W-:Y:S02]  /*5ae50*/  LEA R4, P6, R6.reuse, R3.reuse, 0x1 ;  /* 0x0000000306047211 */ /* 0x0c4fe400078c08ff */
[----:B------:R-:W-:Y:S01]  /*5ae60*/  PRMT R93, R93, 0x7632, R93 ;  /* 0x000076325d5d7816 */ /* 0x000fe2000000005d */
[----:B------:R2:W-:Y:S01]  /*5ae70*/  @P4 STG.E.U16 desc[UR56][R10.64], R95 ;  /* 0x0000005f0a004986 */ /* 0x0005e2000c101538 */
[-C--:B------:R-:W-:Y:S02]  /*5ae80*/  LEA.HI.X.SX32 R5, R6, R0.reuse, 0x1, P6 ;  /* 0x0000000006057211 */ /* 0x080fe400030f0eff */
[C---:B------:R-:W-:Y:S01]  /*5ae90*/  LEA R6, P6, R12.reuse, R3, 0x1 ;  /* 0x000000030c067211 */ /* 0x040fe200078c08ff */
[----:B------:R-:W4:Y:S01]  /*5aea0*/  LDC R14, c[0x0][0x248] ;  /* 0x00009200ff0e7b82 */ /* 0x000f220000000800 */
[----:B------:R-:W-:Y:S01]  /*5aeb0*/  ISETP.LT.AND P3, PT, R151, UR4, !P0 ;  /* 0x0000000497007c0c */ /* 0x000fe2000c761270 */
[----:B------:R5:W-:Y:S01]  /*5aec0*/  @P2 STG.E.U16 desc[UR56][R4.64], R92 ;  /* 0x0000005c04002986 */ /* 0x000be2000c101538 */
[----:B------:R-:W-:Y:S01]  /*5aed0*/  LEA.HI.X.SX32 R7, R12, R0, 0x1, P6 ;  /* 0x000000000c077211 */ /* 0x000fe200030f0eff */
[----:B0-----:R-:W-:Y:S01]  /*5aee0*/  IMAD R12, R15, 0x2, R12 ;  /* 0x000000020f0c7824 */ /* 0x001fe200078e020c */
[----:B---3--:R-:W-:Y:S01]  /*5aef0*/  PRMT R94, R94, 0x7632, R94 ;  /* 0x000076325e5e7816 */ /* 0x008fe2000000005e */
[----:B------:R-:W-:-:S02]  /*5af00*/  ULDC UR4, c[0x0][0x22c] ;  /* 0x00008b0000047ab9 */ /* 0x000fc40000000800 */
[----:B--2---:R-:W-:Y:S01]  /*5af10*/  IMAD R10, R17, 0x2, R12 ;  /* 0x00000002110a7824 */ /* 0x004fe200078e020c */
[----:B------:R-:W0:Y:S01]  /*5af20*/  LDC R15, c[0x0][0x248] ;  /* 0x00009200ff0f7b82 */ /* 0x000e220000000800 */
[----:B------:R2:W-:Y:S01]  /*5af30*/  @P5 STG.E.U16 desc[UR56][R6.64], R93 ;  /* 0x0000005d06005986 */ /* 0x0005e2000c101538 */
[-C--:B------:R-:W-:Y:S02]  /*5af40*/  LEA R8, P5, R12, R3.reuse, 0x1 ;  /* 0x000000030c087211 */ /* 0x080fe400078a08ff */
[----:B------:R-:W-:Y:S01]  /*5af50*/  ISETP.LT.AND P4, PT, R147, UR4, !P0 ;  /* 0x0000000493007c0c */ /* 0x000fe2000c781270 */
[----:B------:R-:W-:Y:S01]  /*5af60*/  ULDC UR4, c[0x0][0x22c] ;  /* 0x00008b0000047ab9 */ /* 0x000fe20000000800 */
[----:B-----5:R-:W-:Y:S02]  /*5af70*/  LEA R4, P6, R10, R3, 0x1 ;  /* 0x000000030a047211 */ /* 0x020fe400078c08ff */
[----:B------:R-:W3:Y:S01]  /*5af80*/  LDC R17, c[0x0][0x248] ;  /* 0x00009200ff117b82 */ /* 0x000ee20000000800 */
[----:B------:R-:W-:-:S02]  /*5af90*/  LEA.HI.X.SX32 R9, R12, R0, 0x1, P5 ;  /* 0x000000000c097211 */ /* 0x000fc400028f0eff */
[-C--:B------:R-:W-:Y:S01]  /*5afa0*/  LEA.HI.X.SX32 R5, R10, R0.reuse, 0x1, P6 ;  /* 0x000000000a057211 */ /* 0x080fe200030f0eff */
[----:B-1----:R-:W-:Y:S01]  /*5afb0*/  IMAD R10, R13, 0x2, R10 ;  /* 0x000000020d0a7824 */ /* 0x002fe200078e020a */
[----:B------:R-:W-:Y:S01]  /*5afc0*/  ISETP.LT.AND P2, PT, R145, UR4, !P0 ;  /* 0x0000000491007c0c */ /* 0x000fe2000c741270 */
[----:B------:R-:W-:Y:S01]  /*5afd0*/  @P3 STG.E.U16 desc[UR56][R8.64], R94 ;  /* 0x0000005e08003986 */ /* 0x000fe2000c101538 */
[----:B------:R-:W-:Y:S01]  /*5afe0*/  PRMT R95, R95, 0x7632, R95 ;  /* 0x000076325f5f7816 */ /* 0x000fe2000000005f */
[----:B------:R-:W-:Y:S01]  /*5aff0*/  IMAD R12, R19, 0x2, R10 ;  /* 0x00000002130c7824 */ /* 0x000fe200078e020a */
[-C--:B--2---:R-:W-:Y:S01]  /*5b000*/  LEA R6, P3, R10, R3.reuse, 0x1 ;  /* 0x000000030a067211 */ /* 0x084fe200078608ff */
[----:B------:R-:W-:Y:S01]  /*5b010*/  ULDC UR4, c[0x0][0x22c] ;  /* 0x00008b0000047ab9 */ /* 0x000fe20000000800 */
[----:B------:R-:W1:Y:S01]  /*5b020*/  LDC R19, c[0x0][0x248] ;  /* 0x00009200ff137b82 */ /* 0x000e620000000800 */
[----:B------:R-:W-:Y:S01]  /*5b030*/  ISETP.LT.AND P5, PT, R148, UR4, !P0 ;  /* 0x0000000494007c0c */ /* 0x000fe2000c7a1270 */
[----:B------:R-:W-:Y:S01]  /*5b040*/  ULDC UR4, c[0x0][0x22c] ;  /* 0x00008b0000047ab9 */ /* 0x000fe20000000800 */
[----:B------:R-:W-:Y:S01]  /*5b050*/  LEA.HI.X.SX32 R7, R10, R0, 0x1, P3 ;  /* 0x000000000a077211 */ /* 0x000fe200018f0eff */
[----:B------:R2:W-:Y:S01]  /*5b060*/  @P4 STG.E.U16 desc[UR56][R4.64], R95 ;  /* 0x0000005f04004986 */ /* 0x0005e2000c101538 */
[----:B------:R-:W-:-:S02]  /*5b070*/  LEA R10, P6, R12, R3, 0x1 ;  /* 0x000000030c0a7211 */ /* 0x000fc400078c08ff */
[----:B------:R-:W-:Y:S01]  /*5b080*/  ISETP.LT.AND P4, PT, R142, UR4, !P0 ;  /* 0x000000048e007c0c */ /* 0x000fe2000c781270 */
[----:B------:R-:W-:Y:S01]  /*5b090*/  @P2 STG.E.U16 desc[UR56][R6.64], R64 ;  /* 0x0000004006002986 */ /* 0x000fe2000c101538 */
[----:B------:R-:W-:Y:S01]  /*5b0a0*/  LEA.HI.X.SX32 R11, R12, R0, 0x1, P6 ;  /* 0x000000000c0b7211 */ /* 0x000fe200030f0eff */
[----:B0-----:R-:W-:Y:S01]  /*5b0b0*/  IMAD R12, R15, 0x2, R12 ;  /* 0x000000020f0c7824 */ /* 0x001fe200078e020c */
[----:B------:R-:W-:Y:S01]  /*5b0c0*/  ISETP.LT.AND P3, PT, R140, UR5, !P0 ;  /* 0x000000058c007c0c */ /* 0x000fe2000c761270 */
[----:B------:R-:W0:Y:S01]  /*5b0d0*/  LDC R15, c[0x0][0x248] ;  /* 0x00009200ff0f7b82 */ /* 0x000e220000000800 */
[----:B------:R-:W-:Y:S01]  /*5b0e0*/  ULDC UR4, c[0x0][0x22c] ;  /* 0x00008b0000047ab9 */ /* 0x000fe20000000800 */
[----:B---3--:R-:W-:Y:S01]  /*5b0f0*/  IMAD R13, R17, 0x2, R12 ;  /* 0x00000002110d7824 */ /* 0x008fe200078e020c */
[----:B------:R3:W-:Y:S01]  /*5b100*/  @P5 STG.E.U16 desc[UR56][R10.64], R65 ;  /* 0x000000410a005986 */ /* 0x0007e2000c101538 */
[----:B--2---:R-:W-:Y:S01]  /*5b110*/  LEA R4, P2, R12, R3, 0x1 ;  /* 0x000000030c047211 */ /* 0x004fe200078408ff */
[----:B------:R-:W-:-:S02]  /*5b120*/  ULDC UR5, c[0x0][0x22c] ;  /* 0x00008b0000057ab9 */ /* 0x000fc40000000800 */
[CC--:B------:R-:W-:Y:S01]  /*5b130*/  LEA R8, P6, R13.reuse, R3.reuse, 0x1 ;  /* 0x000000030d087211 */ /* 0x0c0fe200078c08ff */
[----:B------:R-:W2:Y:S01]  /*5b140*/  LDC R17, c[0x0][0x248] ;  /* 0x00009200ff117b82 */ /* 0x000ea20000000800 */
[-C--:B------:R-:W-:Y:S02]  /*5b150*/  LEA.HI.X.SX32 R5, R12, R0.reuse, 0x1, P2 ;  /* 0x000000000c057211 */ /* 0x080fe400010f0eff */
[-C--:B------:R-:W-:Y:S01]  /*5b160*/  LEA.HI.X.SX32 R9, R13, R0.reuse, 0x1, P6 ;  /* 0x000000000d097211 */ /* 0x080fe200030f0eff */
[----:B----4-:R-:W-:Y:S01]  /*5b170*/  IMAD R13, R14, 0x2, R13 ;  /* 0x000000020e0d7824 */ /* 0x010fe200078e020d */
[----:B------:R-:W-:Y:S01]  /*5b180*/  ISETP.LT.AND P2, PT, R139, UR4, !P0 ;  /* 0x000000048b007c0c */ /* 0x000fe2000c741270 */
[----:B------:R4:W-:Y:S01]  /*5b190*/  @P4 STG.E.U16 desc[UR56][R4.64], R66 ;  /* 0x0000004204004986 */ /* 0x0009e2000c101538 */
[----:B------:R-:W-:Y:S01]  /*5b1a0*/  ISETP.LT.AND P5, PT, R143, UR5, !P0 ;  /* 0x000000058f007c0c */ /* 0x000fe2000c7a1270 */
[----:B------:R-:W5:Y:S01]  /*5b1b0*/  LDC R12, c[0x0][0x248] ;  /* 0x00009200ff0c7b82 */ /* 0x000f620000000800 */
[----:B---3--:R-:W-:Y:S01]  /*5b1c0*/  IMAD R10, R16, 0x2, R13 ;  /* 0x00000002100a7824 */ /* 0x008fe200078e020d */
[----:B------:R0:W-:Y:S01]  /*5b1d0*/  @P3 STG.E.U16 desc[UR56][R8.64], R67 ;  /* 0x0000004308003986 */ /* 0x0001e2000c101538 */
[C---:B------:R-:W-:Y:S01]  /*5b1e0*/  LEA R6, P3, R13.reuse, R3, 0x1 ;  /* 0x000000030d067211 */ /* 0x040fe200078608ff */
[----:B------:R-:W-:Y:S01]  /*5b1f0*/  ULDC UR4, c[0x0][0x22c] ;  /* 0x00008b0000047ab9 */ /* 0x000fe20000000800 */
[----:B------:R-:W-:Y:S01]  /*5b200*/  PRMT R64, R64, 0x7632, R64 ;  /* 0x0000763240407816 */ /* 0x000fe20000000040 */
[----:B------:R-:W-:Y:S01]  /*5b210*/  ULDC UR5, c[0x0][0x22c] ;  /* 0x00008b0000057ab9 */ /* 0x000fe20000000800 */
[----:B------:R-:W-:Y:S01]  /*5b220*/  LEA.HI.X.SX32 R7, R13, R0, 0x1, P3 ;  /* 0x000000000d077211 */ /* 0x000fe200018f0eff */
[----:B------:R-:W3:Y:S01]  /*5b230*/  LDC R14, c[0x0][0x248] ;  /* 0x00009200ff0e7b82 */ /* 0x000ee20000000800 */
[----:B------:R-:W-:-:S02]  /*5b240*/  PRMT R65, R65, 0x7632, R65 ;  /* 0x0000763241417816 */ /* 0x000fc40000000041 */
[-C--:B----4-:R-:W-:Y:S01]  /*5b250*/  LEA R4, P3, R10, R3.reuse, 0x1 ;  /* 0x000000030a047211 */ /* 0x090fe200078608ff */
[----:B------:R5:W-:Y:S01]  /*5b260*/  @P2 STG.E.U16 desc[UR56][R6.64], R64 ;  /* 0x0000004006002986 */ /* 0x000be2000c101538 */
[----:B------:R-:W-:Y:S01]  /*5b270*/  ISETP.LT.AND P6, PT, R144, UR4, !P0 ;  /* 0x0000000490007c0c */ /* 0x000fe2000c7c1270 */
[----:B0-----:R-:W-:Y:S01]  /*5b280*/  IMAD R9, R15, 0x2, R10 ;  /* 0x000000020f097824 */ /* 0x001fe200078e020a */
[----:B------:R-:W-:Y:S01]  /*5b290*/  LEA.HI.X.SX32 R5, R10, R0, 0x1, P3 ;  /* 0x000000000a057211 */ /* 0x000fe200018f0eff */
[----:B------:R-:W0:Y:S01]  /*5b2a0*/  LDC R11, c[0x0][0x248] ;  /* 0x00009200ff0b7b82 */ /* 0x000e220000000800 */
[----:B------:R-:W-:Y:S01]  /*5b2b0*/  PRMT R66, R66, 0x7632, R66 ;  /* 0x0000763242427816 */ /* 0x000fe20000000042 */
[----:B------:R-:W-:Y:S01]  /*5b2c0*/  ULDC UR4, c[0x0][0x22c] ;  /* 0x00008b0000047ab9 */ /* 0x000fe20000000800 */
[----:B------:R-:W-:Y:S01]  /*5b2d0*/  PRMT R67, R67, 0x7632, R67 ;  /* 0x0000763243437816 */ /* 0x000fe20000000043 */
[----:B------:R4:W-:Y:S01]  /*5b2e0*/  @P5 STG.E.U16 desc[UR56][R4.64], R65 ;  /* 0x0000004104005986 */ /* 0x0009e2000c101538 */
[----:B------:R-:W-:-:S02]  /*5b2f0*/  LEA R8, P5, R9, R3, 0x1 ;  /* 0x0000000309087211 */ /* 0x000fc400078a08ff */
[----:B------:R-:W-:Y:S01]  /*5b300*/  ISETP.LT.AND P4, PT, R131, UR4, !P0 ;  /* 0x0000000483007c0c */ /* 0x000fe2000c781270 */
[----:B------:R-:W1:Y:S01]  /*5b310*/  LDC R13, c[0x0][0x248] ;  /* 0x00009200ff0d7b82 */ /* 0x000e620000000800 */
[----:B-----5:R-:W-:Y:S01]  /*5b320*/  IMAD R7, R12, 0x2, R9 ;  /* 0x000000020c077824 */ /* 0x020fe200078e0209 */
[----:B------:R-:W-:Y:S01]  /*5b330*/  LEA.HI.X.SX32 R9, R9, R0, 0x1, P5 ;  /* 0x0000000009097211 */ /* 0x000fe200028f0eff */
[----:B------:R-:W-:Y:S02]  /*5b340*/  ULDC UR4, c[0x0][0x22c] ;  /* 0x00008b0000047ab9 */ /* 0x000fe40000000800 */
[----:B------:R-:W-:Y:S01]  /*5b350*/  ISETP.LT.AND P2, PT, R141, UR4, !P0 ;  /* 0x000000048d007c0c */ /* 0x000fe2000c741270 */
[----:B------:R-:W-:Y:S01]  /*5b360*/  ULDC UR4, c[0x0][0x22c] ;  /* 0x00008b0000047ab9 */ /* 0x000fe20000000800 */
[----:B------:R5:W-:Y:S01]  /*5b370*/  @P6 STG.E.U16 desc[UR56][R8.64], R66 ;  /* 0x0000004208006986 */ /* 0x000be2000c101538 */
[----:B------:R-:W2:Y:S01]  /*5b380*/  LDC R12, c[0x0][0x248] ;  /* 0x00009200ff0c7b82 */ /* 0x000ea20000000800 */
[----:B---3--:R-:W-:Y:S01]  /*5b390*/  IMAD R10, R14, 0x2, R7 ;  /* 0x000000020e0a7824 */ /* 0x008fe200078e0207 */
[----:B------:R-:W-:-:S02]  /*5b3a0*/  LEA R6, P5, R7, R3, 0x1 ;  /* 0x0000000307067211 */ /* 0x000fc400078a08ff */
[----:B------:R-:W-:Y:S01]  /*5b3b0*/  ISETP.LT.AND P3, PT, R137, UR4, !P0 ;  /* 0x0000000489007c0c */ /* 0x000fe2000c761270 */
[----:B------:R-:W-:Y:S01]  /*5b3c0*/  ULDC UR4, c[0x0][0x22c] ;  /* 0x00008b0000047ab9 */ /* 0x000fe20000000800 */
[CC--:B----4-:R-:W-:Y:S02]  /*5b3d0*/  LEA R4, P6, R10.reuse, R3.reuse, 0x1 ;  /* 0x000000030a047211 */ /* 0x0d0fe400078c08ff */
[----:B------:R-:W3:Y:S01]  /*5b3e0*/  LDC R15, c[0x0][0x248] ;  /* 0x00009200ff0f7b82 */ /* 0x000ee20000000800 */
[-C--:B------:R-:W-:Y:S02]  /*5b3f0*/  LEA.HI.X.SX32 R7, R7, R0.reuse, 0x1, P5 ;  /* 0x0000000007077211 */ /* 0x080fe400028f0eff */
[-C--:B------:R-:W-:Y:S01]  /*5b400*/  LEA.HI.X.SX32 R5, R10, R0.reuse, 0x1, P6 ;  /* 0x000000000a057211 */ /* 0x080fe200030f0eff */
[----:B0-----:R-:W-:Y:S01]  /*5b410*/  IMAD R10, R11, 0x2, R10 ;  /* 0x000000020b0a7824 */ /* 0x001fe200078e020a */
[----:B------:R-:W-:Y:S01]  /*5b420*/  ISETP.LT.AND P5, PT, R133, UR4, !P0 ;  /* 0x0000000485007c0c */ /* 0x000fe2000c7a1270 */
[----:B------:R-:W-:Y:S01]  /*5b430*/  ULDC UR4, c[0x0][0x22c] ;  /* 0x00008b0000047ab9 */ /* 0x000fe20000000800 */
[----:B------:R0:W-:Y:S01]  /*5b440*/  @P4 STG.E.U16 desc[UR56][R6.64], R67 ;  /* 0x0000004306004986 */ /* 0x0001e2000c101538 */
[----:B-1----:R-:W-:Y:S01]  /*5b450*/  IMAD R11, R13, 0x2, R10 ;  /* 0x000000020d0b7824 */ /* 0x002fe200078e020a */
[----:B-----5:R-:W-:Y:S01]  /*5b460*/  LEA R8, P6, R10, R3, 0x1 ;  /* 0x000000030a087211 */ /* 0x020fe200078c08ff */
[----:B------:R-:W1:Y:S01]  /*5b470*/  LDC R13, c[0x0][0x248] ;  /* 0x00009200ff0d7b82 */ /* 0x000e620000000800 */
[----:B------:R-:W-:Y:S01]  /*5b480*/  ISETP.LT.AND P4, PT, R138, UR4, !P0 ;  /* 0x000000048a007c0c */ /* 0x000fe2000c781270 */
[----:B------:R4:W-:Y:S01]  /*5b490*/  @P2 STG.E.U16 desc[UR56][R4.64], R72 ;  /* 0x0000004804002986 */ /* 0x0009e2000c101538 */
[----:B------:R-:W-:Y:S01]  /*5b4a0*/  LEA.HI.X.SX32 R9, R10, R0, 0x1, P6 ;  /* 0x000000000a097211 */ /* 0x000fe200030f0eff */
[----:B------:R-:W-:Y:S01]  /*5b4b0*/  ULDC UR4, c[0x0][0x22c] ;  /* 0x00008b0000047ab9 */ /* 0x000fe20000000800 */
[----:B--2---:R-:W-:Y:S01]  /*5b4c0*/  IMAD R10, R12, 0x2, R11 ;  /* 0x000000020c0a7824 */ /* 0x004fe200078e020b */
[----:B------:R-:W-:-:S02]  /*5b4d0*/  ISETP.LT.AND P2, PT, R134, UR4, !P0 ;  /* 0x0000000486007c0c */ /* 0x000fc4000c741270 */
[----:B------:R-:W2:Y:S01]  /*5b4e0*/  LDC R14, c[0x0][0x248] ;  /* 0x00009200ff0e7b82 */ /* 0x000ea20000000800 */
[CC--:B0-----:R-:W-:Y:S01]  /*5b4f0*/  LEA R6, P6, R11.reuse, R3.reuse, 0x1 ;  /* 0x000000030b067211 */ /* 0x0c1fe200078c08ff */
[----:B------:R0:W-:Y:S01]  /*5b500*/  @P3 STG.E.U16 desc[UR56][R8.64], R73 ;  /* 0x0000004908003986 */ /* 0x0001e2000c101538 */
[----:B------:R-:W-:Y:S02]  /*5b510*/  ULDC UR4, c[0x0][0x22c] ;  /* 0x00008b0000047ab9 */ /* 0x000fe40000000800 */
[-C--:B------:R-:W-:Y:S02]  /*5b520*/  LEA.HI.X.SX32 R7, R11, R0.reuse, 0x1, P6 ;  /* 0x000000000b077211 */ /* 0x080fe400030f0eff */
[----:B----4-:R-:W-:Y:S01]  /*5b530*/  LEA R4, P6, R10, R3, 0x1 ;  /* 0x000000030a047211 */ /* 0x010fe200078c08ff */
[----:B------:R-:W4:Y:S01]  /*5b540*/  LDC R11, c[0x0][0x248] ;  /* 0x00009200ff0b7b82 */ /* 0x000f220000000800 */
[----:B------:R-:W-:Y:S01]  /*5b550*/  ISETP.LT.AND P3, PT, R128, UR4, !P0 ;  /* 0x0000000480007c0c */ /* 0x000fe2000c761270 */
[----:B------:R1:W-:Y:S01]  /*5b560*/  @P5 STG.E.U16 desc[UR56][R6.64], R74 ;  /* 0x0000004a06005986 */ /* 0x0003e2000c101538 */
[----:B------:R-:W-:Y:S01]  /*5b570*/  LEA.HI.X.SX32 R5, R10, R0, 0x1, P6 ;  /* 0x000000000a057211 */ /* 0x000fe200030f0eff */
[----:B---3--:R-:W-:Y:S01]  /*5b580*/  IMAD R10, R15, 0x2, R10 ;  /* 0x000000020f0a7824 */ /* 0x008fe200078e020a */
[----:B------:R-:W-:Y:S01]  /*5b590*/  ULDC UR4, c[0x0][0x22c] ;  /* 0x00008b0000047ab9 */ /* 0x000fe20000000800 */
[----:B------:R-:W-:-:S02]  /*5b5a0*/  PRMT R72, R72, 0x7632, R72 ;  /* 0x0000763248487816 */ /* 0x000fc40000000048 */
[----:B------:R3:W-:Y:S01]  /*5b5b0*/  @P4 STG.E.U16 desc[UR56][R4.64], R75 ;  /* 0x0000004b04004986 */ /* 0x0007e2000c101538 */
[-C--:B0-----:R-:W-:Y:S01]  /*5b5c0*/  LEA R8, P4, R10, R3.reuse, 0x1 ;  /* 0x000000030a087211 */ /* 0x081fe200078808ff */
[----:B------:R-:W0:Y:S01]  /*5b5d0*/  LDC R12, c[0x0][0x248] ;  /* 0x00009200ff0c7b82 */ /* 0x000e220000000800 */
[----:B------:R-:W-:Y:S01]  /*5b5e0*/  ISETP.LT.AND P6, PT, R136, UR4, !P0 ;  /* 0x0000000488007c0c */ /* 0x000fe2000c7c1270 */
[----:B------:R-:W-:Y:S01]  /*5b5f0*/  ULDC UR4, c[0x0][0x22c] ;  /* 0x00008b0000047ab9 */ /* 0x000fe20000000800 */
[-C--:B------:R-:W-:Y:S01]  /*5b600*/  LEA.HI.X.SX32 R9, R10, R0.reuse, 0x1, P4 ;  /* 0x000000000a097211 */ /* 0x080fe200020f0eff */
[----:B-1----:R-:W-:Y:S01]  /*5b610*/  IMAD R7, R13, 0x2, R10 ;  /* 0x000000020d077824 */ /* 0x002fe200078e020a */
[----:B------:R-:W-:Y:S02]  /*5b620*/  PRMT R73, R73, 0x7632, R73 ;  /* 0x0000763249497816 */ /* 0x000fe40000000049 */
[----:B------:R-:W-:Y:S01]  /*5b630*/  PRMT R74, R74, 0x7632, R74 ;  /* 0x000076324a4a7816 */ /* 0x000fe2000000004a */
[----:B------:R-:W1:Y:S01]  /*5b640*/  LDC R13, c[0x0][0x248] ;  /* 0x00009200ff0d7b82 */ /* 0x000e620000000800 */
[----:B------:R-:W-:Y:S01]  /*5b650*/  LEA R6, P4, R7, R3, 0x1 ;  /* 0x0000000307067211 */ /* 0x000fe200078808ff */
[----:B--2---:R-:W-:Y:S01]  /*5b660*/  IMAD R10, R14, 0x2, R7 ;  /* 0x000000020e0a7824 */ /* 0x004fe200078e0207 */
[----:B------:R2:W-:Y:S01]  /*5b670*/  @P2 STG.E.U16 desc[UR56][R8.64], R72 ;  /* 0x0000004808002986 */ /* 0x0005e2000c101538 */
[----:B------:R-:W-:Y:S01]  /*5b680*/  ISETP.LT.AND P5, PT, R135, UR5, !P0 ;  /* 0x0000000587007c0c */ /* 0x000fe2000c7a1270 */
[----:B------:R-:W-:Y:S01]  /*5b690*/  ULDC UR5, c[0x0][0x22c] ;  /* 0x00008b0000057ab9 */ /* 0x000fe20000000800 */
[----:B------:R-:W-:-:S02]  /*5b6a0*/  LEA.HI.X.SX32 R7, R7, R0, 0x1, P4 ;  /* 0x0000000007077211 */ /* 0x000fc400020f0eff */
[-C--:B---3--:R-:W-:Y:S01]  /*5b6b0*/  LEA R4, P4, R10, R3.reuse, 0x1 ;  /* 0x000000030a047211 */ /* 0x088fe200078808ff */
[----:B------:R-:W3:Y:S01]  /*5b6c0*/  LDC R15, c[0x0][0x248] ;  /* 0x00009200ff0f7b82 */ /* 0x000ee20000000800 */
[----:B------:R-:W-:Y:S01]  /*5b6d0*/  ISETP.LT.AND P2, PT, R132, UR4, !P0 ;  /* 0x0000000484007c0c */ /* 0x000fe2000c741270 */
[----:B------:R1:W-:Y:S01]  /*5b6e0*/  @P3 STG.E.U16 desc[UR56][R6.64], R73 ;  /* 0x0000004906003986 */ /* 0x0003e2000c101538 */
[----:B------:R-:W-:Y:S01]  /*5b6f0*/  LEA.HI.X.SX32 R5, R10, R0, 0x1, P4 ;  /* 0x000000000a057211 */ /* 0x000fe200020f0eff */
[----:B----4-:R-:W-:Y:S01]  /*5b700*/  IMAD R10, R11, 0x2, R10 ;  /* 0x000000020b0a7824 */ /* 0x010fe200078e020a */
[----:B------:R-:W-:Y:S01]  /*5b710*/  ULDC UR4, c[0x0][0x22c] ;  /* 0x00008b0000047ab9 */ /* 0x000fe20000000800 */
[----:B------:R-:W-:Y:S02]  /*5b720*/  PRMT R75, R75, 0x7632, R75 ;  /* 0x000076324b4b7816 */ /* 0x000fe4000000004b */
[----:B------:R-:W4:Y:S01]  /*5b730*/  LDC R11, c[0x0][0x248] ;  /* 0x00009200ff0b7b82 */ /* 0x000f220000000800 */
[----:B------:R5:W-:Y:S01]  /*5b740*/  @P6 STG.E.U16 desc[UR56][R4.64], R74 ;  /* 0x0000004a04006986 */ /* 0x000be2000c101538 */
[----:B--2---:R-:W-:-:S02]  /*5b750*/  LEA R8, P6, R10, R3, 0x1 ;  /* 0x000000030a087211 */ /* 0x004fc400078c08ff */
[----:B------:R-:W-:Y:S01]  /*5b760*/  ISETP.LT.AND P3, PT, R122, UR4, !P0 ;  /* 0x000000047a007c0c */ /* 0x000fe2000c761270 */
[----:B------:R-:W-:Y:S01]  /*5b770*/  ULDC UR4, c[0x0][0x22c] ;  /* 0x00008b0000047ab9 */ /* 0x000fe20000000800 */
[-C--:B------:R-:W-:Y:S01]  /*5b780*/  LEA.HI.X.SX32 R9, R10, R0.reuse, 0x1, P6 ;  /* 0x000000000a097211 */ /* 0x080fe200030f0eff */
[----:B-1----:R-:W-:Y:S01]  /*5b790*/  IMAD R7, R13, 0x2, R10 ;  /* 0x000000020d077824 */ /* 0x002fe200078e020a */
[----:B------:R-:W1:Y:S01]  /*5b7a0*/  LDC R14, c[0x0][0x248] ;  /* 0x00009200ff0e7b82 */ /* 0x000e620000000800 */
[----:B------:R-:W-:Y:S01]  /*5b7b0*/  ISETP.LT.AND P4, PT, R129, UR4, !P0 ;  /* 0x0000000481007c0c */ /* 0x000fe2000c781270 */
[----:B------:R-:W-:Y:S01]  /*5b7c0*/  ULDC UR4, c[0x0][0x22c] ;  /* 0x00008b0000047ab9 */ /* 0x000fe20000000800 */
[----:B0-----:R-:W-:Y:S01]  /*5b7d0*/  IMAD R10, R12, 0x2, R7 ;  /* 0x000000020c0a7824 */ /* 0x001fe200078e0207 */
[CC--:B------:R-:W-:Y:S01]  /*5b7e0*/  LEA R6, P6, R7.reuse, R3.reuse, 0x1 ;  /* 0x0000000307067211 */ /* 0x0c0fe200078c08ff */
[----:B------:R0:W-:Y:S01]  /*5b7f0*/  @P5 STG.E.U16 desc[UR56][R8.64], R75 ;  /* 0x0000004b08005986 */ /* 0x0001e2000c101538 */
[----:B------:R-:W-:Y:S01]  /*5b800*/  ISETP.LT.AND P5, PT, R126, UR4, !P0 ;  /* 0x000000047e007c0c */ /* 0x000fe2000c7a1270 */
[----:B------:R-:W-:Y:S01]  /*5b810*/  ULDC UR4, c[0x0][0x22c] ;  /* 0x00008b0000047ab9 */ /* 0x000fe20000000800 */
[----:B------:R-:W-:Y:S01]  /*5b820*/  LEA.HI.X.SX32 R7, R7, R0, 0x1, P6 ;  /* 0x0000000007077211 */ /* 0x000fe200030f0eff */
[----:B------:R-:W2:Y:S01]  /*5b830*/  LDC R13, c[0x0][0x248] ;  /* 0x00009200ff0d7b82 */ /* 0x000ea20000000800 */
[----:B-----5:R-:W-:-:S03]  /*5b840*/  LEA R4, P6, R10, R3, 0x1 ;  /* 0x000000030a047211 */ /* 0x020fc600078c08ff */
[----:B------:R1:W-:Y:S01]  /*5b850*/  @P2 STG.E.U16 desc[UR56][R6.64], R80 ;  /* 0x0000005006002986 */ /* 0x0003e2000c101538 */
[-C--:B------:R-:W-:Y:S01]  /*5b860*/  LEA.HI.X.SX32 R5, R10, R0.reuse, 0x1, P6 ;  /* 0x000000000a057211 */ /* 0x080fe200030f0eff */
[----:B----4-:R-:W-:Y:S01]  /*5b870*/  IMAD R10, R11, 0x2, R10 ;  /* 0x000000020b0a7824 */ /* 0x010fe200078e020a */
[----:B------:R-:W-:Y:S01]  /*5b880*/  ISETP.LT.AND P2, PT, R130, UR4, !P0 ;  /* 0x0000000482007c0c */ /* 0x000fe2000c741270 */
[----:B------:R-:W-:Y:S02]  /*5b890*/  ULDC UR4, c[0x0][0x22c] ;  /* 0x00008b0000047ab9 */ /* 0x000fe40000000800 */
[----:B------:R4:W-:Y:S01]  /*5b8a0*/  @P3 STG.E.U16 desc[UR56][R4.64], R81 ;  /* 0x0000005104003986 */ /* 0x0009e2000c101538 */
[----:B---3--:R-:W-:Y:S01]  /*5b8b0*/  IMAD R11, R15, 0x2, R10 ;  /* 0x000000020f0b7824 */ /* 0x008fe200078e020a */
[CC--:B0-----:R-:W-:Y:S01]  /*5b8c0*/  LEA R8, P6, R10.reuse, R3.reuse, 0x1 ;  /* 0x000000030a087211 */ /* 0x0c1fe200078c08ff */
[----:B------:R-:W0:Y:S01]  /*5b8d0*/  LDC R15, c[0x0][0x248] ;  /* 0x00009200ff0f7b82 */ /* 0x000e220000000800 */
[----:B------:R-:W-:Y:S01]  /*5b8e0*/  ISETP.LT.AND P3, PT, R125, UR4, !P0 ;  /* 0x000000047d007c0c */ /* 0x000fe2000c761270 */
[----:B------:R-:W-:Y:S01]  /*5b8f0*/  ULDC UR4, c[0x0][0x22c] ;  /* 0x00008b0000047ab9 */ /* 0x000fe20000000800 */
[----:B------:R-:W-:Y:S01]  /*5b900*/  LEA.HI.X.SX32 R9, R10, R0, 0x1, P6 ;  /* 0x000000000a097211 */ /* 0x000fe200030f0eff */
[----:B-1----:R-:W-:Y:S01]  /*5b910*/  IMAD R6, R14, 0x2, R11 ;  /* 0x000000020e067824 */ /* 0x002fe200078e020b */
[----:B------:R-:W-:-:S02]  /*5b920*/  LEA R10, P6, R11, R3, 0x1 ;  /* 0x000000030b0a7211 */ /* 0x000fc400078c08ff */
[----:B------:R-:W-:Y:S01]  /*5b930*/  PRMT R80, R80, 0x7632, R80 ;  /* 0x0000763250507816 */ /* 0x000fe20000000050 */
[----:B------:R1:W-:Y:S01]  /*5b940*/  @P4 STG.E.U16 desc[UR56][R8.64], R82 ;  /* 0x0000005208004986 */ /* 0x0003e2000c101538 */
[-C--:B------:R-:W-:Y:S01]  /*5b950*/  LEA.HI.X.SX32 R11, R11, R0.reuse, 0x1, P6 ;  /* 0x000000000b0b7211 */ /* 0x080fe200030f0eff */
[----:B------:R-:W3:Y:S01]  /*5b960*/  LDC R14, c[0x0][0x248] ;  /* 0x00009200ff0e7b82 */ /* 0x000ee20000000800 */
[----:B--2---:R-:W-:Y:S01]  /*5b970*/  IMAD R12, R13, 0x2, R6 ;  /* 0x000000020d0c7824 */ /* 0x004fe200078e0206 */
[CC--:B----4-:R-:W-:Y:S02]  /*5b980*/  LEA R4, P6, R6.reuse, R3.reuse, 0x1 ;  /* 0x0000000306047211 */ /* 0x0d0fe400078c08ff */
[----:B------:R2:W-:Y:S01]  /*5b990*/  @P5 STG.E.U16 desc[UR56][R10.64], R83 ;  /* 0x000000530a005986 */ /* 0x0005e2000c101538 */
[----:B------:R-:W-:Y:S02]  /*5b9a0*/  PRMT R81, R81, 0x7632, R81 ;  /* 0x0000763251517816 */ /* 0x000fe40000000051 */
[----:B------:R-:W-:Y:S01]  /*5b9b0*/  LEA.HI.X.SX32 R5, R6, R0, 0x1, P6 ;  /* 0x0000000006057211 */ /* 0x000fe200030f0eff */
[----:B------:R-:W4:Y:S01]  /*5b9c0*/  LDC R13, c[0x0][0x248] ;  /* 0x00009200ff0d7b82 */ /* 0x000f220000000800 */
[----:B------:R-:W-:-:S02]  /*5b9d0*/  LEA R6, P6, R12, R3, 0x1 ;  /* 0x000000030c067211 */ /* 0x000fc400078c08ff */
[----:B------:R-:W-:Y:S01]  /*5b9e0*/  ISETP.LT.AND P4, PT, R127, UR4, !P0 ;  /* 0x000000047f007c0c */ /* 0x000fe2000c781270 */
[----:B------:R5:W-:Y:S01]  /*5b9f0*/  @P2 STG.E.U16 desc[UR56][R4.64], R80 ;  /* 0x0000005004002986 */ /* 0x000be2000c101538 */
[-C--:B------:R-:W-:Y:S01]  /*5ba00*/  LEA.HI.X.SX32 R7, R12, R0.reuse, 0x1, P6 ;  /* 0x000000000c077211 */ /* 0x080fe200030f0eff */
[----:B0-----:R-:W-:Y:S01]  /*5ba10*/  IMAD R12, R15, 0x2, R12 ;  /* 0x000000020f0c7824 */ /* 0x001fe200078e020c */
[----:B-1----:R-:W-:Y:S01]  /*5ba20*/  PRMT R82, R82, 0x7632, R82 ;  /* 0x0000763252527816 */ /* 0x002fe20000000052 */
[----:B------:R-:W0:Y:S01]  /*5ba30*/  LDC R15, c[0x0][0x248] ;  /* 0x00009200ff0f7b82 */ /* 0x000e220000000800 */
[----:B------:R-:W-:Y:S01]  /*5ba40*/  ULDC UR4, c[0x0][0x22c] ;  /* 0x00008b0000047ab9 */ /* 0x000fe20000000800 */
[----:B--2---:R-:W-:Y:S01]  /*5ba50*/  IMAD R10, R17, 0x2, R12 ;  /* 0x00000002110a7824 */ /* 0x004fe200078e020c */
[----:B------:R1:W-:Y:S01]  /*5ba60*/  @P3 STG.E.U16 desc[UR56][R6.64], R81 ;  /* 0x0000005106003986 */ /* 0x0003e2000c101538 */
[-C--:B------:R-:W-:Y:S02]  /*5ba70*/  LEA R8, P3, R12, R3.reuse, 0x1 ;  /* 0x000000030c087211 */ /* 0x080fe400078608ff */
[----:B------:R-:W-:Y:S01]  /*5ba80*/  ISETP.LT.AND P5, PT, R123, UR4, !P0 ;  /* 0x000000047b007c0c */ /* 0x000fe2000c7a1270 */
[----:B------:R-:W-:Y:S01]  /*5ba90*/  ULDC UR4, c[0x0][0x22c] ;  /* 0x00008b0000047ab9 */ /* 0x000fe20000000800 */
[----:B-----5:R-:W-:Y:S01]  /*5baa0*/  LEA R4, P6, R10, R3, 0x1 ;  /* 0x000000030a047211 */ /* 0x020fe200078c08ff */
[----:B------:R-:W2:Y:S01]  /*5bab0*/  LDC R17, c[0x0][0x248] ;  /* 0x00009200ff117b82 */ /* 0x000ea20000000800 */
[----:B------:R-:W-:-:S02]  /*5bac0*/  LEA.HI.X.SX32 R9, R12, R0, 0x1, P3 ;  /* 0x000000000c097211 */ /* 0x000fc400018f0eff */
[-C--:B------:R-:W-:Y:S02]  /*5bad0*/  LEA.HI.X.SX32 R5, R10, R0.reuse, 0x1, P6 ;  /* 0x000000000a057211 */ /* 0x080fe400030f0eff */
[----:B------:R-:W-:Y:S01]  /*5bae0*/  ISETP.LT.AND P2, PT, R121, UR4, !P0 ;  /* 0x0000000479007c0c */ /* 0x000fe2000c741270 */
[----:B------:R-:W-:Y:S01]  /*5baf0*/  @P4 STG.E.U16 desc[UR56][R8.64], R82 ;  /* 0x0000005208004986 */ /* 0x000fe2000c101538 */
[----:B----4-:R-:W-:Y:S01]  /*5bb00*/  IMAD R10, R13, 0x2, R10 ;  /* 0x000000020d0a7824 */ /* 0x010fe200078e020a */
[----:B------:R-:W4:Y:S01]  /*5bb10*/  LDC R16, c[0x0][0x248] ;  /* 0x00009200ff107b82 */ /* 0x000f220000000800 */
[----:B------:R-:W-:Y:S01]  /*5bb20*/  PRMT R83, R83, 0x7632, R83 ;  /* 0x0000763253537816 */ /* 0x000fe20000000053 */
[----:B------:R-:W-:Y:S01]  /*5bb30*/  ULDC UR4, c[0x0][0x22c] ;  /* 0x00008b0000047ab9 */ /* 0x000fe20000000800 */
[----:B------:R-:W-:Y:S01]  /*5bb40*/  IMAD R12, R19, 0x2, R10 ;  /* 0x00000002130c7824 */ /* 0x000fe200078e020a */
[-C--:B-1----:R-:W-:Y:S02]  /*5bb50*/  LEA R6, P4, R10, R3.reuse, 0x1 ;  /* 0x000000030a067211 */ /* 0x082fe400078808ff */
[----:B------:R1:W-:Y:S01]  /*5bb60*/  @P5 STG.E.U16 desc[UR56][R4.64], R83 ;  /* 0x0000005304005986 */ /* 0x0003e2000c101538 */
[----:B------:R-:W-:Y:S01]  /*5bb70*/  ISETP.LT.AND P3, PT, R124, UR4, !P0 ;  /* 0x000000047c007c0c */ /* 0x000fe2000c761270 */
[----:B------:R-:W-:Y:S01]  /*5bb80*/  ULDC UR4, c[0x0][0x22c] ;  /* 0x00008b0000047ab9 */ /* 0x000fe20000000800 */
[----:B------:R-:W-:Y:S01]  /*5bb90*/  LEA.HI.X.SX32 R7, R10, R0, 0x1, P4 ;  /* 0x000000000a077211 */ /* 0x000fe200020f0eff */
[----:B------:R-:W5:Y:S01]  /*5bba0*/  LDC R19, c[0x0][0x248] ;  /* 0x00009200ff137b82 */ /* 0x000f620000000800 */
        /* <DEDUP_REMOVED lines=8> */
[----:B--2---:R-:W-:Y:S01]  /*5bc30*/  IMAD R13, R17, 0x2, R12 ;  /* 0x00000002110d7824 */ /* 0x004fe200078e020c */
[----:B-1----:R-:W-:Y:S01]  /*5bc40*/  LEA R4, P2, R12, R3, 0x1 ;  /* 0x000000030c047211 */ /* 0x002fe200078408ff */
[----:B------:R4:W-:Y:S01]  /*5bc50*/  @P3 STG.E.U16 desc[UR56][R10.64], R89 ;  /* 0x000000590a003986 */ /* 0x0009e2000c101538 */
[----:B------:R-:W-:-:S02]  /*5bc60*/  ULDC UR5, c[0x0][0x22c] ;  /* 0x00008b0000057ab9 */ /* 0x000fc40000000800 */
[CC--:B------:R-:W-:Y:S01]  /*5bc70*/  LEA R8, P6, R13.reuse, R3.reuse, 0x1 ;  /* 0x000000030d087211 */ /* 0x0c0fe200078c08ff */
[----:B------:R-:W1:Y:S01]  /*5bc80*/  LDC R17, c[0x0][0x248] ;  /* 0x00009200ff117b82 */ /* 0x000e620000000800 */
[-C--:B------:R-:W-:Y:S02]  /*5bc90*/  LEA.HI.X.SX32 R5, R12, R0.reuse, 0x1, P2 ;  /* 0x000000000c057211 */ /* 0x080fe400010f0eff */
[-C--:B------:R-:W-:Y:S01]  /*5bca0*/  LEA.HI.X.SX32 R9, R13, R0.reuse, 0x1, P6 ;  /* 0x000000000d097211 */ /* 0x080fe200030f0eff */
[----:B---3--:R-:W-:Y:S01]  /*5bcb0*/  IMAD R13, R14, 0x2, R13 ;  /* 0x000000020e0d7824 */ /* 0x008fe200078e020d */
[----:B------:R-:W-:Y:S01]  /*5bcc0*/  ISETP.LT.AND P2, PT, R56, UR4, !P0 ;  /* 0x0000000438007c0c */ /* 0x000fe2000c741270 */
[----:B------:R2:W-:Y:S01]  /*5bcd0*/  @P5 STG.E.U16 desc[UR56][R4.64], R90 ;  /* 0x0000005a04005986 */ /* 0x0005e2000c101538 */
[----:B------:R-:W-:Y:S01]  /*5bce0*/  ISETP.LT.AND P3, PT, R84, UR5, !P0 ;  /* 0x0000000554007c0c */ /* 0x000fe2000c761270 */
[----:B------:R-:W3:Y:S01]  /*5bcf0*/  LDC R12, c[0x0][0x248] ;  /* 0x00009200ff0c7b82 */ /* 0x000ee20000000800 */
[----:B----4-:R-:W-:Y:S01]  /*5bd00*/  IMAD R10, R16, 0x2, R13 ;  /* 0x00000002100a7824 */ /* 0x010fe200078e020d */
[----:B------:R0:W-:Y:S01]  /*5bd10*/  @P4 STG.E.U16 desc[UR56][R8.64], R91 ;  /* 0x0000005b08004986 */ /* 0x0001e2000c101538 */
[C---:B------:R-:W-:Y:S01]  /*5bd20*/  LEA R6, P4, R13.reuse, R3, 0x1 ;  /* 0x000000030d067211 */ /* 0x040fe200078808ff */
[----:B------:R-:W-:Y:S01]  /*5bd30*/  ULDC UR4, c[0x0][0x22c] ;  /* 0x00008b0000047ab9 */ /* 0x000fe20000000800 */
[----:B------:R-:W-:Y:S01]  /*5bd40*/  PRMT R88, R88, 0x7632, R88 ;  /* 0x0000763258587816 */ /* 0x000fe20000000058 */
[----:B------:R-:W-:Y:S01]  /*5bd50*/  ULDC UR5, c[0x0][0x22c] ;  /* 0x00008b0000057ab9 */ /* 0x000fe20000000800 */
[----:B------:R-:W-:Y:S01]  /*5bd60*/  LEA.HI.X.SX32 R7, R13, R0, 0x1, P4 ;  /* 0x000000000d077211 */ /* 0x000fe200020f0eff */
[----:B------:R-:W4:Y:S01]  /*5bd70*/  LDC R14, c[0x0][0x248] ;  /* 0x00009200ff0e7b82 */ /* 0x000f220000000800 */
[----:B------:R-:W-:-:S02]  /*5bd80*/  PRMT R89, R89, 0x7632, R89 ;  /* 0x0000763259597816 */ /* 0x000fc40000000059 */
[-C--:B--2---:R-:W-:Y:S01]  /*5bd90*/  LEA R4, P6, R10, R3.reuse, 0x1 ;  /* 0x000000030a047211 */ /* 0x084fe200078c08ff */
        /* <DEDUP_REMOVED lines=11> */
[----:B------:R-:W5:Y:S01]  /*5be50*/  LDC R13, c[0x0][0x248] ;  /* 0x00009200ff0d7b82 */ /* 0x000f620000000800 */
[----:B---3--:R-:W-:Y:S01]  /*5be60*/  IMAD R7, R12, 0x2, R9 ;  /* 0x000000020c077824 */ /* 0x008fe200078e0209 */
[----:B------:R-:W-:Y:S01]  /*5be70*/  LEA.HI.X.SX32 R9, R9, R0, 0x1, P3 ;  /* 0x0000000009097211 */ /* 0x000fe200018f0eff */
[----:B------:R-:W-:Y:S02]  /*5be80*/  ULDC UR4, c[0x0][0x22c] ;  /* 0x00008b0000047ab9 */ /* 0x000fe40000000800 */
[----:B------:R-:W-:Y:S01]  /*5be90*/  ISETP.LT.AND P2, PT, R58, UR4, !P0 ;  /* 0x000000043a007c0c */ /* 0x000fe2000c741270 */
[----:B------:R-:W-:Y:S01]  /*5bea0*/  ULDC UR4, c[0x0][0x22c] ;  /* 0x00008b0000047ab9 */ /* 0x000fe20000000800 */
[----:B------:R3:W-:Y:S01]  /*5beb0*/  @P5 STG.E.U16 desc[UR56][R8.64], R90 ;  /* 0x0000005a08005986 */ /* 0x0007e2000c101538 */
[----:B------:R-:W1:Y:S01]  /*5bec0*/  LDC R12, c[0x0][0x248] ;  /* 0x00009200ff0c7b82 */ /* 0x000e620000000800 */
[----:B----4-:R-:W-:Y:S01]  /*5bed0*/  IMAD R10, R14, 0x2, R7 ;  /* 0x000000020e0a7824 */ /* 0x010fe200078e0207 */
[----:B------:R-:W-:Y:S01]  /*5bee0*/  ISETP.LT.AND P6, PT, R54, UR4, !P0 ;  /* 0x0000000436007c0c */ /* 0x000fe2000c7c1270 */
[----:B------:R-:W-:Y:S01]  /*5bef0*/  ULDC UR4, c[0x0][0x22c] ;  /* 0x00008b0000047ab9 */ /* 0x000fe20000000800 */
[----:B------:R-:W-:-:S02]  /*5bf00*/  LEA R6, P3, R7, R3, 0x1 ;  /* 0x0000000307067211 */ /* 0x000fc400078608ff */
[CC--:B--2---:R-:W-:Y:S02]  /*5bf10*/  LEA R4, P5, R10.reuse, R3.reuse, 0x1 ;  /* 0x000000030a047211 */ /* 0x0c4fe400078a08ff */
[----:B------:R-:W2:Y:S01]  /*5bf20*/  LDC R15, c[0x0][0x248] ;  /* 0x00009200ff0f7b82 */ /* 0x000ea20000000800 */
[-C--:B------:R-:W-:Y:S02]  /*5bf30*/  LEA.HI.X.SX32 R7, R7, R0.reuse, 0x1, P3 ;  /* 0x0000000007077211 */ /* 0x080fe400018f0eff */
[-C--:B------:R-:W-:Y:S01]  /*5bf40*/  LEA.HI.X.SX32 R5, R10, R0.reuse, 0x1, P5 ;  /* 0x000000000a057211 */ /* 0x080fe200028f0eff */
[----:B0-----:R-:W-:Y:S01]  /*5bf50*/  IMAD R10, R11, 0x2, R10 ;  /* 0x000000020b0a7824 */ /* 0x001fe200078e020a */
[----:B------:R-:W-:Y:S01]  /*5bf60*/  ISETP.LT.AND P3, PT, R50, UR4, !P0 ;  /* 0x0000000432007c0c */ /* 0x000fe2000c761270 */
[----:B------:R-:W-:Y:S01]  /*5bf70*/  ULDC UR4, c[0x0][0x22c] ;  /* 0x00008b0000047ab9 */ /* 0x000fe20000000800 */
[----:B------:R0:W-:Y:S01]  /*5bf80*/  @P4 STG.E.U16 desc[UR56][R6.64], R91 ;  /* 0x0000005b06004986 */ /* 0x0001e2000c101538 */
[----:B-----5:R-:W-:Y:S01]  /*5bf90*/  IMAD R11, R13, 0x2, R10 ;  /* 0x000000020d0b7824 */ /* 0x020fe200078e020a */
[C---:B---3--:R-:W-:Y:S01]  /*5bfa0*/  LEA R8, P5, R10.reuse, R3, 0x1 ;  /* 0x000000030a087211 */ /* 0x048fe200078a08ff */
[----:B------:R-:W3:Y:S01]  /*5bfb0*/  LDC R13, c[0x0][0x248] ;  /* 0x00009200ff0d7b82 */ /* 0x000ee20000000800 */
[----:B------:R-:W-:Y:S01]  /*5bfc0*/  ISETP.LT.AND P4, PT, R55, UR4, !P0 ;  /* 0x0000000437007c0c */ /* 0x000fe2000c781270 */
[----:B------:R4:W-:Y:S01]  /*5bfd0*/  @P2 STG.E.U16 desc[UR56][R4.64], R96 ;  /* 0x0000006004002986 */ /* 0x0009e2000c101538 */
[----:B------:R-:W-:Y:S01]  /*5bfe0*/  LEA.HI.X.SX32 R9, R10, R0, 0x1, P5 ;  /* 0x000000000a097211 */ /* 0x000fe200028f0eff */
[----:B------:R-:W-:Y:S01]  /*5bff0*/  ULDC UR4, c[0x0][0x22c] ;  /* 0x00008b0000047ab9 */ /* 0x000fe20000000800 */
[----:B-1----:R-:W-:Y:S01]  /*5c000*/  IMAD R10, R12, 0x2, R11 ;  /* 0x000000020c0a7824 */ /* 0x002fe200078e020b */
[----:B------:R-:W-:-:S02]  /*5c010*/  ISETP.LT.AND P2, PT, R51, UR4, !P0 ;  /* 0x0000000433007c0c */ /* 0x000fc4000c741270 */
[----:B------:R-:W1:Y:S01]  /*5c020*/  LDC R14, c[0x0][0x248] ;  /* 0x00009200ff0e7b82 */ /* 0x000e620000000800 */
[CC--:B0-----:R-:W-:Y:S01]  /*5c030*/  LEA R6, P5, R11.reuse, R3.reuse, 0x1 ;  /* 0x000000030b067211 */ /* 0x0c1fe200078a08ff */
[----:B------:R0:W-:Y:S01]  /*5c040*/  @P6 STG.E.U16 desc[UR56][R8.64], R97 ;  /* 0x0000006108006986 */ /* 0x0001e2000c101538 */
[----:B------:R-:W-:Y:S02]  /*5c050*/  ULDC UR4, c[0x0][0x22c] ;  /* 0x00008b0000047ab9 */ /* 0x000fe40000000800 */
[-C--:B------:R-:W-:Y:S02]  /*5c060*/  LEA.HI.X.SX32 R7, R11, R0.reuse, 0x1, P5 ;  /* 0x000000000b077211 */ /* 0x080fe400028f0eff */
[C---:B----4-:R-:W-:Y:S01]  /*5c070*/  LEA R4, P6, R10.reuse, R3, 0x1 ;  /* 0x000000030a047211 */ /* 0x050fe200078c08ff */
[----:B------:R-:W4:Y:S01]  /*5c080*/  LDC R11, c[0x0][0x248] ;  /* 0x00009200ff0b7b82 */ /* 0x000f220000000800 */
[----:B------:R-:W-:Y:S01]  /*5c090*/  ISETP.LT.AND P5, PT, R45, UR4, !P0 ;  /* 0x000000042d007c0c */ /* 0x000fe2000c7a1270 */
[----:B------:R3:W-:Y:S01]  /*5c0a0*/  @P3 STG.E.U16 desc[UR56][R6.64], R98 ;  /* 0x0000006206003986 */ /* 0x0007e2000c101538 */
[----:B------:R-:W-:Y:S01]  /*5c0b0*/  LEA.HI.X.SX32 R5, R10, R0, 0x1, P6 ;  /* 0x000000000a057211 */ /* 0x000fe200030f0eff */
[----:B--2---:R-:W-:Y:S01]  /*5c0c0*/  IMAD R10, R15, 0x2, R10 ;  /* 0x000000020f0a7824 */ /* 0x004fe200078e020a */
[----:B------:R-:W-:Y:S01]  /*5c0d0*/  ULDC UR4, c[0x0][0x22c] ;  /* 0x00008b0000047ab9 */ /* 0x000fe20000000800 */
[----:B------:R-:W-:-:S02]  /*5c0e0*/  PRMT R96, R96, 0x7632, R96 ;  /* 0x0000763260607816 */ /* 0x000fc40000000060 */
[----:B------:R2:W-:Y:S01]  /*5c0f0*/  @P4 STG.E.U16 desc[UR56][R4.64], R99 ;  /* 0x0000006304004986 */ /* 0x0005e2000c101538 */
[CC--:B0-----:R-:W-:Y:S01]  /*5c100*/  LEA R8, P4, R10.reuse, R3.reuse, 0x1 ;  /* 0x000000030a087211 */ /* 0x0c1fe200078808ff */
[----:B------:R-:W0:Y:S01]  /*5c110*/  LDC R12, c[0x0][0x248] ;  /* 0x00009200ff0c7b82 */ /* 0x000e220000000800 */
[----:B------:R-:W-:Y:S01]  /*5c120*/  ISETP.LT.AND P6, PT, R53, UR4, !P0 ;  /* 0x0000000435007c0c */ /* 0x000fe2000c7c1270 */
[----:B------:R-:W-:Y:S01]  /*5c130*/  ULDC UR4, c[0x0][0x22c] ;  /* 0x00008b0000047ab9 */ /* 0x000fe20000000800 */
[-C--:B------:R-:W-:Y:S01]  /*5c140*/  LEA.HI.X.SX32 R9, R10, R0.reuse, 0x1, P4 ;  /* 0x000000000a097211 */ /* 0x080fe200020f0eff */
[----:B---3--:R-:W-:Y:S01]  /*5c150*/  IMAD R7, R13, 0x2, R10 ;  /* 0x000000020d077824 */ /* 0x008fe200078e020a */
[----:B------:R-:W-:Y:S02]  /*5c160*/  PRMT R97, R97, 0x7632, R97 ;  /* 0x0000763261617816 */ /* 0x000fe40000000061 */
[----:B------:R-:W-:Y:S01]  /*5c170*/  PRMT R98, R98, 0x7632, R98 ;  /* 0x0000763262627816 */ /* 0x000fe20000000062 */
[----:B------:R-:W3:Y:S01]  /*5c180*/  LDC R13, c[0x0][0x248] ;  /* 0x00009200ff0d7b82 */ /* 0x000ee20000000800 */
[C---:B------:R-:W-:Y:S01]  /*5c190*/  LEA R6, P4, R7.reuse, R3, 0x1 ;  /* 0x0000000307067211 */ /* 0x040fe200078808ff */
[----:B-1----:R-:W-:Y:S01]  /*5c1a0*/  IMAD R10, R14, 0x2, R7 ;  /* 0x000000020e0a7824 */ /* 0x002fe200078e0207 */
[----:B------:R1:W-:Y:S01]  /*5c1b0*/  @P2 STG.E.U16 desc[UR56][R8.64], R96 ;  /* 0x0000006008002986 */ /* 0x0003e2000c101538 */
[----:B------:R-:W-:Y:S01]  /*5c1c0*/  ISETP.LT.AND P3, PT, R52, UR5, !P0 ;  /* 0x0000000534007c0c */ /* 0x000fe2000c761270 */
[----:B------:R-:W-:Y:S01]  /*5c1d0*/  ULDC UR5, c[0x0][0x22c] ;  /* 0x00008b0000057ab9 */ /* 0x000fe20000000800 */
[----:B------:R-:W-:-:S02]  /*5c1e0*/  LEA.HI.X.SX32 R7, R7, R0, 0x1, P4 ;  /* 0x0000000007077211 */ /* 0x000fc400020f0eff */
[CC--:B--2---:R-:W-:Y:S01]  /*5c1f0*/  LEA R4, P4, R10.reuse, R3.reuse, 0x1 ;  /* 0x000000030a047211 */ /* 0x0c4fe200078808ff */
[----:B------:R-:W2:Y:S01]  /*5c200*/  LDC R15, c[0x0][0x248] ;  /* 0x00009200ff0f7b82 */ /* 0x000ea20000000800 */
        /* <DEDUP_REMOVED lines=8> */
[----:B-1----:R-:W-:-:S02]  /*5c290*/  LEA R8, P6, R10, R3, 0x1 ;  /* 0x000000030a087211 */ /* 0x002fc400078c08ff */
[----:B------:R-:W-:Y:S01]  /*5c2a0*/  ISETP.LT.AND P4, PT, R39, UR4, !P0 ;  /* 0x0000000427007c0c */ /* 0x000fe2000c781270 */
[----:B------:R-:W-:Y:S01]  /*5c2b0*/  ULDC UR4, c[0x0][0x22c] ;  /* 0x00008b0000047ab9 */ /* 0x000fe20000000800 */
[-C--:B------:R-:W-:Y:S01]  /*5c2c0*/  LEA.HI.X.SX32 R9, R10, R0.reuse, 0x1, P6 ;  /* 0x000000000a097211 */ /* 0x080fe200030f0eff */
[----:B---3--:R-:W-:Y:S01]  /*5c2d0*/  IMAD R7, R13, 0x2, R10 ;  /* 0x000000020d077824 */ /* 0x008fe200078e020a */
[----:B------:R-:W1:Y:S01]  /*5c2e0*/  LDC R14, c[0x0][0x248] ;  /* 0x00009200ff0e7b82 */ /* 0x000e620000000800 */
[----:B------:R-:W-:Y:S01]  /*5c2f0*/  ISETP.LT.AND P5, PT, R46, UR4, !P0 ;  /* 0x000000042e007c0c */ /* 0x000fe2000c7a1270 */
[----:B------:R-:W-:Y:S01]  /*5c300*/  ULDC UR4, c[0x0][0x22c] ;  /* 0x00008b0000047ab9 */ /* 0x000fe20000000800 */
[----:B0-----:R-:W-:Y:S01]  /*5c310*/  IMAD R10, R12, 0x2, R7 ;  /* 0x000000020c0a7824 */ /* 0x001fe200078e0207 */
[-C--:B------:R-:W-:Y:S01]  /*5c320*/  LEA R6, P6, R7, R3.reuse, 0x1 ;  /* 0x0000000307067211 */ /* 0x080fe200078c08ff */
[----:B------:R0:W-:Y:S01]  /*5c330*/  @P3 STG.E.U16 desc[UR56][R8.64], R99 ;  /* 0x0000006308003986 */ /* 0x0001e2000c101538 */
[----:B------:R-:W-:Y:S01]  /*5c340*/  ISETP.LT.AND P3, PT, R43, UR4, !P0 ;  /* 0x000000042b007c0c */ /* 0x000fe2000c761270 */
[----:B------:R-:W-:Y:S01]  /*5c350*/  ULDC UR4, c[0x0][0x22c] ;  /* 0x00008b0000047ab9 */ /* 0x000fe20000000800 */
[----:B------:R-:W-:Y:S01]  /*5c360*/  LEA.HI.X.SX32 R7, R7, R0, 0x1, P6 ;  /* 0x0000000007077211 */ /* 0x000fe200030f0eff */
[----:B------:R-:W3:Y:S01]  /*5c370*/  LDC R13, c[0x0][0x248] ;  /* 0x00009200ff0d7b82 */ /* 0x000ee20000000800 */
[----:B-----5:R-:W-:-:S03]  /*5c380*/  LEA R4, P6, R10, R3, 0x1 ;  /* 0x000000030a047211 */ /* 0x020fc600078c08ff */
[----:B------:R1:W-:Y:S01]  /*5c390*/  @P2 STG.E.U16 desc[UR56][R6.64], R100 ;  /* 0x0000006406002986 */ /* 0x0003e2000c101538 */
[-C--:B------:R-:W-:Y:S01]  /*5c3a0*/  LEA.HI.X.SX32 R5, R10, R0.reuse, 0x1, P6 ;  /* 0x000000000a057211 */ /* 0x080fe200030f0eff */
[----:B----4-:R-:W-:Y:S01]  /*5c3b0*/  IMAD R10, R11, 0x2, R10 ;  /* 0x000000020b0a7824 */ /* 0x010fe200078e020a */
[----:B------:R-:W-:Y:S01]  /*5c3c0*/  ISETP.LT.AND P2, PT, R47, UR4, !P0 ;  /* 0x000000042f007c0c */ /* 0x000fe2000c741270 */
[----:B------:R-:W-:Y:S02]  /*5c3d0*/  ULDC UR4, c[0x0][0x22c] ;  /* 0x00008b0000047ab9 */ /* 0x000fe40000000800 */
[----:B------:R4:W-:Y:S01]  /*5c3e0*/  @P4 STG.E.U16 desc[UR56][R4.64], R101 ;  /* 0x0000006504004986 */ /* 0x0009e2000c101538 */
[----:B--2---:R-:W-:Y:S01]  /*5c3f0*/  IMAD R11, R15, 0x2, R10 ;  /* 0x000000020f0b7824 */ /* 0x004fe200078e020a */
[-C--:B0-----:R-:W-:Y:S01]  /*5c400*/  LEA R8, P6, R10, R3.reuse, 0x1 ;  /* 0x000000030a087211 */ /* 0x081fe200078c08ff */
        /* <DEDUP_REMOVED lines=9> */
[----:B------:R-:W2:Y:S01]  /*5c4a0*/  LDC R14, c[0x0][0x248] ;  /* 0x00009200ff0e7b82 */ /* 0x000ea20000000800 */
[----:B---3--:R-:W-:Y:S01]  /*5c4b0*/  IMAD R12, R13, 0x2, R6 ;  /* 0x000000020d0c7824 */ /* 0x008fe200078e0206 */
[-C--:B----4-:R-:W-:Y:S02]  /*5c4c0*/  LEA R4, P6, R6, R3.reuse, 0x1 ;  /* 0x0000000306047211 */ /* 0x090fe400078c08ff */
[----:B------:R-:W-:Y:S01]  /*5c4d0*/  ISETP.LT.AND P5, PT, R44, UR4, !P0 ;  /* 0x000000042c007c0c */ /* 0x000fe2000c7a1270 */
[----:B------:R3:W-:Y:S01]  /*5c4e0*/  @P3 STG.E.U16 desc[UR56][R10.64], R103 ;  /* 0x000000670a003986 */ /* 0x0007e2000c101538 */
[----:B------:R-:W-:Y:S01]  /*5c4f0*/  LEA.HI.X.SX32 R5, R6, R0, 0x1, P6 ;  /* 0x0000000006057211 */ /* 0x000fe200030f0eff */
[----:B------:R-:W-:Y:S01]  /*5c500*/  ULDC UR4, c[0x0][0x22c] ;  /* 0x00008b0000047ab9 */ /* 0x000fe20000000800 */
[----:B------:R-:W4:Y:S01]  /*5c510*/  LDC R13, c[0x0][0x248] ;  /* 0x00009200ff0d7b82 */ /* 0x000f220000000800 */
[----:B------:R-:W-:-:S02]  /*5c520*/  LEA R6, P6, R12, R3, 0x1 ;  /* 0x000000030c067211 */ /* 0x000fc400078c08ff */
[----:B------:R-:W-:Y:S01]  /*5c530*/  PRMT R101, R101, 0x7632, R101 ;  /* 0x0000763265657816 */ /* 0x000fe20000000065 */
[----:B------:R5:W-:Y:S01]  /*5c540*/  @P2 STG.E.U16 desc[UR56][R4.64], R100 ;  /* 0x0000006404002986 */ /* 0x000be2000c101538 */
[----:B------:R-:W-:Y:S01]  /*5c550*/  LEA.HI.X.SX32 R7, R12, R0, 0x1, P6 ;  /* 0x000000000c077211 */ /* 0x000fe200030f0eff */
[----:B0-----:R-:W-:Y:S01]  /*5c560*/  IMAD R12, R15, 0x2, R12 ;  /* 0x000000020f0c7824 */ /* 0x001fe200078e020c */
[----:B------:R-:W-:Y:S01]  /*5c570*/  ISETP.LT.AND P3, PT, R40, UR4, !P0 ;  /* 0x0000000428007c0c */ /* 0x000fe2000c761270 */
[----:B------:R-:W0:Y:S01]  /*5c580*/  LDC R15, c[0x0][0x248] ;  /* 0x00009200ff0f7b82 */ /* 0x000e220000000800 */
[----:B-1----:R-:W-:Y:S01]  /*5c590*/  PRMT R102, R102, 0x7632, R102 ;  /* 0x0000763266667816 */ /* 0x002fe20000000066 */
[----:B---3--:R-:W-:Y:S01]  /*5c5a0*/  IMAD R10, R17, 0x2, R12 ;  /* 0x00000002110a7824 */ /* 0x008fe200078e020c */
[----:B------:R1:W-:Y:S01]  /*5c5b0*/  @P4 STG.E.U16 desc[UR56][R6.64], R101 ;  /* 0x0000006506004986 */ /* 0x0003e2000c101538 */
[----:B------:R-:W-:Y:S01]  /*5c5c0*/  LEA R8, P4, R12, R3, 0x1 ;  /* 0x000000030c087211 */ /* 0x000fe200078808ff */
[----:B------:R-:W-:Y:S01]  /*5c5d0*/  ULDC UR4, c[0x0][0x22c] ;  /* 0x00008b0000047ab9 */ /* 0x000fe20000000800 */
[----:B------:R-:W-:-:S02]  /*5c5e0*/  PRMT R103, R103, 0x7632, R103 ;  /* 0x0000763267677816 */ /* 0x000fc40000000067 */
[-C--:B-----5:R-:W-:Y:S01]  /*5c5f0*/  LEA R4, P6, R10, R3.reuse, 0x1 ;  /* 0x000000030a047211 */ /* 0x0a0fe200078c08ff */
[----:B------:R-:W3:Y:S01]  /*5c600*/  LDC R17, c[0x0][0x248] ;  /* 0x00009200ff117b82 */ /* 0x000ee20000000800 */
[-C--:B------:R-:W-:Y:S02]  /*5c610*/  LEA.HI.X.SX32 R9, R12, R0.reuse, 0x1, P4 ;  /* 0x000000000c097211 */ /* 0x080fe400020f0eff */
[----:B------:R-:W-:Y:S02]  /*5c620*/  LEA.HI.X.SX32 R5, R10, R0, 0x1, P6 ;  /* 0x000000000a057211 */ /* 0x000fe400030f0eff */
[----:B------:R-:W-:Y:S01]  /*5c630*/  ISETP.LT.AND P2, PT, R38, UR4, !P0 ;  /* 0x0000000426007c0c */ /* 0x000fe2000c741270 */
[----:B------:R-:W-:Y:S01]  /*5c640*/  @P5 STG.E.U16 desc[UR56][R8.64], R102 ;  /* 0x0000006608005986 */ /* 0x000fe2000c101538 */
[----:B----4-:R-:W-:Y:S01]  /*5c650*/  IMAD R10, R13, 0x2, R10 ;  /* 0x000000020d0a7824 */ /* 0x010fe200078e020a */
[----:B------:R-:W4:Y:S01]  /*5c660*/  LDC R16, c[0x0][0x248] ;  /* 0x00009200ff107b82 */ /* 0x000f220000000800 */
[----:B------:R-:W-:Y:S01]  /*5c670*/  ULDC UR4, c[0x0][0x22c] ;  /* 0x00008b0000047ab9 */ /* 0x000fe20000000800 */
[----:B------:R5:W-:Y:S01]  /*5c680*/  @P3 STG.E.U16 desc[UR56][R4.64], R103 ;  /* 0x0000006704003986 */ /* 0x000be2000c101538 */
[----:B------:R-:W-:Y:S01]  /*5c690*/  IMAD R12, R19, 0x2, R10 ;  /* 0x00000002130c7824 */ /* 0x000fe200078e020a */
[----:B-1----:R-:W-:-:S02]  /*5c6a0*/  LEA R6, P3, R10, R3, 0x1 ;  /* 0x000000030a067211 */ /* 0x002fc400078608ff */
[----:B------:R-:W-:Y:S01]  /*5c6b0*/  ISETP.LT.AND P4, PT, R41, UR4, !P0 ;  /* 0x0000000429007c0c */ /* 0x000fe2000c781270 */
[----:B------:R-:W-:Y:S01]  /*5c6c0*/  ULDC UR4, c[0x0][0x22c] ;  /* 0x00008b0000047ab9 */ /* 0x000fe20000000800 */
[-C--:B------:R-:W-:Y:S01]  /*5c6d0*/  LEA.HI.X.SX32 R7, R10, R0.reuse, 0x1, P3 ;  /* 0x000000000a077211 */ /* 0x080fe200018f0eff */
[----:B------:R-:W1:Y:S01]  /*5c6e0*/  LDC R19, c[0x0][0x248] ;  /* 0x00009200ff137b82 */ /* 0x000e620000000800 */
[CC--:B------:R-:W-:Y:S02]  /*5c6f0*/  LEA R10, P6, R12.reuse, R3.reuse, 0x1 ;  /* 0x000000030c0a7211 */ /* 0x0c0fe400078c08ff */
        /* <DEDUP_REMOVED lines=8> */
[----:B-----5:R-:W-:Y:S01]  /*5c780*/  LEA R4, P2, R12, R3, 0x1 ;  /* 0x000000030c047211 */ /* 0x020fe200078408ff */
[----:B------:R4:W-:Y:S01]  /*5c790*/  @P4 STG.E.U16 desc[UR56][R10.64], R105 ;  /* 0x000000690a004986 */ /* 0x0009e2000c101538 */
[----:B------:R-:W-:-:S02]  /*5c7a0*/  ULDC UR5, c[0x0][0x22c] ;  /* 0x00008b0000057ab9 */ /* 0x000fc40000000800 */
[CC--:B------:R-:W-:Y:S01]  /*5c7b0*/  LEA R8, P6, R13.reuse, R3.reuse, 0x1 ;  /* 0x000000030d087211 */ /* 0x0c0fe200078c08ff */
[----:B------:R-:W3:Y:S01]  /*5c7c0*/  LDC R17, c[0x0][0x248] ;  /* 0x00009200ff117b82 */ /* 0x000ee20000000800 */
[-C--:B------:R-:W-:Y:S02]  /*5c7d0*/  LEA.HI.X.SX32 R5, R12, R0.reuse, 0x1, P2 ;  /* 0x000000000c057211 */ /* 0x080fe400010f0eff */
[-C--:B------:R-:W-:Y:S01]  /*5c7e0*/  LEA.HI.X.SX32 R9, R13, R0.reuse, 0x1, P6 ;  /* 0x000000000d097211 */ /* 0x080fe200030f0eff */
[----:B--2---:R-:W-:Y:S01]  /*5c7f0*/  IMAD R13, R14, 0x2, R13 ;  /* 0x000000020e0d7824 */ /* 0x004fe200078e020d */
[----:B------:R-:W-:Y:S01]  /*5c800*/  ISETP.LT.AND P2, PT, R32, UR4, !P0 ;  /* 0x0000000420007c0c */ /* 0x000fe2000c741270 */
[----:B------:R2:W-:Y:S01]  /*5c810*/  @P5 STG.E.U16 desc[UR56][R4.64], R106 ;  /* 0x0000006a04005986 */ /* 0x0005e2000c101538 */
[----:B------:R-:W-:Y:S01]  /*5c820*/  ISETP.LT.AND P4, PT, R36, UR5, !P0 ;  /* 0x0000000524007c0c */ /* 0x000fe2000c781270 */
[----:B------:R-:W5:Y:S01]  /*5c830*/  LDC R12, c[0x0][0x248] ;  /* 0x00009200ff0c7b82 */ /* 0x000f620000000800 */
        /* <DEDUP_REMOVED lines=9> */
[CC--:B--2---:R-:W-:Y:S01]  /*5c8d0*/  LEA R4, P6, R10.reuse, R3.reuse, 0x1 ;  /* 0x000000030a047211 */ /* 0x0c4fe200078c08ff */
        /* <DEDUP_REMOVED lines=18> */
[----:B------:R-:W3:Y:S01]  /*5ca00*/  LDC R12, c[0x0][0x248] ;  /* 0x00009200ff0c7b82 */ /* 0x000ee20000000800 */
        /* <DEDUP_REMOVED lines=12> */
[----:B-1----:R-:W-:Y:S01]  /*5cad0*/  IMAD R11, R13, 0x2, R10 ;  /* 0x000000020d0b7824 */ /* 0x002fe200078e020a */
[C---:B-----5:R-:W-:Y:S01]  /*5cae0*/  LEA R8, P5, R10.reuse, R3, 0x1 ;  /* 0x000000030a087211 */ /* 0x060fe200078a08ff */
[----:B------:R-:W1:Y:S01]  /*5caf0*/  LDC R13, c[0x0][0x248] ;  /* 0x00009200ff0d7b82 */ /* 0x000e620000000800 */
[----:B------:R-:W-:Y:S01]  /*5cb00*/  ISETP.LT.AND P3, PT, R31, UR4, !P0 ;  /* 0x000000041f007c0c */ /* 0x000fe2000c761270 */
[----:B------:R4:W-:Y:S01]  /*5cb10*/  @P2 STG.E.U16 desc[UR56][R4.64], R108 ;  /* 0x0000006c04002986 */ /* 0x0009e2000c101538 */
[----:B------:R-:W-:Y:S01]  /*5cb20*/  LEA.HI.X.SX32 R9, R10, R0, 0x1, P5 ;  /* 0x000000000a097211 */ /* 0x000fe200028f0eff */
[----:B------:R-:W-:Y:S01]  /*5cb30*/  ULDC UR4, c[0x0][0x22c] ;  /* 0x00008b0000047ab9 */ /* 0x000fe20000000800 */
[----:B---3--:R-:W-:Y:S01]  /*5cb40*/  IMAD R10, R12, 0x2, R11 ;  /* 0x000000020c0a7824 */ /* 0x008fe200078e020b */
[----:B------:R-:W-:-:S02]  /*5cb50*/  ISETP.LT.AND P2, PT, R27, UR4, !P0 ;  /* 0x000000041b007c0c */ /* 0x000fc4000c741270 */
[----:B------:R-:W3:Y:S01]  /*5cb60*/  LDC R14, c[0x0][0x248] ;  /* 0x00009200ff0e7b82 */ /* 0x000ee20000000800 */
        /* <DEDUP_REMOVED lines=22> */
[C---:B------:R-:W-:Y:S01]  /*5ccd0*/  LEA R6, P3, R7.reuse, R3, 0x1 ;  /* 0x0000000307067211 */ /* 0x040fe200078608ff */
[----:B---3--:R-:W-:Y:S01]  /*5cce0*/  IMAD R10, R14, 0x2, R7 ;  /* 0x000000020e0a7824 */ /* 0x008fe200078e0207 */
        /* <DEDUP_REMOVED lines=14> */
[----:B---3--:R-:W-:-:S02]  /*5cdd0*/  LEA R8, P6, R10, R3, 0x1 ;  /* 0x000000030a087211 */ /* 0x008fc400078c08ff */
        /* <DEDUP_REMOVED lines=67> */
[-C--:B------:R-:W-:Y:S02]  /*5d210*/  LEA.HI.X.SX32 R7, R10, R0.reuse, 0x1, P4 ;  /* 0x000000000a077211 */ /* 0x080fe400020f0eff */
[-C--:B------:R-:W-:Y:S02]  /*5d220*/  LEA R10, P6, R12, R3.reuse, 0x1 ;  /* 0x000000030c0a7211 */ /* 0x080fe400078c08ff */
[----:B------:R-:W-:Y:S01]  /*5d230*/  ISETP.LT.AND P5, PT, R186, UR4, !P0 ;  /* 0x00000004ba007c0c */ /* 0x000fe2000c7a1270 */
[----:B------:R1:W-:Y:S01]  /*5d240*/  @P2 STG.E.U16 desc[UR56][R6.64], R116 ;  /* 0x0000007406002986 */ /* 0x0003e2000c101538 */
[-C--:B------:R-:W-:Y:S01]  /*5d250*/  LEA.HI.X.SX32 R11, R12, R0.reuse, 0x1, P6 ;  /* 0x000000000c0b7211 */ /* 0x080fe200030f0eff */
[----:B0-----:R-:W-:Y:S01]  /*5d260*/  IMAD R12, R15, 0x2, R12 ;  /* 0x000000020f0c7824 */ /* 0x001fe200078e020c */
[----:B------:R-:W-:Y:S01]  /*5d270*/  ISETP.LT.AND P4, PT, R188, UR5, !P0 ;  /* 0x00000005bc007c0c */ /* 0x000fe2000c781270 */
[----:B------:R-:W0:Y:S01]  /*5d280*/  LDC R15, c[0x0][0x248] ;  /* 0x00009200ff0f7b82 */ /* 0x000e220000000800 */
[----:B------:R-:W-:Y:S01]  /*5d290*/  ULDC UR4, c[0x0][0x22c] ;  /* 0x00008b0000047ab9 */ /* 0x000fe20000000800 */
[----:B---3--:R-:W-:Y:S01]  /*5d2a0*/  IMAD R13, R17, 0x2, R12 ;  /* 0x00000002110d7824 */ /* 0x008fe200078e020c */
[CC--:B-----5:R-:W-:Y:S01]  /*5d2b0*/  LEA R4, P2, R12.reuse, R3.reuse, 0x1 ;  /* 0x000000030c047211 */ /* 0x0e0fe200078408ff */
[----:B------:R3:W-:Y:S01]  /*5d2c0*/  @P3 STG.E.U16 desc[UR56][R10.64], R117 ;  /* 0x000000750a003986 */ /* 0x0007e2000c101538 */
[----:B------:R-:W-:Y:S01]  /*5d2d0*/  ISETP.LT.AND P3, PT, R189, UR4, !P0 ;  /* 0x00000004bd007c0c */ /* 0x000fe2000c761270 */
[----:B------:R-:W-:Y:S01]  /*5d2e0*/  ULDC UR5, c[0x0][0x22c] ;  /* 0x00008b0000057ab9 */ /* 0x000fe20000000800 */
[-C--:B------:R-:W-:Y:S01]  /*5d2f0*/  LEA.HI.X.SX32 R5, R12, R0.reuse, 0x1, P2 ;  /* 0x000000000c057211 */ /* 0x080fe200010f0eff */
[----:B------:R-:W5:Y:S01]  /*5d300*/  LDS.128 R16, [R213] ;  /* 0x00000000d5107984 */ /* 0x000f620000000c00 */
[CC--:B------:R-:W-:Y:S01]  /*5d310*/  LEA R8, P6, R13.reuse, R3.reuse, 0x1 ;  /* 0x000000030d087211 */ /* 0x0c0fe200078c08ff */
[----:B------:R-:W5:Y:S01]  /*5d320*/  LDC R12, c[0x0][0x248] ;  /* 0x00009200ff0c7b82 */ /* 0x000f620000000800 */
[----:B------:R-:W-:Y:S01]  /*5d330*/  ISETP.LT.AND P2, PT, R192, UR5, !P0 ;  /* 0x00000005c0007c0c */ /* 0x000fe2000c741270 */
[----:B------:R0:W-:Y:S01]  /*5d340*/  @P5 STG.E.U16 desc[UR56][R4.64], R118 ;  /* 0x0000007604005986 */ /* 0x0001e2000c101538 */
[----:B------:R-:W-:Y:S01]  /*5d350*/  LEA.HI.X.SX32 R9, R13, R0, 0x1, P6 ;  /* 0x000000000d097211 */ /* 0x000fe200030f0eff */
[----:B--2---:R-:W-:Y:S01]  /*5d360*/  IMAD R13, R14, 0x2, R13 ;  /* 0x000000020e0d7824 */ /* 0x004fe200078e020d */
[----:B-1----:R-:W-:Y:S01]  /*5d370*/  PRMT R116, R116, 0x7632, R116 ;  /* 0x0000763274747816 */ /* 0x002fe20000000074 */
[----:B------:R-:W-:Y:S01]  /*5d380*/  ULDC UR4, c[0x0][0x22c] ;  /* 0x00008b0000047ab9 */ /* 0x000fe20000000800 */
[----:B---3--:R-:W-:Y:S01]  /*5d390*/  PRMT R117, R117, 0x7632, R117 ;  /* 0x0000763275757816 */ /* 0x008fe20000000075 */
[----:B------:R-:W1:Y:S01]  /*5d3a0*/  LDC R14, c[0x0][0x248] ;  /* 0x00009200ff0e7b82 */ /* 0x000e620000000800 */
[----:B------:R2:W-:Y:S01]  /*5d3b0*/  @P4 STG.E.U16 desc[UR56][R8.64], R119 ;  /* 0x0000007708004986 */ /* 0x0005e2000c101538 */
[----:B----4-:R-:W-:Y:S01]  /*5d3c0*/  IMAD R10, R20, 0x2, R13 ;  /* 0x00000002140a7824 */ /* 0x010fe200078e020d */
[----:B------:R-:W-:-:S02]  /*5d3d0*/  LEA R6, P4, R13, R3, 0x1 ;  /* 0x000000030d067211 */ /* 0x000fc400078808ff */
[----:B------:R-:W-:Y:S01]  /*5d3e0*/  ISETP.LT.AND P5, PT, R194, UR4, !P0 ;  /* 0x00000004c2007c0c */ /* 0x000fe2000c7a1270 */
[----:B0-----:R-:W-:Y:S01]  /*5d3f0*/  IMAD R11, R15, 0x2, R10 ;  /* 0x000000020f0b7824 */ /* 0x001fe200078e020a */
[-C--:B------:R-:W-:Y:S01]  /*5d400*/  LEA.HI.X.SX32 R7, R13, R0.reuse, 0x1, P4 ;  /* 0x000000000d077211 */ /* 0x080fe200020f0eff */
[----:B------:R-:W0:Y:S01]  /*5d410*/  LDC R15, c[0x0][0x248] ;  /* 0x00009200ff0f7b82 */ /* 0x000e220000000800 */
[-C--:B------:R-:W-:Y:S01]  /*5d420*/  LEA R4, P6, R10, R3.reuse, 0x1 ;  /* 0x000000030a047211 */ /* 0x080fe200078c08ff */
[----:B------:R-:W-:Y:S01]  /*5d430*/  ULDC UR4, c[0x0][0x22c] ;  /* 0x00008b0000047ab9 */ /* 0x000fe20000000800 */
[----:B------:R-:W-:Y:S01]  /*5d440*/  PRMT R118, R118, 0x7632, R118 ;  /* 0x0000763276767816 */ /* 0x000fe20000000076 */
[----:B------:R3:W-:Y:S01]  /*5d450*/  @P3 STG.E.U16 desc[UR56][R6.64], R116 ;  /* 0x0000007406003986 */ /* 0x0007e2000c101538 */
[-C--:B------:R-:W-:Y:S02]  /*5d460*/  LEA.HI.X.SX32 R5, R10, R0.reuse, 0x1, P6 ;  /* 0x000000000a057211 */ /* 0x080fe400030f0eff */
[C---:B--2---:R-:W-:Y:S01]  /*5d470*/  LEA R8, P6, R11.reuse, R3, 0x1 ;  /* 0x000000030b087211 */ /* 0x044fe200078c08ff */
[----:B------:R-:W2:Y:S01]  /*5d480*/  LDC R13, c[0x0][0x248] ;  /* 0x00009200ff0d7b82 */ /* 0x000ea20000000800 */
[----:B------:R-:W-:Y:S01]  /*5d490*/  ISETP.LT.AND P4, PT, R198, UR4, !P0 ;  /* 0x00000004c6007c0c */ /* 0x000fe2000c781270 */
[----:B------:R4:W-:Y:S01]  /*5d4a0*/  @P2 STG.E.U16 desc[UR56][R4.64], R117 ;  /* 0x0000007504002986 */ /* 0x0009e2000c101538 */
[----:B------:R-:W-:Y:S01]  /*5d4b0*/  LEA.HI.X.SX32 R9, R11, R0, 0x1, P6 ;  /* 0x000000000b097211 */ /* 0x000fe200030f0eff */
[----:B-----5:R-:W-:Y:S01]  /*5d4c0*/  IMAD R11, R12, 0x2, R11 ;  /* 0x000000020c0b7824 */ /* 0x020fe200078e020b */
[----:B------:R-:W-:Y:S01]  /*5d4d0*/  ULDC UR4, c[0x0][0x22c] ;  /* 0x00008b0000047ab9 */ /* 0x000fe20000000800 */
[----:B------:R-:W-:-:S02]  /*5d4e0*/  PRMT R119, R119, 0x7632, R119 ;  /* 0x0000763277777816 */ /* 0x000fc40000000077 */
[----:B------:R-:W5:Y:S01]  /*5d4f0*/  LDC R12, c[0x0][0x248] ;  /* 0x00009200ff0c7b82 */ /* 0x000f620000000800 */
[-C--:B---3--:R-:W-:Y:S01]  /*5d500*/  LEA R6, P6, R11, R3.reuse, 0x1 ;  /* 0x000000030b067211 */ /* 0x088fe200078c08ff */
[----:B-1----:R-:W-:Y:S01]  /*5d510*/  IMAD R10, R14, 0x2, R11 ;  /* 0x000000020e0a7824 */ /* 0x002fe200078e020b */
[----:B------:R-:W-:Y:S01]  /*5d520*/  ISETP.LT.AND P3, PT, R199, UR4, !P0 ;  /* 0x00000004c7007c0c */ /* 0x000fe2000c761270 */
[----:B------:R-:W-:Y:S01]  /*5d530*/  ULDC UR4, c[0x0][0x22c] ;  /* 0x00008b0000047ab9 */ /* 0x000fe20000000800 */
[-C--:B------:R-:W-:Y:S01]  /*5d540*/  LEA.HI.X.SX32 R7, R11, R0.reuse, 0x1, P6 ;  /* 0x000000000b077211 */ /* 0x080fe200030f0eff */
[----:B------:R1:W-:Y:S01]  /*5d550*/  @P5 STG.E.U16 desc[UR56][R8.64], R118 ;  /* 0x0000007608005986 */ /* 0x0003e2000c101538 */
[----:B----4-:R-:W-:Y:S01]  /*5d560*/  LEA R4, P6, R10, R3, 0x1 ;  /* 0x000000030a047211 */ /* 0x010fe200078c08ff */
[----:B------:R-:W3:Y:S01]  /*5d570*/  LDC R14, c[0x0][0x248] ;  /* 0x00009200ff0e7b82 */ /* 0x000ee20000000800 */
[----:B------:R-:W-:Y:S01]  /*5d580*/  ISETP.LT.AND P2, PT, R200, UR4, !P0 ;  /* 0x00000004c8007c0c */ /* 0x000fe2000c741270 */
[----:B------:R-:W-:Y:S01]  /*5d590*/  ULDC UR4, c[0x0][0x22c] ;  /* 0x00008b0000047ab9 */ /* 0x000fe20000000800 */
[----:B------:R-:W-:Y:S01]  /*5d5a0*/  LEA.HI.X.SX32 R5, R10, R0, 0x1, P6 ;  /* 0x000000000a057211 */ /* 0x000fe200030f0eff */
[----:B------:R4:W-:Y:S01]  /*5d5b0*/  @P4 STG.E.U16 desc[UR56][R6.64], R119 ;  /* 0x0000007706004986 */ /* 0x0009e2000c101538 */
[----:B------:R-:W-:Y:S01]  /*5d5c0*/  ISETP.LT.AND P5, PT, R207, UR4, !P0 ;  /* 0x00000004cf007c0c */ /* 0x000fe2000c7a1270 */
[----:B------:R-:W-:-:S02]  /*5d5d0*/  ULDC UR4, c[0x0][0x22c] ;  /* 0x00008b0000047ab9 */ /* 0x000fc40000000800 */
[----:B------:R-:W3:Y:S01]  /*5d5e0*/  LDC R20, c[0x0][0x248] ;  /* 0x00009200ff147b82 */ /* 0x000ee20000000800 */
[----:B--2---:R-:W-:Y:S01]  /*5d5f0*/  IMAD R10, R13, 0x2, R10 ;  /* 0x000000020d0a7824 */ /* 0x004fe200078e020a */
[----:B------:R5:W-:Y:S01]  /*5d600*/  @P3 STG.E.U16 desc[UR56][R4.64], R16 ;  /* 0x0000001004003986 */ /* 0x000be2000c101538 */
[----:B------:R-:W-:Y:S01]  /*5d610*/  ISETP.LT.AND P4, PT, R208, UR4, !P0 ;  /* 0x00000004d0007c0c */ /* 0x000fe2000c781270 */
[----:B------:R-:W-:Y:S01]  /*5d620*/  ULDC UR4, c[0x0][0x22c] ;  /* 0x00008b0000047ab9 */ /* 0x000fe20000000800 */
[----:B0-----:R-:W-:Y:S01]  /*5d630*/  IMAD R11, R15, 0x2, R10 ;  /* 0x000000020f0b7824 */ /* 0x001fe200078e020a */
[C---:B-1----:R-:W-:Y:S02]  /*5d640*/  LEA R8, P6, R10.reuse, R3, 0x1 ;  /* 0x000000030a087211 */ /* 0x042fe400078c08ff */
[----:B------:R-:W0:Y:S01]  /*5d650*/  LDC R13, c[0x0][0x248] ;  /* 0x00009200ff0d7b82 */ /* 0x000e220000000800 */
[----:B------:R-:W-:Y:S01]  /*5d660*/  ISETP.LT.AND P3, PT, R211, UR4, !P0 ;  /* 0x00000004d3007c0c */ /* 0x000fe2000c761270 */
[----:B------:R-:W-:Y:S01]  /*5d670*/  ULDC UR4, c[0x0][0x22c] ;  /* 0x00008b0000047ab9 */ /* 0x000fe20000000800 */
[----:B------:R-:W-:-:S02]  /*5d680*/  LEA.HI.X.SX32 R9, R10, R0, 0x1, P6 ;  /* 0x000000000a097211 */ /* 0x000fc400030f0eff */
[CC--:B----4-:R-:W-:Y:S01]  /*5d690*/  LEA R6, P6, R11.reuse, R3.reuse, 0x1 ;  /* 0x000000030b067211 */ /* 0x0d0fe200078c08ff */
[----:B-----5:R-:W-:Y:S01]  /*5d6a0*/  IMAD R5, R12, 0x2, R11 ;  /* 0x000000020c057824 */ /* 0x020fe200078e020b */
[----:B------:R-:W-:Y:S01]  /*5d6b0*/  PRMT R16, R16, 0x7632, R16 ;  /* 0x0000763210107816 */ /* 0x000fe20000000010 */
[----:B------:R-:W1:Y:S01]  /*5d6c0*/  LDC R15, c[0x0][0x248] ;  /* 0x00009200ff0f7b82 */ /* 0x000e620000000800 */
[----:B------:R-:W-:Y:S01]  /*5d6d0*/  LEA.HI.X.SX32 R7, R11, R0, 0x1, P6 ;  /* 0x000000000b077211 */ /* 0x000fe200030f0eff */
[----:B---3--:R-:W-:Y:S01]  /*5d6e0*/  IMAD R11, R14, 0x2, R5 ;  /* 0x000000020e0b7824 */ /* 0x008fe200078e0205 */
[----:B------:R2:W-:Y:S01]  /*5d6f0*/  @P2 STG.E.U16 desc[UR56][R8.64], R17 ;  /* 0x0000001108002986 */ /* 0x0005e2000c101538 */
[----:B------:R-:W-:Y:S01]  /*5d700*/  ISETP.LT.AND P2, PT, R212, UR4, !P0 ;  /* 0x00000004d4007c0c */ /* 0x000fe2000c741270 */
[----:B------:R-:W-:Y:S01]  /*5d710*/  ULDC UR4, c[0x0][0x22c] ;  /* 0x00008b0000047ab9 */ /* 0x000fe20000000800 */
[-C--:B------:R-:W-:Y:S01]  /*5d720*/  LEA R4, P6, R5, R3.reuse, 0x1 ;  /* 0x0000000305047211 */ /* 0x080fe200078c08ff */
[----:B------:R3:W-:Y:S01]  /*5d730*/  @P5 STG.E.U16 desc[UR56][R6.64], R18 ;  /* 0x0000001206005986 */ /* 0x0007e2000c101538 */
[----:B------:R-:W-:-:S02]  /*5d740*/  LEA R10, P5, R11, R3, 0x1 ;  /* 0x000000030b0a7211 */ /* 0x000fc400078a08ff */
[----:B------:R-:W-:Y:S01]  /*5d750*/  ISETP.LT.AND P0, PT, R2, UR4, !P0 ;  /* 0x0000000402007c0c */ /* 0x000fe2000c701270 */
[----:B------:R-:W-:Y:S01]  /*5d760*/  IMAD R2, R20, 0x2, R11 ;  /* 0x0000000214027824 */ /* 0x000fe200078e020b */
[-C--:B------:R-:W-:Y:S02]  /*5d770*/  LEA.HI.X.SX32 R5, R5, R0.reuse, 0x1, P6 ;  /* 0x0000000005057211 */ /* 0x080fe400030f0eff */
[-C--:B------:R-:W-:Y:S01]  /*5d780*/  LEA.HI.X.SX32 R11, R11, R0.reuse, 0x1, P5 ;  /* 0x000000000b0b7211 */ /* 0x080fe200028f0eff */
[----:B0-----:R-:W-:Y:S02]  /*5d790*/  IMAD R12, R13, 0x2, R2 ;  /* 0x000000020d0c7824 */ /* 0x001fe400078e0202 */
[----:B------:R0:W-:Y:S01]  /*5d7a0*/  @P4 STG.E.U16 desc[UR56][R4.64], R19 ;  /* 0x0000001304004986 */ /* 0x0001e2000c101538 */
[-C--:B--2---:R-:W-:Y:S02]  /*5d7b0*/  LEA R8, P4, R2, R3.reuse, 0x1 ;  /* 0x0000000302087211 */ /* 0x084fe400078808ff */
[----:B------:R-:W-:Y:S01]  /*5d7c0*/  PRMT R17, R17, 0x7632, R17 ;  /* 0x0000763211117816 */ /* 0x000fe20000000011 */
[----:B------:R0:W-:Y:S01]  /*5d7d0*/  @P3 STG.E.U16 desc[UR56][R10.64], R16 ;  /* 0x000000100a003986 */ /* 0x0001e2000c101538 */
[----:B---3--:R-:W-:Y:S01]  /*5d7e0*/  LEA R6, P3, R12, R3, 0x1 ;  /* 0x000000030c067211 */ /* 0x008fe200078608ff */
[----:B-1----:R-:W-:Y:S01]  /*5d7f0*/  IMAD R13, R15, 0x2, R12 ;  /* 0x000000020f0d7824 */ /* 0x002fe200078e020c */
[----:B------:R-:W-:-:S02]  /*5d800*/  LEA.HI.X.SX32 R9, R2, R0, 0x1, P4 ;  /* 0x0000000002097211 */ /* 0x000fc400020f0eff */
[----:B------:R-:W-:Y:S02]  /*5d810*/  LEA.HI.X.SX32 R7, R12, R0, 0x1, P3 ;  /* 0x000000000c077211 */ /* 0x000fe400018f0eff */
[----:B------:R-:W-:Y:S01]  /*5d820*/  PRMT R18, R18, 0x7632, R18 ;  /* 0x0000763212127816 */ /* 0x000fe20000000012 */
[----:B------:R0:W-:Y:S01]  /*5d830*/  @P2 STG.E.U16 desc[UR56][R8.64], R17 ;  /* 0x0000001108002986 */ /* 0x0001e2000c101538 */
[----:B------:R-:W-:-:S03]  /*5d840*/  LEA R2, P3, R13, R3, 0x1 ;  /* 0x000000030d027211 */ /* 0x000fc600078608ff */
[----:B------:R0:W-:Y:S01]  /*5d850*/  @P0 STG.E.U16 desc[UR56][R6.64], R18 ;  /* 0x0000001206000986 */ /* 0x0001e2000c101538 */
[----:B------:R-:W-:Y:S01]  /*5d860*/  LEA.HI.X.SX32 R3, R13, R0, 0x1, P3 ;  /* 0x000000000d037211 */ /* 0x000fe200018f0eff */
[----:B------:R-:W-:Y:S08]  /*5d870*/  @!P1 EXIT ;  /* 0x000000000000994d */ /* 0x000ff00003800000 */
[----:B0-----:R-:W-:-:S05]  /*5d880*/  PRMT R19, R19, 0x7632, R19 ;  /* 0x0000763213137816 */ /* 0x001fca0000000013 */
[----:B------:R-:W-:Y:S01]  /*5d890*/  STG.E.U16 desc[UR56][R2.64], R19 ;  /* 0x0000001302007986 */ /* 0x000fe2000c101538 */
[----:B------:R-:W-:Y:S05]  /*5d8a0*/  EXIT ;  /* 0x000000000000794d */ /* 0x000fea0003800000 */
.L_x_2:
[----:B------:R-:W-:-:S00]  /*5d8b0*/  BRA `(.L_x_2) ;  /* 0xfffffffc00fc7947 */ /* 0x000fc0000383ffff */
[----:B------:R-:W-:-:S00]  /*5d8c0*/  NOP ;  /* 0x0000000000007918 */ /* 0x000fc00000000000 */
        /* <DEDUP_REMOVED lines=11> */
.L_x_3:


//--------------------- .nv.shared.matmul_kernel  --------------------------
	.section	.nv.shared.matmul_kernel,"aw",@nobits
	.sectionflags	@""
	.align	16
	.zero		1024


//--------------------- .nv.shared.reserved.0     --------------------------
	.section	.nv.shared.reserved.0,"aw",@nobits
	.weak		__nv_reservedSMEM_offset_0_alias
	.size		__nv_reservedSMEM_offset_0_alias, 0, 0
	.other		__nv_reservedSMEM_offset_0_alias,@"STO_CUDA_RESERVED_SHARED STV_DEFAULT"
__nv_reservedSMEM_offset_0_alias:
	.zero		0


//--------------------- .nv.constant0.matmul_kernel --------------------------
	.section	.nv.constant0.matmul_kernel,"a",@progbits
	.sectionflags	@""
	.align	4
.nv.constant0.matmul_kernel:
	.zero		608


//--------------------- SYMBOLS --------------------------

	.type		.nv.reservedSmem.offset0,@object
	.size		.nv.reservedSmem.offset0,0x4
